//
// Generated by NVIDIA NVVM Compiler
//
// Compiler Build ID: CL-36424714
// Cuda compilation tools, release 13.0, V13.0.88
// Based on NVVM 20.0.0
//

.version 9.0
.target sm_100
.address_size 64

	// .globl	_Z7gpuWorkm
// sharedMemory has been demoted
.global .attribute(.managed) .align 4 .u32 outputCounter;
.global .attribute(.managed) .align 8 .b8 outputBuffer[800000];

.visible .entry _Z7gpuWorkm(
	.param .u64 _Z7gpuWorkm_param_0
)
.maxntid 128
.minnctapersm 3
{
	.local .align 8 .b8 	__local_depot0[15680];
	.reg .b64 	%SP;
	.reg .b64 	%SPL;
	.reg .pred 	%p<2359>;
	.reg .b16 	%rs<504>;
	.reg .b32 	%r<1359>;
	.reg .b64 	%rd<815>;
	.reg .b64 	%fd<4445>;
	// demoted variable
	.shared .align 1 .b8 sharedMemory[32768];
	mov.u64 	%SPL, __local_depot0;
	ld.param.u64 	%rd116, [_Z7gpuWorkm_param_0];
	add.u64 	%rd1, %SPL, 0;
	mov.u32 	%r283, %ctaid.x;
	mov.u32 	%r284, %ntid.x;
	mul.wide.u32 	%rd118, %r283, %r284;
	mov.u32 	%r1, %tid.x;
	cvt.u64.u32 	%rd119, %r1;
	add.s64 	%rd120, %rd118, %rd119;
	add.s64 	%rd2, %rd120, %rd116;
	and.b64  	%rd121, %rd2, 281474976710655;
	xor.b64  	%rd802, %rd121, 25214903917;
	shl.b32 	%r2, %r1, 8;
	mov.b32 	%r1268, 0;
	mov.u32 	%r287, sharedMemory;
$L__BB0_1:
	mul.wide.u32 	%rd122, %r1268, 280;
	add.s64 	%rd5, %rd1, %rd122;
	mad.lo.s64 	%rd123, %rd802, 806876925344, 352;
	and.b64  	%rd124, %rd123, 9007199120523264;
	mad.lo.s64 	%rd125, %rd802, 8602081037417187945, 277363943098;
	shr.u64 	%rd126, %rd125, 21;
	and.b64  	%rd127, %rd126, 134217727;
	or.b64  	%rd128, %rd127, %rd124;
	cvt.rn.f64.u64 	%fd2665, %rd128;
	mul.f64 	%fd2666, %fd2665, 0d3CA0000000000000;
	mul.f64 	%fd2667, %fd2666, 0d4070000000000000;
	st.local.f64 	[%rd5], %fd2667;
	mad.lo.s64 	%rd129, %rd802, 1736862336005215904, 2666505958129870752;
	and.b64  	%rd130, %rd129, 9007199120523264;
	mad.lo.s64 	%rd131, %rd802, 5985058416696778513, -8542997297661424380;
	shr.u64 	%rd132, %rd131, 21;
	and.b64  	%rd133, %rd132, 134217727;
	or.b64  	%rd134, %rd133, %rd130;
	cvt.rn.f64.u64 	%fd2668, %rd134;
	mul.f64 	%fd2669, %fd2668, 0d3CA0000000000000;
	mul.f64 	%fd2670, %fd2669, 0d4070000000000000;
	st.local.f64 	[%rd5+8], %fd2670;
	mad.lo.s64 	%rd135, %rd802, 8074320948992935840, 7136985854854846432;
	and.b64  	%rd136, %rd135, 9007199120523264;
	mad.lo.s64 	%rd137, %rd802, 3291645168302270457, 7610264652607923550;
	and.b64  	%rd802, %rd137, 281474976710655;
	shr.u64 	%rd138, %rd802, 21;
	or.b64  	%rd139, %rd138, %rd136;
	cvt.rn.f64.u64 	%fd2671, %rd139;
	mul.f64 	%fd2672, %fd2671, 0d3CA0000000000000;
	mul.f64 	%fd2673, %fd2672, 0d4070000000000000;
	st.local.f64 	[%rd5+16], %fd2673;
	mov.b32 	%r1269, 0;
$L__BB0_2:
	cvt.u16.u32 	%rs22, %r1269;
	add.s32 	%r286, %r1269, %r2;
	add.s32 	%r288, %r287, %r286;
	st.shared.u8 	[%r288], %rs22;
	add.s16 	%rs23, %rs22, 1;
	st.shared.u8 	[%r288+1], %rs23;
	add.s16 	%rs24, %rs22, 2;
	st.shared.u8 	[%r288+2], %rs24;
	add.s16 	%rs25, %rs22, 3;
	st.shared.u8 	[%r288+3], %rs25;
	add.s16 	%rs26, %rs22, 4;
	st.shared.u8 	[%r288+4], %rs26;
	add.s16 	%rs27, %rs22, 5;
	st.shared.u8 	[%r288+5], %rs27;
	add.s16 	%rs28, %rs22, 6;
	st.shared.u8 	[%r288+6], %rs28;
	add.s16 	%rs29, %rs22, 7;
	st.shared.u8 	[%r288+7], %rs29;
	add.s16 	%rs30, %rs22, 8;
	st.shared.u8 	[%r288+8], %rs30;
	add.s16 	%rs31, %rs22, 9;
	st.shared.u8 	[%r288+9], %rs31;
	add.s16 	%rs32, %rs22, 10;
	st.shared.u8 	[%r288+10], %rs32;
	add.s16 	%rs33, %rs22, 11;
	st.shared.u8 	[%r288+11], %rs33;
	add.s16 	%rs34, %rs22, 12;
	st.shared.u8 	[%r288+12], %rs34;
	add.s16 	%rs35, %rs22, 13;
	st.shared.u8 	[%r288+13], %rs35;
	add.s16 	%rs36, %rs22, 14;
	st.shared.u8 	[%r288+14], %rs36;
	add.s16 	%rs37, %rs22, 15;
	st.shared.u8 	[%r288+15], %rs37;
	add.s16 	%rs38, %rs22, 16;
	st.shared.u8 	[%r288+16], %rs38;
	add.s16 	%rs39, %rs22, 17;
	st.shared.u8 	[%r288+17], %rs39;
	add.s16 	%rs40, %rs22, 18;
	st.shared.u8 	[%r288+18], %rs40;
	add.s16 	%rs41, %rs22, 19;
	st.shared.u8 	[%r288+19], %rs41;
	add.s16 	%rs42, %rs22, 20;
	st.shared.u8 	[%r288+20], %rs42;
	add.s16 	%rs43, %rs22, 21;
	st.shared.u8 	[%r288+21], %rs43;
	add.s16 	%rs44, %rs22, 22;
	st.shared.u8 	[%r288+22], %rs44;
	add.s16 	%rs45, %rs22, 23;
	st.shared.u8 	[%r288+23], %rs45;
	add.s16 	%rs46, %rs22, 24;
	st.shared.u8 	[%r288+24], %rs46;
	add.s16 	%rs47, %rs22, 25;
	st.shared.u8 	[%r288+25], %rs47;
	add.s16 	%rs48, %rs22, 26;
	st.shared.u8 	[%r288+26], %rs48;
	add.s16 	%rs49, %rs22, 27;
	st.shared.u8 	[%r288+27], %rs49;
	add.s16 	%rs50, %rs22, 28;
	st.shared.u8 	[%r288+28], %rs50;
	add.s16 	%rs51, %rs22, 29;
	st.shared.u8 	[%r288+29], %rs51;
	add.s16 	%rs52, %rs22, 30;
	st.shared.u8 	[%r288+30], %rs52;
	add.s16 	%rs53, %rs22, 31;
	st.shared.u8 	[%r288+31], %rs53;
	add.s32 	%r1269, %r1269, 32;
	setp.ne.s32 	%p1, %r1269, 256;
	@%p1 bra 	$L__BB0_2;
	mov.b32 	%r1270, 0;
$L__BB0_4:
	sub.s32 	%r7, 256, %r1270;
	sub.s32 	%r290, 255, %r1270;
	and.b32  	%r291, %r7, %r290;
	setp.ne.s32 	%p2, %r291, 0;
	@%p2 bra 	$L__BB0_6;
	mad.lo.s64 	%rd142, %rd802, 25214903917, 11;
	and.b64  	%rd799, %rd142, 281474976710655;
	cvt.u64.u32 	%rd143, %r7;
	shr.u64 	%rd144, %rd799, 17;
	mul.lo.s64 	%rd145, %rd144, %rd143;
	shr.u64 	%rd146, %rd145, 31;
	cvt.u32.u64 	%r1271, %rd146;
	bra.uni 	$L__BB0_7;
$L__BB0_6:
	mad.lo.s64 	%rd140, %rd802, 25214903917, 11;
	and.b64  	%rd799, %rd140, 281474976710655;
	shr.u64 	%rd141, %rd799, 17;
	cvt.u32.u64 	%r292, %rd141;
	rem.u32 	%r1271, %r292, %r7;
$L__BB0_7:
	add.s32 	%r293, %r1271, %r1270;
	or.b32  	%r294, %r1270, %r2;
	add.s32 	%r11, %r287, %r294;
	ld.shared.u8 	%rs54, [%r11];
	and.b32  	%r296, %r293, 255;
	or.b32  	%r297, %r296, %r2;
	add.s32 	%r298, %r287, %r297;
	ld.shared.u8 	%rs55, [%r298];
	cvt.u64.u32 	%rd147, %r1270;
	add.s64 	%rd11, %rd5, %rd147;
	st.shared.u8 	[%r298], %rs54;
	mad.lo.s64 	%rd148, %rd799, 25214903917, 11;
	shr.u64 	%rd149, %rd148, 17;
	cvt.u32.u64 	%r300, %rd149;
	and.b32  	%r301, %r300, 2147483647;
	rem.u32 	%r302, %r301, %r290;
	add.s32 	%r303, %r1270, %r302;
	mad.lo.s64 	%rd12, %rd799, 8602081037417187945, 277363943098;
	and.b64  	%rd13, %rd12, 281474976710655;
	add.s32 	%r304, %r303, 1;
	ld.shared.u8 	%rs56, [%r11+1];
	and.b32  	%r305, %r304, 255;
	or.b32  	%r306, %r305, %r2;
	add.s32 	%r307, %r287, %r306;
	ld.shared.u8 	%rs57, [%r307];
	st.local.v2.u8 	[%rd11+24], {%rs55, %rs57};
	st.shared.u8 	[%r307], %rs56;
	sub.s32 	%r12, 254, %r1270;
	and.b32  	%r308, %r12, 252;
	setp.eq.s32 	%p3, %r308, 0;
	@%p3 bra 	$L__BB0_9;
	shr.u64 	%rd150, %rd13, 17;
	cvt.u32.u64 	%r309, %rd150;
	rem.u32 	%r1272, %r309, %r12;
	bra.uni 	$L__BB0_10;
$L__BB0_9:
	shr.u64 	%rd151, %rd13, 47;
	cvt.u32.u64 	%r1272, %rd151;
$L__BB0_10:
	add.s32 	%r310, %r1270, %r1272;
	add.s32 	%r311, %r310, 2;
	ld.shared.u8 	%rs58, [%r11+2];
	and.b32  	%r312, %r311, 255;
	or.b32  	%r313, %r312, %r2;
	add.s32 	%r315, %r287, %r313;
	ld.shared.u8 	%rs59, [%r315];
	st.local.u8 	[%rd11+26], %rs59;
	st.shared.u8 	[%r315], %rs58;
	sub.s32 	%r16, 253, %r1270;
	and.b32  	%r316, %r16, 252;
	setp.eq.s32 	%p4, %r316, 0;
	@%p4 bra 	$L__BB0_12;
	mad.lo.s64 	%rd152, %rd12, 25214903917, 11;
	and.b64  	%rd802, %rd152, 281474976710655;
	shr.u64 	%rd153, %rd802, 17;
	cvt.u32.u64 	%r317, %rd153;
	rem.u32 	%r1273, %r317, %r16;
	bra.uni 	$L__BB0_13;
$L__BB0_12:
	mad.lo.s64 	%rd154, %rd12, 25214903917, 11;
	and.b64  	%rd802, %rd154, 281474976710655;
	mov.b32 	%r1273, 0;
$L__BB0_13:
	add.s32 	%r319, %r1270, %r1273;
	add.s32 	%r320, %r319, 3;
	ld.shared.u8 	%rs60, [%r11+3];
	and.b32  	%r321, %r320, 255;
	or.b32  	%r322, %r321, %r2;
	add.s32 	%r324, %r287, %r322;
	ld.shared.u8 	%rs61, [%r324];
	st.local.u8 	[%rd11+27], %rs61;
	st.shared.u8 	[%r324], %rs60;
	add.s32 	%r1270, %r1270, 4;
	setp.ne.s32 	%p5, %r1270, 256;
	@%p5 bra 	$L__BB0_4;
	add.s32 	%r1268, %r1268, 1;
	setp.ne.s32 	%p6, %r1268, 16;
	@%p6 bra 	$L__BB0_1;
	mov.b32 	%r1274, 0;
$L__BB0_16:
	mul.wide.u32 	%rd155, %r1274, 280;
	add.s64 	%rd156, %rd1, %rd155;
	add.s64 	%rd18, %rd156, 4480;
	mad.lo.s64 	%rd157, %rd802, 806876925344, 352;
	and.b64  	%rd158, %rd157, 9007199120523264;
	mad.lo.s64 	%rd159, %rd802, 8602081037417187945, 277363943098;
	shr.u64 	%rd160, %rd159, 21;
	and.b64  	%rd161, %rd160, 134217727;
	or.b64  	%rd162, %rd161, %rd158;
	cvt.rn.f64.u64 	%fd2674, %rd162;
	mul.f64 	%fd2675, %fd2674, 0d3CA0000000000000;
	mul.f64 	%fd2676, %fd2675, 0d4070000000000000;
	st.local.f64 	[%rd156+4480], %fd2676;
	mad.lo.s64 	%rd163, %rd802, 1736862336005215904, 2666505958129870752;
	and.b64  	%rd164, %rd163, 9007199120523264;
	mad.lo.s64 	%rd165, %rd802, 5985058416696778513, -8542997297661424380;
	shr.u64 	%rd166, %rd165, 21;
	and.b64  	%rd167, %rd166, 134217727;
	or.b64  	%rd168, %rd167, %rd164;
	cvt.rn.f64.u64 	%fd2677, %rd168;
	mul.f64 	%fd2678, %fd2677, 0d3CA0000000000000;
	mul.f64 	%fd2679, %fd2678, 0d4070000000000000;
	st.local.f64 	[%rd156+4488], %fd2679;
	mad.lo.s64 	%rd169, %rd802, 8074320948992935840, 7136985854854846432;
	and.b64  	%rd170, %rd169, 9007199120523264;
	mad.lo.s64 	%rd171, %rd802, 3291645168302270457, 7610264652607923550;
	and.b64  	%rd802, %rd171, 281474976710655;
	shr.u64 	%rd172, %rd802, 21;
	or.b64  	%rd173, %rd172, %rd170;
	cvt.rn.f64.u64 	%fd2680, %rd173;
	mul.f64 	%fd2681, %fd2680, 0d3CA0000000000000;
	mul.f64 	%fd2682, %fd2681, 0d4070000000000000;
	st.local.f64 	[%rd156+4496], %fd2682;
	mov.b32 	%r1275, 0;
$L__BB0_17:
	cvt.u16.u32 	%rs62, %r1275;
	add.s32 	%r327, %r1275, %r2;
	add.s32 	%r329, %r287, %r327;
	st.shared.u8 	[%r329], %rs62;
	add.s16 	%rs63, %rs62, 1;
	st.shared.u8 	[%r329+1], %rs63;
	add.s16 	%rs64, %rs62, 2;
	st.shared.u8 	[%r329+2], %rs64;
	add.s16 	%rs65, %rs62, 3;
	st.shared.u8 	[%r329+3], %rs65;
	add.s16 	%rs66, %rs62, 4;
	st.shared.u8 	[%r329+4], %rs66;
	add.s16 	%rs67, %rs62, 5;
	st.shared.u8 	[%r329+5], %rs67;
	add.s16 	%rs68, %rs62, 6;
	st.shared.u8 	[%r329+6], %rs68;
	add.s16 	%rs69, %rs62, 7;
	st.shared.u8 	[%r329+7], %rs69;
	add.s16 	%rs70, %rs62, 8;
	st.shared.u8 	[%r329+8], %rs70;
	add.s16 	%rs71, %rs62, 9;
	st.shared.u8 	[%r329+9], %rs71;
	add.s16 	%rs72, %rs62, 10;
	st.shared.u8 	[%r329+10], %rs72;
	add.s16 	%rs73, %rs62, 11;
	st.shared.u8 	[%r329+11], %rs73;
	add.s16 	%rs74, %rs62, 12;
	st.shared.u8 	[%r329+12], %rs74;
	add.s16 	%rs75, %rs62, 13;
	st.shared.u8 	[%r329+13], %rs75;
	add.s16 	%rs76, %rs62, 14;
	st.shared.u8 	[%r329+14], %rs76;
	add.s16 	%rs77, %rs62, 15;
	st.shared.u8 	[%r329+15], %rs77;
	add.s16 	%rs78, %rs62, 16;
	st.shared.u8 	[%r329+16], %rs78;
	add.s16 	%rs79, %rs62, 17;
	st.shared.u8 	[%r329+17], %rs79;
	add.s16 	%rs80, %rs62, 18;
	st.shared.u8 	[%r329+18], %rs80;
	add.s16 	%rs81, %rs62, 19;
	st.shared.u8 	[%r329+19], %rs81;
	add.s16 	%rs82, %rs62, 20;
	st.shared.u8 	[%r329+20], %rs82;
	add.s16 	%rs83, %rs62, 21;
	st.shared.u8 	[%r329+21], %rs83;
	add.s16 	%rs84, %rs62, 22;
	st.shared.u8 	[%r329+22], %rs84;
	add.s16 	%rs85, %rs62, 23;
	st.shared.u8 	[%r329+23], %rs85;
	add.s16 	%rs86, %rs62, 24;
	st.shared.u8 	[%r329+24], %rs86;
	add.s16 	%rs87, %rs62, 25;
	st.shared.u8 	[%r329+25], %rs87;
	add.s16 	%rs88, %rs62, 26;
	st.shared.u8 	[%r329+26], %rs88;
	add.s16 	%rs89, %rs62, 27;
	st.shared.u8 	[%r329+27], %rs89;
	add.s16 	%rs90, %rs62, 28;
	st.shared.u8 	[%r329+28], %rs90;
	add.s16 	%rs91, %rs62, 29;
	st.shared.u8 	[%r329+29], %rs91;
	add.s16 	%rs92, %rs62, 30;
	st.shared.u8 	[%r329+30], %rs92;
	add.s16 	%rs93, %rs62, 31;
	st.shared.u8 	[%r329+31], %rs93;
	add.s32 	%r1275, %r1275, 32;
	setp.ne.s32 	%p7, %r1275, 256;
	@%p7 bra 	$L__BB0_17;
	mov.b32 	%r1276, 0;
$L__BB0_19:
	sub.s32 	%r25, 256, %r1276;
	sub.s32 	%r331, 255, %r1276;
	and.b32  	%r332, %r25, %r331;
	setp.ne.s32 	%p8, %r332, 0;
	@%p8 bra 	$L__BB0_21;
	mad.lo.s64 	%rd176, %rd802, 25214903917, 11;
	and.b64  	%rd803, %rd176, 281474976710655;
	cvt.u64.u32 	%rd177, %r25;
	shr.u64 	%rd178, %rd803, 17;
	mul.lo.s64 	%rd179, %rd178, %rd177;
	shr.u64 	%rd180, %rd179, 31;
	cvt.u32.u64 	%r1277, %rd180;
	bra.uni 	$L__BB0_22;
$L__BB0_21:
	mad.lo.s64 	%rd174, %rd802, 25214903917, 11;
	and.b64  	%rd803, %rd174, 281474976710655;
	shr.u64 	%rd175, %rd803, 17;
	cvt.u32.u64 	%r333, %rd175;
	rem.u32 	%r1277, %r333, %r25;
$L__BB0_22:
	add.s32 	%r334, %r1277, %r1276;
	or.b32  	%r335, %r1276, %r2;
	add.s32 	%r29, %r287, %r335;
	ld.shared.u8 	%rs94, [%r29];
	and.b32  	%r337, %r334, 255;
	or.b32  	%r338, %r337, %r2;
	add.s32 	%r339, %r287, %r338;
	ld.shared.u8 	%rs95, [%r339];
	cvt.u64.u32 	%rd181, %r1276;
	add.s64 	%rd24, %rd18, %rd181;
	st.shared.u8 	[%r339], %rs94;
	mad.lo.s64 	%rd182, %rd803, 25214903917, 11;
	shr.u64 	%rd183, %rd182, 17;
	cvt.u32.u64 	%r341, %rd183;
	and.b32  	%r342, %r341, 2147483647;
	rem.u32 	%r343, %r342, %r331;
	add.s32 	%r344, %r1276, %r343;
	mad.lo.s64 	%rd25, %rd803, 8602081037417187945, 277363943098;
	and.b64  	%rd26, %rd25, 281474976710655;
	add.s32 	%r345, %r344, 1;
	ld.shared.u8 	%rs96, [%r29+1];
	and.b32  	%r346, %r345, 255;
	or.b32  	%r347, %r346, %r2;
	add.s32 	%r348, %r287, %r347;
	ld.shared.u8 	%rs97, [%r348];
	st.local.v2.u8 	[%rd24+24], {%rs95, %rs97};
	st.shared.u8 	[%r348], %rs96;
	sub.s32 	%r30, 254, %r1276;
	and.b32  	%r349, %r30, 252;
	setp.eq.s32 	%p9, %r349, 0;
	@%p9 bra 	$L__BB0_24;
	shr.u64 	%rd184, %rd26, 17;
	cvt.u32.u64 	%r350, %rd184;
	rem.u32 	%r1278, %r350, %r30;
	bra.uni 	$L__BB0_25;
$L__BB0_24:
	shr.u64 	%rd185, %rd26, 47;
	cvt.u32.u64 	%r1278, %rd185;
$L__BB0_25:
	add.s32 	%r351, %r1276, %r1278;
	add.s32 	%r352, %r351, 2;
	ld.shared.u8 	%rs98, [%r29+2];
	and.b32  	%r353, %r352, 255;
	or.b32  	%r354, %r353, %r2;
	add.s32 	%r356, %r287, %r354;
	ld.shared.u8 	%rs99, [%r356];
	st.local.u8 	[%rd24+26], %rs99;
	st.shared.u8 	[%r356], %rs98;
	sub.s32 	%r34, 253, %r1276;
	and.b32  	%r357, %r34, 252;
	setp.eq.s32 	%p10, %r357, 0;
	@%p10 bra 	$L__BB0_27;
	mad.lo.s64 	%rd186, %rd25, 25214903917, 11;
	and.b64  	%rd802, %rd186, 281474976710655;
	shr.u64 	%rd187, %rd802, 17;
	cvt.u32.u64 	%r358, %rd187;
	rem.u32 	%r1279, %r358, %r34;
	bra.uni 	$L__BB0_28;
$L__BB0_27:
	mad.lo.s64 	%rd188, %rd25, 25214903917, 11;
	and.b64  	%rd802, %rd188, 281474976710655;
	mov.b32 	%r1279, 0;
$L__BB0_28:
	add.s32 	%r360, %r1276, %r1279;
	add.s32 	%r361, %r360, 3;
	ld.shared.u8 	%rs100, [%r29+3];
	and.b32  	%r362, %r361, 255;
	or.b32  	%r363, %r362, %r2;
	add.s32 	%r365, %r287, %r363;
	ld.shared.u8 	%rs101, [%r365];
	st.local.u8 	[%rd24+27], %rs101;
	st.shared.u8 	[%r365], %rs100;
	add.s32 	%r1276, %r1276, 4;
	setp.ne.s32 	%p11, %r1276, 256;
	@%p11 bra 	$L__BB0_19;
	add.s32 	%r1274, %r1274, 1;
	setp.ne.s32 	%p12, %r1274, 16;
	@%p12 bra 	$L__BB0_16;
	mov.b32 	%r1280, 0;
$L__BB0_31:
	mul.wide.u32 	%rd189, %r1280, 280;
	add.s64 	%rd190, %rd1, %rd189;
	add.s64 	%rd31, %rd190, 8960;
	mad.lo.s64 	%rd191, %rd802, 806876925344, 352;
	and.b64  	%rd192, %rd191, 9007199120523264;
	mad.lo.s64 	%rd193, %rd802, 8602081037417187945, 277363943098;
	shr.u64 	%rd194, %rd193, 21;
	and.b64  	%rd195, %rd194, 134217727;
	or.b64  	%rd196, %rd195, %rd192;
	cvt.rn.f64.u64 	%fd2683, %rd196;
	mul.f64 	%fd2684, %fd2683, 0d3CA0000000000000;
	mul.f64 	%fd2685, %fd2684, 0d4070000000000000;
	st.local.f64 	[%rd190+8960], %fd2685;
	mad.lo.s64 	%rd197, %rd802, 1736862336005215904, 2666505958129870752;
	and.b64  	%rd198, %rd197, 9007199120523264;
	mad.lo.s64 	%rd199, %rd802, 5985058416696778513, -8542997297661424380;
	shr.u64 	%rd200, %rd199, 21;
	and.b64  	%rd201, %rd200, 134217727;
	or.b64  	%rd202, %rd201, %rd198;
	cvt.rn.f64.u64 	%fd2686, %rd202;
	mul.f64 	%fd2687, %fd2686, 0d3CA0000000000000;
	mul.f64 	%fd2688, %fd2687, 0d4070000000000000;
	st.local.f64 	[%rd190+8968], %fd2688;
	mad.lo.s64 	%rd203, %rd802, 8074320948992935840, 7136985854854846432;
	and.b64  	%rd204, %rd203, 9007199120523264;
	mad.lo.s64 	%rd205, %rd802, 3291645168302270457, 7610264652607923550;
	and.b64  	%rd802, %rd205, 281474976710655;
	shr.u64 	%rd206, %rd802, 21;
	or.b64  	%rd207, %rd206, %rd204;
	cvt.rn.f64.u64 	%fd2689, %rd207;
	mul.f64 	%fd2690, %fd2689, 0d3CA0000000000000;
	mul.f64 	%fd2691, %fd2690, 0d4070000000000000;
	st.local.f64 	[%rd190+8976], %fd2691;
	mov.b32 	%r1281, 0;
$L__BB0_32:
	cvt.u16.u32 	%rs102, %r1281;
	add.s32 	%r368, %r1281, %r2;
	add.s32 	%r370, %r287, %r368;
	st.shared.u8 	[%r370], %rs102;
	add.s16 	%rs103, %rs102, 1;
	st.shared.u8 	[%r370+1], %rs103;
	add.s16 	%rs104, %rs102, 2;
	st.shared.u8 	[%r370+2], %rs104;
	add.s16 	%rs105, %rs102, 3;
	st.shared.u8 	[%r370+3], %rs105;
	add.s16 	%rs106, %rs102, 4;
	st.shared.u8 	[%r370+4], %rs106;
	add.s16 	%rs107, %rs102, 5;
	st.shared.u8 	[%r370+5], %rs107;
	add.s16 	%rs108, %rs102, 6;
	st.shared.u8 	[%r370+6], %rs108;
	add.s16 	%rs109, %rs102, 7;
	st.shared.u8 	[%r370+7], %rs109;
	add.s16 	%rs110, %rs102, 8;
	st.shared.u8 	[%r370+8], %rs110;
	add.s16 	%rs111, %rs102, 9;
	st.shared.u8 	[%r370+9], %rs111;
	add.s16 	%rs112, %rs102, 10;
	st.shared.u8 	[%r370+10], %rs112;
	add.s16 	%rs113, %rs102, 11;
	st.shared.u8 	[%r370+11], %rs113;
	add.s16 	%rs114, %rs102, 12;
	st.shared.u8 	[%r370+12], %rs114;
	add.s16 	%rs115, %rs102, 13;
	st.shared.u8 	[%r370+13], %rs115;
	add.s16 	%rs116, %rs102, 14;
	st.shared.u8 	[%r370+14], %rs116;
	add.s16 	%rs117, %rs102, 15;
	st.shared.u8 	[%r370+15], %rs117;
	add.s16 	%rs118, %rs102, 16;
	st.shared.u8 	[%r370+16], %rs118;
	add.s16 	%rs119, %rs102, 17;
	st.shared.u8 	[%r370+17], %rs119;
	add.s16 	%rs120, %rs102, 18;
	st.shared.u8 	[%r370+18], %rs120;
	add.s16 	%rs121, %rs102, 19;
	st.shared.u8 	[%r370+19], %rs121;
	add.s16 	%rs122, %rs102, 20;
	st.shared.u8 	[%r370+20], %rs122;
	add.s16 	%rs123, %rs102, 21;
	st.shared.u8 	[%r370+21], %rs123;
	add.s16 	%rs124, %rs102, 22;
	st.shared.u8 	[%r370+22], %rs124;
	add.s16 	%rs125, %rs102, 23;
	st.shared.u8 	[%r370+23], %rs125;
	add.s16 	%rs126, %rs102, 24;
	st.shared.u8 	[%r370+24], %rs126;
	add.s16 	%rs127, %rs102, 25;
	st.shared.u8 	[%r370+25], %rs127;
	add.s16 	%rs128, %rs102, 26;
	st.shared.u8 	[%r370+26], %rs128;
	add.s16 	%rs129, %rs102, 27;
	st.shared.u8 	[%r370+27], %rs129;
	add.s16 	%rs130, %rs102, 28;
	st.shared.u8 	[%r370+28], %rs130;
	add.s16 	%rs131, %rs102, 29;
	st.shared.u8 	[%r370+29], %rs131;
	add.s16 	%rs132, %rs102, 30;
	st.shared.u8 	[%r370+30], %rs132;
	add.s16 	%rs133, %rs102, 31;
	st.shared.u8 	[%r370+31], %rs133;
	add.s32 	%r1281, %r1281, 32;
	setp.ne.s32 	%p13, %r1281, 256;
	@%p13 bra 	$L__BB0_32;
	mov.b32 	%r1282, 0;
$L__BB0_34:
	sub.s32 	%r43, 256, %r1282;
	sub.s32 	%r372, 255, %r1282;
	and.b32  	%r373, %r43, %r372;
	setp.ne.s32 	%p14, %r373, 0;
	@%p14 bra 	$L__BB0_36;
	mad.lo.s64 	%rd210, %rd802, 25214903917, 11;
	and.b64  	%rd807, %rd210, 281474976710655;
	cvt.u64.u32 	%rd211, %r43;
	shr.u64 	%rd212, %rd807, 17;
	mul.lo.s64 	%rd213, %rd212, %rd211;
	shr.u64 	%rd214, %rd213, 31;
	cvt.u32.u64 	%r1283, %rd214;
	bra.uni 	$L__BB0_37;
$L__BB0_36:
	mad.lo.s64 	%rd208, %rd802, 25214903917, 11;
	and.b64  	%rd807, %rd208, 281474976710655;
	shr.u64 	%rd209, %rd807, 17;
	cvt.u32.u64 	%r374, %rd209;
	rem.u32 	%r1283, %r374, %r43;
$L__BB0_37:
	add.s32 	%r375, %r1283, %r1282;
	or.b32  	%r376, %r1282, %r2;
	add.s32 	%r47, %r287, %r376;
	ld.shared.u8 	%rs134, [%r47];
	and.b32  	%r378, %r375, 255;
	or.b32  	%r379, %r378, %r2;
	add.s32 	%r380, %r287, %r379;
	ld.shared.u8 	%rs135, [%r380];
	cvt.u64.u32 	%rd215, %r1282;
	add.s64 	%rd37, %rd31, %rd215;
	st.shared.u8 	[%r380], %rs134;
	mad.lo.s64 	%rd216, %rd807, 25214903917, 11;
	shr.u64 	%rd217, %rd216, 17;
	cvt.u32.u64 	%r382, %rd217;
	and.b32  	%r383, %r382, 2147483647;
	rem.u32 	%r384, %r383, %r372;
	add.s32 	%r385, %r1282, %r384;
	mad.lo.s64 	%rd38, %rd807, 8602081037417187945, 277363943098;
	and.b64  	%rd39, %rd38, 281474976710655;
	add.s32 	%r386, %r385, 1;
	ld.shared.u8 	%rs136, [%r47+1];
	and.b32  	%r387, %r386, 255;
	or.b32  	%r388, %r387, %r2;
	add.s32 	%r389, %r287, %r388;
	ld.shared.u8 	%rs137, [%r389];
	st.local.v2.u8 	[%rd37+24], {%rs135, %rs137};
	st.shared.u8 	[%r389], %rs136;
	sub.s32 	%r48, 254, %r1282;
	and.b32  	%r390, %r48, 252;
	setp.eq.s32 	%p15, %r390, 0;
	@%p15 bra 	$L__BB0_39;
	shr.u64 	%rd218, %rd39, 17;
	cvt.u32.u64 	%r391, %rd218;
	rem.u32 	%r1284, %r391, %r48;
	bra.uni 	$L__BB0_40;
$L__BB0_39:
	shr.u64 	%rd219, %rd39, 47;
	cvt.u32.u64 	%r1284, %rd219;
$L__BB0_40:
	add.s32 	%r392, %r1282, %r1284;
	add.s32 	%r393, %r392, 2;
	ld.shared.u8 	%rs138, [%r47+2];
	and.b32  	%r394, %r393, 255;
	or.b32  	%r395, %r394, %r2;
	add.s32 	%r397, %r287, %r395;
	ld.shared.u8 	%rs139, [%r397];
	st.local.u8 	[%rd37+26], %rs139;
	st.shared.u8 	[%r397], %rs138;
	sub.s32 	%r52, 253, %r1282;
	and.b32  	%r398, %r52, 252;
	setp.eq.s32 	%p16, %r398, 0;
	@%p16 bra 	$L__BB0_42;
	mad.lo.s64 	%rd220, %rd38, 25214903917, 11;
	and.b64  	%rd802, %rd220, 281474976710655;
	shr.u64 	%rd221, %rd802, 17;
	cvt.u32.u64 	%r399, %rd221;
	rem.u32 	%r1285, %r399, %r52;
	bra.uni 	$L__BB0_43;
$L__BB0_42:
	mad.lo.s64 	%rd222, %rd38, 25214903917, 11;
	and.b64  	%rd802, %rd222, 281474976710655;
	mov.b32 	%r1285, 0;
$L__BB0_43:
	add.s32 	%r401, %r1282, %r1285;
	add.s32 	%r402, %r401, 3;
	ld.shared.u8 	%rs140, [%r47+3];
	and.b32  	%r403, %r402, 255;
	or.b32  	%r404, %r403, %r2;
	add.s32 	%r406, %r287, %r404;
	ld.shared.u8 	%rs141, [%r406];
	st.local.u8 	[%rd37+27], %rs141;
	st.shared.u8 	[%r406], %rs140;
	add.s32 	%r1282, %r1282, 4;
	setp.ne.s32 	%p17, %r1282, 256;
	@%p17 bra 	$L__BB0_34;
	add.s32 	%r1280, %r1280, 1;
	setp.ne.s32 	%p18, %r1280, 8;
	@%p18 bra 	$L__BB0_31;
	mov.b64 	%rd810, 0;
	mov.b64 	%rd809, 1;
	mov.b32 	%r1286, 0;
$L__BB0_46:
	mad.lo.s64 	%rd225, %rd810, 233752471717045, 11718085204285;
	and.b64  	%rd226, %rd225, 281474976710655;
	mul.lo.s64 	%rd227, %rd809, 233752471717045;
	and.b64  	%rd228, %rd227, 281474976710655;
	mad.lo.s64 	%rd45, %rd226, 25214903917, 11;
	and.b64  	%rd810, %rd45, 281474976710655;
	mul.lo.s64 	%rd47, %rd228, 25214903917;
	and.b64  	%rd809, %rd47, 281474976710655;
	add.s32 	%r1286, %r1286, 4;
	setp.ne.s32 	%p19, %r1286, 3668;
	@%p19 bra 	$L__BB0_46;
	mad.lo.s64 	%rd229, %rd47, %rd802, %rd45;
	and.b64  	%rd812, %rd229, 281474976710655;
	add.s32 	%r410, %r2, %r287;
	add.s32 	%r59, %r410, 15;
	mov.b32 	%r1287, 0;
$L__BB0_48:
	mul.wide.u32 	%rd230, %r1287, 280;
	add.s64 	%rd231, %rd1, %rd230;
	add.s64 	%rd51, %rd231, 11200;
	mad.lo.s64 	%rd232, %rd812, 806876925344, 352;
	and.b64  	%rd233, %rd232, 9007199120523264;
	mad.lo.s64 	%rd234, %rd812, 8602081037417187945, 277363943098;
	shr.u64 	%rd235, %rd234, 21;
	and.b64  	%rd236, %rd235, 134217727;
	or.b64  	%rd237, %rd236, %rd233;
	cvt.rn.f64.u64 	%fd2692, %rd237;
	mul.f64 	%fd2693, %fd2692, 0d3CA0000000000000;
	mul.f64 	%fd2694, %fd2693, 0d4070000000000000;
	st.local.f64 	[%rd231+11200], %fd2694;
	mad.lo.s64 	%rd238, %rd812, 1736862336005215904, 2666505958129870752;
	and.b64  	%rd239, %rd238, 9007199120523264;
	mad.lo.s64 	%rd240, %rd812, 5985058416696778513, -8542997297661424380;
	shr.u64 	%rd241, %rd240, 21;
	and.b64  	%rd242, %rd241, 134217727;
	or.b64  	%rd243, %rd242, %rd239;
	cvt.rn.f64.u64 	%fd2695, %rd243;
	mul.f64 	%fd2696, %fd2695, 0d3CA0000000000000;
	mul.f64 	%fd2697, %fd2696, 0d4070000000000000;
	st.local.f64 	[%rd231+11208], %fd2697;
	mad.lo.s64 	%rd244, %rd812, 8074320948992935840, 7136985854854846432;
	and.b64  	%rd245, %rd244, 9007199120523264;
	mad.lo.s64 	%rd246, %rd812, 3291645168302270457, 7610264652607923550;
	and.b64  	%rd812, %rd246, 281474976710655;
	shr.u64 	%rd247, %rd812, 21;
	or.b64  	%rd248, %rd247, %rd245;
	cvt.rn.f64.u64 	%fd2698, %rd248;
	mul.f64 	%fd2699, %fd2698, 0d3CA0000000000000;
	mul.f64 	%fd2700, %fd2699, 0d4070000000000000;
	st.local.f64 	[%rd231+11216], %fd2700;
	mov.b32 	%r1288, 31;
$L__BB0_49:
	cvt.u16.u32 	%rs142, %r1288;
	add.s16 	%rs143, %rs142, -31;
	add.s32 	%r412, %r59, %r1288;
	st.shared.u8 	[%r412+-46], %rs143;
	add.s16 	%rs144, %rs142, -30;
	st.shared.u8 	[%r412+-45], %rs144;
	add.s16 	%rs145, %rs142, -29;
	st.shared.u8 	[%r412+-44], %rs145;
	add.s16 	%rs146, %rs142, -28;
	st.shared.u8 	[%r412+-43], %rs146;
	add.s16 	%rs147, %rs142, -27;
	st.shared.u8 	[%r412+-42], %rs147;
	add.s16 	%rs148, %rs142, -26;
	st.shared.u8 	[%r412+-41], %rs148;
	add.s16 	%rs149, %rs142, -25;
	st.shared.u8 	[%r412+-40], %rs149;
	add.s16 	%rs150, %rs142, -24;
	st.shared.u8 	[%r412+-39], %rs150;
	add.s16 	%rs151, %rs142, -23;
	st.shared.u8 	[%r412+-38], %rs151;
	add.s16 	%rs152, %rs142, -22;
	st.shared.u8 	[%r412+-37], %rs152;
	add.s16 	%rs153, %rs142, -21;
	st.shared.u8 	[%r412+-36], %rs153;
	add.s16 	%rs154, %rs142, -20;
	st.shared.u8 	[%r412+-35], %rs154;
	add.s16 	%rs155, %rs142, -19;
	st.shared.u8 	[%r412+-34], %rs155;
	add.s16 	%rs156, %rs142, -18;
	st.shared.u8 	[%r412+-33], %rs156;
	add.s16 	%rs157, %rs142, -17;
	st.shared.u8 	[%r412+-32], %rs157;
	add.s16 	%rs158, %rs142, -16;
	st.shared.u8 	[%r412+-31], %rs158;
	add.s16 	%rs159, %rs142, -15;
	st.shared.u8 	[%r412+-30], %rs159;
	add.s16 	%rs160, %rs142, -14;
	st.shared.u8 	[%r412+-29], %rs160;
	add.s16 	%rs161, %rs142, -13;
	st.shared.u8 	[%r412+-28], %rs161;
	add.s16 	%rs162, %rs142, -12;
	st.shared.u8 	[%r412+-27], %rs162;
	add.s16 	%rs163, %rs142, -11;
	st.shared.u8 	[%r412+-26], %rs163;
	add.s16 	%rs164, %rs142, -10;
	st.shared.u8 	[%r412+-25], %rs164;
	add.s16 	%rs165, %rs142, -9;
	st.shared.u8 	[%r412+-24], %rs165;
	add.s16 	%rs166, %rs142, -8;
	st.shared.u8 	[%r412+-23], %rs166;
	add.s16 	%rs167, %rs142, -7;
	st.shared.u8 	[%r412+-22], %rs167;
	add.s16 	%rs168, %rs142, -6;
	st.shared.u8 	[%r412+-21], %rs168;
	add.s16 	%rs169, %rs142, -5;
	st.shared.u8 	[%r412+-20], %rs169;
	add.s16 	%rs170, %rs142, -4;
	st.shared.u8 	[%r412+-19], %rs170;
	add.s16 	%rs171, %rs142, -3;
	st.shared.u8 	[%r412+-18], %rs171;
	add.s16 	%rs172, %rs142, -2;
	st.shared.u8 	[%r412+-17], %rs172;
	add.s16 	%rs173, %rs142, -1;
	st.shared.u8 	[%r412+-16], %rs173;
	st.shared.u8 	[%r412+-15], %rs142;
	add.s32 	%r1288, %r1288, 32;
	setp.ne.s32 	%p20, %r1288, 287;
	@%p20 bra 	$L__BB0_49;
	mov.b32 	%r1289, 0;
$L__BB0_51:
	sub.s32 	%r64, 256, %r1289;
	sub.s32 	%r414, 255, %r1289;
	and.b32  	%r415, %r64, %r414;
	setp.ne.s32 	%p21, %r415, 0;
	@%p21 bra 	$L__BB0_53;
	mad.lo.s64 	%rd251, %rd812, 25214903917, 11;
	and.b64  	%rd813, %rd251, 281474976710655;
	cvt.u64.u32 	%rd252, %r64;
	shr.u64 	%rd253, %rd813, 17;
	mul.lo.s64 	%rd254, %rd253, %rd252;
	shr.u64 	%rd255, %rd254, 31;
	cvt.u32.u64 	%r1290, %rd255;
	bra.uni 	$L__BB0_54;
$L__BB0_53:
	mad.lo.s64 	%rd249, %rd812, 25214903917, 11;
	and.b64  	%rd813, %rd249, 281474976710655;
	shr.u64 	%rd250, %rd813, 17;
	cvt.u32.u64 	%r416, %rd250;
	rem.u32 	%r1290, %r416, %r64;
$L__BB0_54:
	add.s32 	%r417, %r1290, %r1289;
	or.b32  	%r418, %r1289, %r2;
	add.s32 	%r68, %r287, %r418;
	ld.shared.u8 	%rs174, [%r68];
	and.b32  	%r420, %r417, 255;
	or.b32  	%r421, %r420, %r2;
	add.s32 	%r422, %r287, %r421;
	ld.shared.u8 	%rs175, [%r422];
	cvt.u64.u32 	%rd256, %r1289;
	add.s64 	%rd57, %rd51, %rd256;
	st.shared.u8 	[%r422], %rs174;
	mad.lo.s64 	%rd257, %rd813, 25214903917, 11;
	shr.u64 	%rd258, %rd257, 17;
	cvt.u32.u64 	%r424, %rd258;
	and.b32  	%r425, %r424, 2147483647;
	rem.u32 	%r426, %r425, %r414;
	add.s32 	%r427, %r1289, %r426;
	mad.lo.s64 	%rd58, %rd813, 8602081037417187945, 277363943098;
	and.b64  	%rd59, %rd58, 281474976710655;
	add.s32 	%r428, %r427, 1;
	ld.shared.u8 	%rs176, [%r68+1];
	and.b32  	%r429, %r428, 255;
	or.b32  	%r430, %r429, %r2;
	add.s32 	%r431, %r287, %r430;
	ld.shared.u8 	%rs177, [%r431];
	st.local.v2.u8 	[%rd57+24], {%rs175, %rs177};
	st.shared.u8 	[%r431], %rs176;
	sub.s32 	%r69, 254, %r1289;
	and.b32  	%r432, %r69, 252;
	setp.eq.s32 	%p22, %r432, 0;
	@%p22 bra 	$L__BB0_56;
	shr.u64 	%rd259, %rd59, 17;
	cvt.u32.u64 	%r433, %rd259;
	rem.u32 	%r1291, %r433, %r69;
	bra.uni 	$L__BB0_57;
$L__BB0_56:
	shr.u64 	%rd260, %rd59, 47;
	cvt.u32.u64 	%r1291, %rd260;
$L__BB0_57:
	add.s32 	%r434, %r1289, %r1291;
	add.s32 	%r435, %r434, 2;
	ld.shared.u8 	%rs178, [%r68+2];
	and.b32  	%r436, %r435, 255;
	or.b32  	%r437, %r436, %r2;
	add.s32 	%r439, %r287, %r437;
	ld.shared.u8 	%rs179, [%r439];
	st.local.u8 	[%rd57+26], %rs179;
	st.shared.u8 	[%r439], %rs178;
	sub.s32 	%r73, 253, %r1289;
	and.b32  	%r440, %r73, 252;
	setp.eq.s32 	%p23, %r440, 0;
	@%p23 bra 	$L__BB0_59;
	mad.lo.s64 	%rd261, %rd58, 25214903917, 11;
	and.b64  	%rd812, %rd261, 281474976710655;
	shr.u64 	%rd262, %rd812, 17;
	cvt.u32.u64 	%r441, %rd262;
	rem.u32 	%r1292, %r441, %r73;
	bra.uni 	$L__BB0_60;
$L__BB0_59:
	mad.lo.s64 	%rd263, %rd58, 25214903917, 11;
	and.b64  	%rd812, %rd263, 281474976710655;
	mov.b32 	%r1292, 0;
$L__BB0_60:
	add.s32 	%r443, %r1289, %r1292;
	add.s32 	%r444, %r443, 3;
	ld.shared.u8 	%rs180, [%r68+3];
	and.b32  	%r445, %r444, 255;
	or.b32  	%r446, %r445, %r2;
	add.s32 	%r448, %r287, %r446;
	ld.shared.u8 	%rs181, [%r448];
	st.local.u8 	[%rd57+27], %rs181;
	st.shared.u8 	[%r448], %rs180;
	add.s32 	%r1289, %r1289, 4;
	setp.ne.s32 	%p24, %r1289, 256;
	@%p24 bra 	$L__BB0_51;
	add.s32 	%r1287, %r1287, 1;
	setp.ne.s32 	%p25, %r1287, 16;
	@%p25 bra 	$L__BB0_48;
	add.s64 	%rd63, %rd1, 11200;
	mov.f64 	%fd4141, 0d0000000000000000;
	mov.f64 	%fd4140, 0d3FF0000000000000;
	mov.b32 	%r1293, 0;
$L__BB0_63:
	mul.f64 	%fd2703, %fd4140, 0d4069000000000000;
	mul.f64 	%fd2704, %fd4140, 0dC056000000000000;
	mul.f64 	%fd2705, %fd2704, 0d4069000000000000;
	mul.f64 	%fd2706, %fd4140, 0d4020000000000000;
	fma.rn.f64 	%fd2707, %fd2703, 0d0000000000000000, %fd2705;
	mul.wide.u32 	%rd264, %r1293, 280;
	add.s64 	%rd265, %rd1, %rd264;
	ld.local.f64 	%fd2708, [%rd265+11200];
	add.f64 	%fd2709, %fd2707, %fd2708;
	cvt.rzi.s32.f64 	%r450, %fd2709;
	cvt.rn.f64.s32 	%fd2710, %r450;
	setp.lt.f64 	%p26, %fd2709, %fd2710;
	selp.s32 	%r451, -1, 0, %p26;
	add.s32 	%r452, %r450, %r451;
	and.b32  	%r453, %r452, 255;
	cvt.rn.f64.s32 	%fd2711, %r452;
	sub.f64 	%fd3, %fd2709, %fd2711;
	mul.f64 	%fd2712, %fd3, %fd3;
	mul.f64 	%fd2713, %fd3, %fd2712;
	fma.rn.f64 	%fd2714, %fd3, 0d4018000000000000, 0dC02E000000000000;
	fma.rn.f64 	%fd2715, %fd3, %fd2714, 0d4024000000000000;
	mul.f64 	%fd4, %fd2713, %fd2715;
	add.f64 	%fd2716, %fd2703, %fd2703;
	fma.rn.f64 	%fd2717, %fd2706, 0d4069000000000000, %fd2716;
	mul.lo.s32 	%r454, %r1293, 280;
	cvt.u64.u32 	%rd266, %r454;
	add.s64 	%rd64, %rd63, %rd266;
	ld.local.f64 	%fd2718, [%rd64+16];
	add.f64 	%fd2719, %fd2717, %fd2718;
	cvt.rzi.s32.f64 	%r455, %fd2719;
	cvt.rn.f64.s32 	%fd2720, %r455;
	setp.lt.f64 	%p27, %fd2719, %fd2720;
	selp.s32 	%r456, -1, 0, %p27;
	add.s32 	%r457, %r455, %r456;
	and.b32  	%r458, %r457, 255;
	cvt.rn.f64.s32 	%fd2721, %r457;
	sub.f64 	%fd5, %fd2719, %fd2721;
	fma.rn.f64 	%fd2722, %fd5, 0d4018000000000000, 0dC02E000000000000;
	fma.rn.f64 	%fd6, %fd5, %fd2722, 0d4024000000000000;
	cvt.u64.u32 	%rd267, %r453;
	add.s64 	%rd268, %rd64, %rd267;
	ld.local.u8 	%rd269, [%rd268+24];
	add.s64 	%rd270, %rd64, %rd269;
	ld.local.u8 	%r459, [%rd270+24];
	add.s32 	%r79, %r458, %r459;
	add.s32 	%r460, %r452, 1;
	and.b32  	%r461, %r460, 255;
	cvt.u64.u32 	%rd271, %r461;
	add.s64 	%rd272, %rd64, %rd271;
	ld.local.u8 	%rd273, [%rd272+24];
	add.s64 	%rd274, %rd64, %rd273;
	ld.local.u8 	%r462, [%rd274+24];
	add.s32 	%r80, %r458, %r462;
	and.b32  	%r463, %r79, 255;
	cvt.u64.u32 	%rd275, %r463;
	add.s64 	%rd276, %rd64, %rd275;
	ld.local.u8 	%rs183, [%rd276+24];
	and.b16  	%rs182, %rs183, 15;
	setp.gt.s16 	%p28, %rs182, 7;
	@%p28 bra 	$L__BB0_71;
	setp.gt.s16 	%p36, %rs182, 3;
	@%p36 bra 	$L__BB0_68;
	setp.gt.s16 	%p40, %rs182, 1;
	@%p40 bra 	$L__BB0_78;
	setp.eq.s16 	%p42, %rs182, 0;
	mov.f64 	%fd4142, %fd3;
	@%p42 bra 	$L__BB0_88;
	neg.f64 	%fd4142, %fd3;
	bra.uni 	$L__BB0_88;
$L__BB0_68:
	setp.gt.s16 	%p37, %rs182, 5;
	@%p37 bra 	$L__BB0_82;
	setp.eq.s16 	%p39, %rs182, 4;
	@%p39 bra 	$L__BB0_70;
	bra.uni 	$L__BB0_80;
$L__BB0_70:
	add.f64 	%fd4142, %fd3, %fd5;
	bra.uni 	$L__BB0_88;
$L__BB0_71:
	setp.gt.s16 	%p29, %rs182, 11;
	@%p29 bra 	$L__BB0_75;
	setp.gt.s16 	%p33, %rs182, 9;
	@%p33 bra 	$L__BB0_84;
	setp.eq.s16 	%p35, %rs182, 8;
	mov.f64 	%fd4142, %fd5;
	@%p35 bra 	$L__BB0_88;
	neg.f64 	%fd4142, %fd5;
	bra.uni 	$L__BB0_88;
$L__BB0_75:
	setp.gt.s16 	%p30, %rs182, 13;
	@%p30 bra 	$L__BB0_86;
	setp.eq.s16 	%p32, %rs182, 12;
	mov.f64 	%fd4142, %fd3;
	@%p32 bra 	$L__BB0_88;
	mov.f64 	%fd4142, %fd5;
	bra.uni 	$L__BB0_88;
$L__BB0_78:
	setp.eq.s16 	%p41, %rs182, 2;
	mov.f64 	%fd4142, %fd3;
	@%p41 bra 	$L__BB0_88;
	neg.f64 	%fd4142, %fd3;
	bra.uni 	$L__BB0_88;
$L__BB0_80:
	sub.f64 	%fd4142, %fd5, %fd3;
	bra.uni 	$L__BB0_88;
$L__BB0_81:
	sub.f64 	%fd4142, %fd3, %fd5;
	bra.uni 	$L__BB0_88;
$L__BB0_82:
	setp.eq.s16 	%p38, %rs182, 6;
	@%p38 bra 	$L__BB0_81;
	neg.f64 	%fd2723, %fd3;
	sub.f64 	%fd4142, %fd2723, %fd5;
	bra.uni 	$L__BB0_88;
$L__BB0_84:
	neg.f64 	%fd4142, %fd5;
	setp.eq.s16 	%p34, %rs182, 10;
	bra.uni 	$L__BB0_88;
$L__BB0_85:
	neg.f64 	%fd4142, %fd3;
	bra.uni 	$L__BB0_88;
$L__BB0_86:
	setp.eq.s16 	%p31, %rs182, 14;
	@%p31 bra 	$L__BB0_85;
	neg.f64 	%fd4142, %fd5;
$L__BB0_88:
	and.b32  	%r464, %r80, 255;
	cvt.u64.u32 	%rd277, %r464;
	add.s64 	%rd278, %rd64, %rd277;
	ld.local.u8 	%rs185, [%rd278+24];
	add.f64 	%fd4145, %fd3, 0dBFF0000000000000;
	and.b16  	%rs184, %rs185, 15;
	setp.gt.s16 	%p43, %rs184, 7;
	@%p43 bra 	$L__BB0_96;
	setp.gt.s16 	%p51, %rs184, 3;
	@%p51 bra 	$L__BB0_93;
	setp.gt.s16 	%p55, %rs184, 1;
	@%p55 bra 	$L__BB0_103;
	setp.eq.s16 	%p57, %rs184, 0;
	mov.f64 	%fd4143, %fd4145;
	@%p57 bra 	$L__BB0_115;
	mov.f64 	%fd2727, 0d0000000000000000;
	sub.f64 	%fd4143, %fd2727, %fd4145;
	bra.uni 	$L__BB0_115;
$L__BB0_93:
	setp.gt.s16 	%p52, %rs184, 5;
	@%p52 bra 	$L__BB0_107;
	setp.eq.s16 	%p54, %rs184, 4;
	@%p54 bra 	$L__BB0_95;
	bra.uni 	$L__BB0_105;
$L__BB0_95:
	add.f64 	%fd4143, %fd4145, %fd5;
	bra.uni 	$L__BB0_115;
$L__BB0_96:
	setp.gt.s16 	%p44, %rs184, 11;
	@%p44 bra 	$L__BB0_100;
	setp.gt.s16 	%p48, %rs184, 9;
	@%p48 bra 	$L__BB0_110;
	setp.eq.s16 	%p50, %rs184, 8;
	mov.f64 	%fd4143, %fd5;
	@%p50 bra 	$L__BB0_99;
	bra.uni 	$L__BB0_115;
$L__BB0_99:
	add.f64 	%fd4143, %fd5, 0d0000000000000000;
	bra.uni 	$L__BB0_115;
$L__BB0_100:
	setp.gt.s16 	%p45, %rs184, 13;
	@%p45 bra 	$L__BB0_113;
	setp.eq.s16 	%p47, %rs184, 12;
	mov.f64 	%fd4143, %fd4145;
	@%p47 bra 	$L__BB0_115;
	mov.f64 	%fd4143, %fd5;
	bra.uni 	$L__BB0_115;
$L__BB0_103:
	setp.eq.s16 	%p56, %rs184, 2;
	mov.f64 	%fd4143, %fd4145;
	@%p56 bra 	$L__BB0_115;
	neg.f64 	%fd4143, %fd4145;
	bra.uni 	$L__BB0_115;
$L__BB0_105:
	sub.f64 	%fd4143, %fd5, %fd4145;
	bra.uni 	$L__BB0_115;
$L__BB0_106:
	sub.f64 	%fd4143, %fd4145, %fd5;
	bra.uni 	$L__BB0_115;
$L__BB0_107:
	setp.eq.s16 	%p53, %rs184, 6;
	@%p53 bra 	$L__BB0_106;
	neg.f64 	%fd2726, %fd4145;
	sub.f64 	%fd4143, %fd2726, %fd5;
	bra.uni 	$L__BB0_115;
$L__BB0_109:
	mov.f64 	%fd2725, 0d0000000000000000;
	sub.f64 	%fd4143, %fd2725, %fd5;
	bra.uni 	$L__BB0_115;
$L__BB0_110:
	setp.eq.s16 	%p49, %rs184, 10;
	@%p49 bra 	$L__BB0_109;
	neg.f64 	%fd4143, %fd5;
	bra.uni 	$L__BB0_115;
$L__BB0_112:
	mov.f64 	%fd2724, 0d0000000000000000;
	sub.f64 	%fd4143, %fd2724, %fd4145;
	bra.uni 	$L__BB0_115;
$L__BB0_113:
	setp.eq.s16 	%p46, %rs184, 14;
	@%p46 bra 	$L__BB0_112;
	neg.f64 	%fd4143, %fd5;
$L__BB0_115:
	sub.f64 	%fd2728, %fd4143, %fd4142;
	fma.rn.f64 	%fd32, %fd4, %fd2728, %fd4142;
	add.s32 	%r465, %r79, 1;
	and.b32  	%r466, %r465, 255;
	cvt.u64.u32 	%rd279, %r466;
	add.s64 	%rd280, %rd64, %rd279;
	ld.local.u8 	%rs187, [%rd280+24];
	add.f64 	%fd33, %fd5, 0dBFF0000000000000;
	and.b16  	%rs186, %rs187, 15;
	setp.gt.s16 	%p58, %rs186, 7;
	@%p58 bra 	$L__BB0_123;
	setp.gt.s16 	%p65, %rs186, 3;
	@%p65 bra 	$L__BB0_120;
	setp.gt.s16 	%p69, %rs186, 1;
	@%p69 bra 	$L__BB0_131;
	setp.eq.s16 	%p71, %rs186, 0;
	@%p71 bra 	$L__BB0_119;
	bra.uni 	$L__BB0_130;
$L__BB0_119:
	add.f64 	%fd4144, %fd3, 0d0000000000000000;
	bra.uni 	$L__BB0_141;
$L__BB0_120:
	setp.gt.s16 	%p66, %rs186, 5;
	@%p66 bra 	$L__BB0_135;
	setp.eq.s16 	%p68, %rs186, 4;
	@%p68 bra 	$L__BB0_122;
	bra.uni 	$L__BB0_133;
$L__BB0_122:
	add.f64 	%fd4144, %fd3, %fd33;
	bra.uni 	$L__BB0_141;
$L__BB0_123:
	setp.gt.s16 	%p59, %rs186, 11;
	@%p59 bra 	$L__BB0_127;
	add.s16 	%rs188, %rs186, -8;
	setp.lt.u16 	%p63, %rs188, 2;
	mov.f64 	%fd4144, %fd33;
	@%p63 bra 	$L__BB0_141;
	setp.eq.s16 	%p64, %rs186, 10;
	@%p64 bra 	$L__BB0_126;
	bra.uni 	$L__BB0_137;
$L__BB0_126:
	mov.f64 	%fd2730, 0d0000000000000000;
	sub.f64 	%fd4144, %fd2730, %fd33;
	bra.uni 	$L__BB0_141;
$L__BB0_127:
	setp.gt.s16 	%p60, %rs186, 13;
	@%p60 bra 	$L__BB0_139;
	setp.eq.s16 	%p62, %rs186, 12;
	mov.f64 	%fd4144, %fd33;
	@%p62 bra 	$L__BB0_129;
	bra.uni 	$L__BB0_141;
$L__BB0_129:
	add.f64 	%fd4144, %fd3, 0d0000000000000000;
	bra.uni 	$L__BB0_141;
$L__BB0_130:
	mov.f64 	%fd2732, 0d0000000000000000;
	sub.f64 	%fd4144, %fd2732, %fd3;
	bra.uni 	$L__BB0_141;
$L__BB0_131:
	setp.eq.s16 	%p70, %rs186, 2;
	mov.f64 	%fd4144, %fd3;
	@%p70 bra 	$L__BB0_141;
	neg.f64 	%fd4144, %fd3;
	bra.uni 	$L__BB0_141;
$L__BB0_133:
	sub.f64 	%fd4144, %fd33, %fd3;
	bra.uni 	$L__BB0_141;
$L__BB0_134:
	sub.f64 	%fd4144, %fd3, %fd33;
	bra.uni 	$L__BB0_141;
$L__BB0_135:
	setp.eq.s16 	%p67, %rs186, 6;
	@%p67 bra 	$L__BB0_134;
	neg.f64 	%fd2731, %fd3;
	sub.f64 	%fd4144, %fd2731, %fd33;
	bra.uni 	$L__BB0_141;
$L__BB0_137:
	neg.f64 	%fd4144, %fd33;
	bra.uni 	$L__BB0_141;
$L__BB0_138:
	mov.f64 	%fd2729, 0d0000000000000000;
	sub.f64 	%fd4144, %fd2729, %fd3;
	bra.uni 	$L__BB0_141;
$L__BB0_139:
	setp.eq.s16 	%p61, %rs186, 14;
	@%p61 bra 	$L__BB0_138;
	neg.f64 	%fd4144, %fd33;
$L__BB0_141:
	add.s32 	%r467, %r80, 1;
	and.b32  	%r468, %r467, 255;
	cvt.u64.u32 	%rd281, %r468;
	add.s64 	%rd282, %rd64, %rd281;
	ld.local.u8 	%rs190, [%rd282+24];
	and.b16  	%rs189, %rs190, 15;
	setp.gt.s16 	%p72, %rs189, 7;
	@%p72 bra 	$L__BB0_149;
	setp.gt.s16 	%p79, %rs189, 3;
	@%p79 bra 	$L__BB0_146;
	setp.gt.s16 	%p83, %rs189, 1;
	@%p83 bra 	$L__BB0_156;
	setp.eq.s16 	%p85, %rs189, 0;
	@%p85 bra 	$L__BB0_166;
	mov.f64 	%fd2736, 0d0000000000000000;
	sub.f64 	%fd4145, %fd2736, %fd4145;
	bra.uni 	$L__BB0_166;
$L__BB0_146:
	setp.gt.s16 	%p80, %rs189, 5;
	@%p80 bra 	$L__BB0_160;
	setp.eq.s16 	%p82, %rs189, 4;
	@%p82 bra 	$L__BB0_148;
	bra.uni 	$L__BB0_158;
$L__BB0_148:
	add.f64 	%fd4145, %fd4145, %fd33;
	bra.uni 	$L__BB0_166;
$L__BB0_149:
	setp.gt.s16 	%p73, %rs189, 11;
	@%p73 bra 	$L__BB0_153;
	add.s16 	%rs191, %rs189, -8;
	setp.lt.u16 	%p77, %rs191, 2;
	mov.f64 	%fd4145, %fd33;
	@%p77 bra 	$L__BB0_166;
	setp.eq.s16 	%p78, %rs189, 10;
	@%p78 bra 	$L__BB0_152;
	bra.uni 	$L__BB0_162;
$L__BB0_152:
	mov.f64 	%fd2734, 0d0000000000000000;
	sub.f64 	%fd4145, %fd2734, %fd33;
	bra.uni 	$L__BB0_166;
$L__BB0_153:
	setp.gt.s16 	%p74, %rs189, 13;
	@%p74 bra 	$L__BB0_164;
	setp.eq.s16 	%p76, %rs189, 12;
	@%p76 bra 	$L__BB0_166;
	mov.f64 	%fd4145, %fd33;
	bra.uni 	$L__BB0_166;
$L__BB0_156:
	setp.eq.s16 	%p84, %rs189, 2;
	@%p84 bra 	$L__BB0_166;
	neg.f64 	%fd4145, %fd4145;
	bra.uni 	$L__BB0_166;
$L__BB0_158:
	sub.f64 	%fd4145, %fd33, %fd4145;
	bra.uni 	$L__BB0_166;
$L__BB0_159:
	sub.f64 	%fd4145, %fd4145, %fd33;
	bra.uni 	$L__BB0_166;
$L__BB0_160:
	setp.eq.s16 	%p81, %rs189, 6;
	@%p81 bra 	$L__BB0_159;
	neg.f64 	%fd2735, %fd4145;
	sub.f64 	%fd4145, %fd2735, %fd33;
	bra.uni 	$L__BB0_166;
$L__BB0_162:
	neg.f64 	%fd4145, %fd33;
	bra.uni 	$L__BB0_166;
$L__BB0_163:
	mov.f64 	%fd2733, 0d0000000000000000;
	sub.f64 	%fd4145, %fd2733, %fd4145;
	bra.uni 	$L__BB0_166;
$L__BB0_164:
	setp.eq.s16 	%p75, %rs189, 14;
	@%p75 bra 	$L__BB0_163;
	neg.f64 	%fd4145, %fd33;
$L__BB0_166:
	sub.f64 	%fd2737, %fd4145, %fd4144;
	fma.rn.f64 	%fd2738, %fd4, %fd2737, %fd4144;
	sub.f64 	%fd2739, %fd2738, %fd32;
	mul.f64 	%fd2740, %fd5, %fd5;
	mul.f64 	%fd2741, %fd5, %fd2740;
	mul.f64 	%fd2742, %fd2741, %fd6;
	fma.rn.f64 	%fd2743, %fd2742, %fd2739, %fd32;
	rcp.rn.f64 	%fd2744, %fd4140;
	fma.rn.f64 	%fd4141, %fd2744, %fd2743, %fd4141;
	mul.f64 	%fd4140, %fd4140, 0d3FE0000000000000;
	add.s32 	%r1293, %r1293, 1;
	setp.ne.s32 	%p86, %r1293, 16;
	@%p86 bra 	$L__BB0_63;
	shl.b32 	%r82, %r1, 5;
	add.s32 	%r83, %r287, %r2;
	mov.b64 	%rd283, 0;
	st.shared.u64 	[%r83], %rd283;
	st.shared.u64 	[%r83+8], %rd283;
	st.shared.u64 	[%r83+16], %rd283;
	st.shared.u64 	[%r83+24], %rd283;
	st.shared.u64 	[%r83+32], %rd283;
	st.shared.u64 	[%r83+40], %rd283;
	mov.f64 	%fd4146, 0d3FF0000000000000;
	mov.b32 	%r1294, 0;
$L__BB0_168:
	mul.f64 	%fd61, %fd4146, 0d4085634BC6A7EF9E;
	mul.f64 	%fd2747, %fd4146, 0dC056000000000000;
	mul.f64 	%fd2748, %fd2747, 0d4085634BC6A7EF9E;
	mul.f64 	%fd2749, %fd4146, 0d0000000000000000;
	mul.f64 	%fd62, %fd2749, 0d4085634BC6A7EF9E;
	mul.f64 	%fd2750, %fd4146, 0d4020000000000000;
	rcp.rn.f64 	%fd63, %fd4146;
	fma.rn.f64 	%fd2751, %fd61, 0d0000000000000000, %fd2748;
	mul.wide.u32 	%rd284, %r1294, 280;
	add.s64 	%rd285, %rd1, %rd284;
	ld.local.f64 	%fd2752, [%rd285];
	add.f64 	%fd2753, %fd2751, %fd2752;
	cvt.rzi.s32.f64 	%r474, %fd2753;
	cvt.rn.f64.s32 	%fd2754, %r474;
	setp.lt.f64 	%p87, %fd2753, %fd2754;
	selp.s32 	%r475, -1, 0, %p87;
	add.s32 	%r476, %r474, %r475;
	and.b32  	%r477, %r476, 255;
	cvt.rn.f64.s32 	%fd2755, %r476;
	sub.f64 	%fd64, %fd2753, %fd2755;
	mul.f64 	%fd2756, %fd64, %fd64;
	mul.f64 	%fd2757, %fd64, %fd2756;
	fma.rn.f64 	%fd2758, %fd64, 0d4018000000000000, 0dC02E000000000000;
	fma.rn.f64 	%fd2759, %fd64, %fd2758, 0d4024000000000000;
	mul.f64 	%fd65, %fd2757, %fd2759;
	add.f64 	%fd2760, %fd61, %fd61;
	fma.rn.f64 	%fd2761, %fd2750, 0d4085634BC6A7EF9E, %fd2760;
	ld.local.f64 	%fd2762, [%rd285+16];
	add.f64 	%fd2763, %fd2761, %fd2762;
	cvt.rzi.s32.f64 	%r478, %fd2763;
	cvt.rn.f64.s32 	%fd2764, %r478;
	setp.lt.f64 	%p88, %fd2763, %fd2764;
	selp.s32 	%r479, -1, 0, %p88;
	add.s32 	%r480, %r478, %r479;
	and.b32  	%r85, %r480, 255;
	cvt.rn.f64.s32 	%fd2765, %r480;
	sub.f64 	%fd66, %fd2763, %fd2765;
	mul.f64 	%fd2766, %fd66, %fd66;
	mul.f64 	%fd2767, %fd66, %fd2766;
	fma.rn.f64 	%fd2768, %fd66, 0d4018000000000000, 0dC02E000000000000;
	fma.rn.f64 	%fd2769, %fd66, %fd2768, 0d4024000000000000;
	mul.f64 	%fd67, %fd2767, %fd2769;
	ld.local.f64 	%fd68, [%rd285+8];
	add.s64 	%rd65, %rd285, 24;
	cvt.u64.u32 	%rd286, %r477;
	add.s64 	%rd66, %rd65, %rd286;
	add.s32 	%r481, %r476, 1;
	and.b32  	%r482, %r481, 255;
	cvt.u64.u32 	%rd287, %r482;
	add.s64 	%rd67, %rd65, %rd287;
	neg.f64 	%fd69, %fd64;
	sub.f64 	%fd70, %fd69, %fd66;
	sub.f64 	%fd71, %fd64, %fd66;
	sub.f64 	%fd72, %fd66, %fd64;
	add.f64 	%fd73, %fd64, %fd66;
	add.f64 	%fd74, %fd64, 0dBFF0000000000000;
	neg.f64 	%fd75, %fd74;
	sub.f64 	%fd76, %fd75, %fd66;
	sub.f64 	%fd77, %fd74, %fd66;
	sub.f64 	%fd78, %fd66, %fd74;
	add.f64 	%fd79, %fd74, %fd66;
	add.f64 	%fd80, %fd66, 0dBFF0000000000000;
	sub.f64 	%fd81, %fd69, %fd80;
	sub.f64 	%fd82, %fd64, %fd80;
	sub.f64 	%fd83, %fd80, %fd64;
	add.f64 	%fd84, %fd64, %fd80;
	sub.f64 	%fd85, %fd75, %fd80;
	sub.f64 	%fd86, %fd74, %fd80;
	sub.f64 	%fd87, %fd80, %fd74;
	add.f64 	%fd88, %fd74, %fd80;
	mov.b32 	%r1297, -1;
	mov.f64 	%fd4162, 0d0000000000000000;
	mov.b32 	%r1295, 0;
	mov.f64 	%fd4161, %fd4162;
	mov.f64 	%fd4160, %fd4162;
	mov.f64 	%fd4159, %fd4162;
$L__BB0_169:
	cvt.rn.f64.u32 	%fd2770, %r1295;
	fma.rn.f64 	%fd2771, %fd61, %fd2770, %fd62;
	add.f64 	%fd2772, %fd2771, %fd68;
	cvt.rzi.s32.f64 	%r483, %fd2772;
	cvt.rn.f64.s32 	%fd2773, %r483;
	setp.lt.f64 	%p89, %fd2772, %fd2773;
	selp.s32 	%r484, -1, 0, %p89;
	add.s32 	%r485, %r483, %r484;
	and.b32  	%r88, %r485, 255;
	cvt.rn.f64.s32 	%fd2774, %r485;
	sub.f64 	%fd93, %fd2772, %fd2774;
	fma.rn.f64 	%fd2775, %fd93, 0d4018000000000000, 0dC02E000000000000;
	fma.rn.f64 	%fd94, %fd93, %fd2775, 0d4024000000000000;
	setp.ne.s32 	%p90, %r1295, 0;
	setp.eq.s32 	%p91, %r88, %r1297;
	and.pred  	%p92, %p90, %p91;
	@%p92 bra 	$L__BB0_403;
	ld.local.u8 	%r487, [%rd66];
	add.s32 	%r488, %r88, %r487;
	and.b32  	%r489, %r488, 255;
	cvt.u64.u32 	%rd288, %r489;
	add.s64 	%rd289, %rd65, %rd288;
	ld.local.u8 	%r490, [%rd289];
	add.s32 	%r89, %r85, %r490;
	add.s32 	%r491, %r488, 1;
	and.b32  	%r492, %r491, 255;
	cvt.u64.u32 	%rd290, %r492;
	add.s64 	%rd291, %rd65, %rd290;
	ld.local.u8 	%r493, [%rd291];
	add.s32 	%r90, %r85, %r493;
	ld.local.u8 	%r494, [%rd67];
	add.s32 	%r495, %r88, %r494;
	and.b32  	%r496, %r495, 255;
	cvt.u64.u32 	%rd292, %r496;
	add.s64 	%rd293, %rd65, %rd292;
	ld.local.u8 	%r497, [%rd293];
	add.s32 	%r91, %r85, %r497;
	add.s32 	%r498, %r495, 1;
	and.b32  	%r499, %r498, 255;
	cvt.u64.u32 	%rd294, %r499;
	add.s64 	%rd295, %rd65, %rd294;
	ld.local.u8 	%r500, [%rd295];
	add.s32 	%r92, %r85, %r500;
	and.b32  	%r501, %r89, 255;
	cvt.u64.u32 	%rd296, %r501;
	add.s64 	%rd297, %rd65, %rd296;
	ld.local.u8 	%rs193, [%rd297];
	and.b16  	%rs192, %rs193, 15;
	setp.gt.s16 	%p93, %rs192, 7;
	@%p93 bra 	$L__BB0_178;
	setp.gt.s16 	%p101, %rs192, 3;
	@%p101 bra 	$L__BB0_175;
	setp.gt.s16 	%p105, %rs192, 1;
	@%p105 bra 	$L__BB0_187;
	setp.eq.s16 	%p107, %rs192, 0;
	@%p107 bra 	$L__BB0_174;
	bra.uni 	$L__BB0_185;
$L__BB0_174:
	add.f64 	%fd4151, %fd64, %fd93;
	bra.uni 	$L__BB0_199;
$L__BB0_175:
	setp.gt.s16 	%p102, %rs192, 5;
	@%p102 bra 	$L__BB0_189;
	setp.eq.s16 	%p104, %rs192, 4;
	mov.f64 	%fd4151, %fd73;
	@%p104 bra 	$L__BB0_199;
	mov.f64 	%fd4151, %fd72;
	bra.uni 	$L__BB0_199;
$L__BB0_178:
	setp.gt.s16 	%p94, %rs192, 11;
	@%p94 bra 	$L__BB0_182;
	setp.gt.s16 	%p98, %rs192, 9;
	@%p98 bra 	$L__BB0_193;
	setp.eq.s16 	%p100, %rs192, 8;
	@%p100 bra 	$L__BB0_181;
	bra.uni 	$L__BB0_191;
$L__BB0_181:
	add.f64 	%fd4151, %fd66, %fd93;
	bra.uni 	$L__BB0_199;
$L__BB0_182:
	setp.gt.s16 	%p95, %rs192, 13;
	@%p95 bra 	$L__BB0_197;
	setp.eq.s16 	%p97, %rs192, 12;
	@%p97 bra 	$L__BB0_184;
	bra.uni 	$L__BB0_195;
$L__BB0_184:
	add.f64 	%fd4151, %fd64, %fd93;
	bra.uni 	$L__BB0_199;
$L__BB0_185:
	sub.f64 	%fd4151, %fd93, %fd64;
	bra.uni 	$L__BB0_199;
$L__BB0_186:
	sub.f64 	%fd4151, %fd64, %fd93;
	bra.uni 	$L__BB0_199;
$L__BB0_187:
	setp.eq.s16 	%p106, %rs192, 2;
	@%p106 bra 	$L__BB0_186;
	sub.f64 	%fd4151, %fd69, %fd93;
	bra.uni 	$L__BB0_199;
$L__BB0_189:
	setp.eq.s16 	%p103, %rs192, 6;
	mov.f64 	%fd4151, %fd71;
	@%p103 bra 	$L__BB0_199;
	mov.f64 	%fd4151, %fd70;
	bra.uni 	$L__BB0_199;
$L__BB0_191:
	sub.f64 	%fd4151, %fd66, %fd93;
	bra.uni 	$L__BB0_199;
$L__BB0_192:
	sub.f64 	%fd4151, %fd93, %fd66;
	bra.uni 	$L__BB0_199;
$L__BB0_193:
	setp.eq.s16 	%p99, %rs192, 10;
	@%p99 bra 	$L__BB0_192;
	neg.f64 	%fd2777, %fd93;
	sub.f64 	%fd4151, %fd2777, %fd66;
	bra.uni 	$L__BB0_199;
$L__BB0_195:
	sub.f64 	%fd4151, %fd66, %fd93;
	bra.uni 	$L__BB0_199;
$L__BB0_196:
	sub.f64 	%fd4151, %fd93, %fd64;
	bra.uni 	$L__BB0_199;
$L__BB0_197:
	setp.eq.s16 	%p96, %rs192, 14;
	@%p96 bra 	$L__BB0_196;
	neg.f64 	%fd2776, %fd93;
	sub.f64 	%fd4151, %fd2776, %fd66;
$L__BB0_199:
	and.b32  	%r502, %r91, 255;
	cvt.u64.u32 	%rd298, %r502;
	add.s64 	%rd299, %rd65, %rd298;
	ld.local.u8 	%rs195, [%rd299];
	and.b16  	%rs194, %rs195, 15;
	setp.gt.s16 	%p108, %rs194, 7;
	@%p108 bra 	$L__BB0_207;
	setp.gt.s16 	%p116, %rs194, 3;
	@%p116 bra 	$L__BB0_204;
	setp.gt.s16 	%p120, %rs194, 1;
	@%p120 bra 	$L__BB0_216;
	setp.eq.s16 	%p122, %rs194, 0;
	@%p122 bra 	$L__BB0_203;
	bra.uni 	$L__BB0_214;
$L__BB0_203:
	add.f64 	%fd4152, %fd74, %fd93;
	bra.uni 	$L__BB0_228;
$L__BB0_204:
	setp.gt.s16 	%p117, %rs194, 5;
	@%p117 bra 	$L__BB0_218;
	setp.eq.s16 	%p119, %rs194, 4;
	mov.f64 	%fd4152, %fd79;
	@%p119 bra 	$L__BB0_228;
	mov.f64 	%fd4152, %fd78;
	bra.uni 	$L__BB0_228;
$L__BB0_207:
	setp.gt.s16 	%p109, %rs194, 11;
	@%p109 bra 	$L__BB0_211;
	setp.gt.s16 	%p113, %rs194, 9;
	@%p113 bra 	$L__BB0_222;
	setp.eq.s16 	%p115, %rs194, 8;
	@%p115 bra 	$L__BB0_210;
	bra.uni 	$L__BB0_220;
$L__BB0_210:
	add.f64 	%fd4152, %fd66, %fd93;
	bra.uni 	$L__BB0_228;
$L__BB0_211:
	setp.gt.s16 	%p110, %rs194, 13;
	@%p110 bra 	$L__BB0_226;
	setp.eq.s16 	%p112, %rs194, 12;
	@%p112 bra 	$L__BB0_213;
	bra.uni 	$L__BB0_224;
$L__BB0_213:
	add.f64 	%fd4152, %fd74, %fd93;
	bra.uni 	$L__BB0_228;
$L__BB0_214:
	sub.f64 	%fd4152, %fd93, %fd74;
	bra.uni 	$L__BB0_228;
$L__BB0_215:
	sub.f64 	%fd4152, %fd74, %fd93;
	bra.uni 	$L__BB0_228;
$L__BB0_216:
	setp.eq.s16 	%p121, %rs194, 2;
	@%p121 bra 	$L__BB0_215;
	sub.f64 	%fd4152, %fd75, %fd93;
	bra.uni 	$L__BB0_228;
$L__BB0_218:
	setp.eq.s16 	%p118, %rs194, 6;
	mov.f64 	%fd4152, %fd77;
	@%p118 bra 	$L__BB0_228;
	mov.f64 	%fd4152, %fd76;
	bra.uni 	$L__BB0_228;
$L__BB0_220:
	sub.f64 	%fd4152, %fd66, %fd93;
	bra.uni 	$L__BB0_228;
$L__BB0_221:
	sub.f64 	%fd4152, %fd93, %fd66;
	bra.uni 	$L__BB0_228;
$L__BB0_222:
	setp.eq.s16 	%p114, %rs194, 10;
	@%p114 bra 	$L__BB0_221;
	neg.f64 	%fd2779, %fd93;
	sub.f64 	%fd4152, %fd2779, %fd66;
	bra.uni 	$L__BB0_228;
$L__BB0_224:
	sub.f64 	%fd4152, %fd66, %fd93;
	bra.uni 	$L__BB0_228;
$L__BB0_225:
	sub.f64 	%fd4152, %fd93, %fd74;
	bra.uni 	$L__BB0_228;
$L__BB0_226:
	setp.eq.s16 	%p111, %rs194, 14;
	@%p111 bra 	$L__BB0_225;
	neg.f64 	%fd2778, %fd93;
	sub.f64 	%fd4152, %fd2778, %fd66;
$L__BB0_228:
	sub.f64 	%fd2780, %fd4152, %fd4151;
	fma.rn.f64 	%fd4159, %fd65, %fd2780, %fd4151;
	and.b32  	%r503, %r90, 255;
	cvt.u64.u32 	%rd300, %r503;
	add.s64 	%rd301, %rd65, %rd300;
	ld.local.u8 	%rs197, [%rd301];
	add.f64 	%fd122, %fd93, 0dBFF0000000000000;
	and.b16  	%rs196, %rs197, 15;
	setp.gt.s16 	%p123, %rs196, 7;
	@%p123 bra 	$L__BB0_236;
	setp.gt.s16 	%p131, %rs196, 3;
	@%p131 bra 	$L__BB0_233;
	setp.gt.s16 	%p135, %rs196, 1;
	@%p135 bra 	$L__BB0_245;
	setp.eq.s16 	%p137, %rs196, 0;
	@%p137 bra 	$L__BB0_232;
	bra.uni 	$L__BB0_243;
$L__BB0_232:
	add.f64 	%fd4153, %fd64, %fd122;
	bra.uni 	$L__BB0_257;
$L__BB0_233:
	setp.gt.s16 	%p132, %rs196, 5;
	@%p132 bra 	$L__BB0_247;
	setp.eq.s16 	%p134, %rs196, 4;
	mov.f64 	%fd4153, %fd73;
	@%p134 bra 	$L__BB0_257;
	mov.f64 	%fd4153, %fd72;
	bra.uni 	$L__BB0_257;
$L__BB0_236:
	setp.gt.s16 	%p124, %rs196, 11;
	@%p124 bra 	$L__BB0_240;
	setp.gt.s16 	%p128, %rs196, 9;
	@%p128 bra 	$L__BB0_251;
	setp.eq.s16 	%p130, %rs196, 8;
	@%p130 bra 	$L__BB0_239;
	bra.uni 	$L__BB0_249;
$L__BB0_239:
	add.f64 	%fd4153, %fd66, %fd122;
	bra.uni 	$L__BB0_257;
$L__BB0_240:
	setp.gt.s16 	%p125, %rs196, 13;
	@%p125 bra 	$L__BB0_255;
	setp.eq.s16 	%p127, %rs196, 12;
	@%p127 bra 	$L__BB0_242;
	bra.uni 	$L__BB0_253;
$L__BB0_242:
	add.f64 	%fd4153, %fd64, %fd122;
	bra.uni 	$L__BB0_257;
$L__BB0_243:
	sub.f64 	%fd4153, %fd122, %fd64;
	bra.uni 	$L__BB0_257;
$L__BB0_244:
	sub.f64 	%fd4153, %fd64, %fd122;
	bra.uni 	$L__BB0_257;
$L__BB0_245:
	setp.eq.s16 	%p136, %rs196, 2;
	@%p136 bra 	$L__BB0_244;
	sub.f64 	%fd4153, %fd69, %fd122;
	bra.uni 	$L__BB0_257;
$L__BB0_247:
	setp.eq.s16 	%p133, %rs196, 6;
	mov.f64 	%fd4153, %fd71;
	@%p133 bra 	$L__BB0_257;
	mov.f64 	%fd4153, %fd70;
	bra.uni 	$L__BB0_257;
$L__BB0_249:
	sub.f64 	%fd4153, %fd66, %fd122;
	bra.uni 	$L__BB0_257;
$L__BB0_250:
	sub.f64 	%fd4153, %fd122, %fd66;
	bra.uni 	$L__BB0_257;
$L__BB0_251:
	setp.eq.s16 	%p129, %rs196, 10;
	@%p129 bra 	$L__BB0_250;
	neg.f64 	%fd2782, %fd122;
	sub.f64 	%fd4153, %fd2782, %fd66;
	bra.uni 	$L__BB0_257;
$L__BB0_253:
	sub.f64 	%fd4153, %fd66, %fd122;
	bra.uni 	$L__BB0_257;
$L__BB0_254:
	sub.f64 	%fd4153, %fd122, %fd64;
	bra.uni 	$L__BB0_257;
$L__BB0_255:
	setp.eq.s16 	%p126, %rs196, 14;
	@%p126 bra 	$L__BB0_254;
	neg.f64 	%fd2781, %fd122;
	sub.f64 	%fd4153, %fd2781, %fd66;
$L__BB0_257:
	and.b32  	%r504, %r92, 255;
	cvt.u64.u32 	%rd302, %r504;
	add.s64 	%rd303, %rd65, %rd302;
	ld.local.u8 	%rs199, [%rd303];
	and.b16  	%rs198, %rs199, 15;
	setp.gt.s16 	%p138, %rs198, 7;
	@%p138 bra 	$L__BB0_265;
	setp.gt.s16 	%p146, %rs198, 3;
	@%p146 bra 	$L__BB0_262;
	setp.gt.s16 	%p150, %rs198, 1;
	@%p150 bra 	$L__BB0_274;
	setp.eq.s16 	%p152, %rs198, 0;
	@%p152 bra 	$L__BB0_261;
	bra.uni 	$L__BB0_272;
$L__BB0_261:
	add.f64 	%fd4154, %fd74, %fd122;
	bra.uni 	$L__BB0_286;
$L__BB0_262:
	setp.gt.s16 	%p147, %rs198, 5;
	@%p147 bra 	$L__BB0_276;
	setp.eq.s16 	%p149, %rs198, 4;
	mov.f64 	%fd4154, %fd79;
	@%p149 bra 	$L__BB0_286;
	mov.f64 	%fd4154, %fd78;
	bra.uni 	$L__BB0_286;
$L__BB0_265:
	setp.gt.s16 	%p139, %rs198, 11;
	@%p139 bra 	$L__BB0_269;
	setp.gt.s16 	%p143, %rs198, 9;
	@%p143 bra 	$L__BB0_280;
	setp.eq.s16 	%p145, %rs198, 8;
	@%p145 bra 	$L__BB0_268;
	bra.uni 	$L__BB0_278;
$L__BB0_268:
	add.f64 	%fd4154, %fd66, %fd122;
	bra.uni 	$L__BB0_286;
$L__BB0_269:
	setp.gt.s16 	%p140, %rs198, 13;
	@%p140 bra 	$L__BB0_284;
	setp.eq.s16 	%p142, %rs198, 12;
	@%p142 bra 	$L__BB0_271;
	bra.uni 	$L__BB0_282;
$L__BB0_271:
	add.f64 	%fd4154, %fd74, %fd122;
	bra.uni 	$L__BB0_286;
$L__BB0_272:
	sub.f64 	%fd4154, %fd122, %fd74;
	bra.uni 	$L__BB0_286;
$L__BB0_273:
	sub.f64 	%fd4154, %fd74, %fd122;
	bra.uni 	$L__BB0_286;
$L__BB0_274:
	setp.eq.s16 	%p151, %rs198, 2;
	@%p151 bra 	$L__BB0_273;
	sub.f64 	%fd4154, %fd75, %fd122;
	bra.uni 	$L__BB0_286;
$L__BB0_276:
	setp.eq.s16 	%p148, %rs198, 6;
	mov.f64 	%fd4154, %fd77;
	@%p148 bra 	$L__BB0_286;
	mov.f64 	%fd4154, %fd76;
	bra.uni 	$L__BB0_286;
$L__BB0_278:
	sub.f64 	%fd4154, %fd66, %fd122;
	bra.uni 	$L__BB0_286;
$L__BB0_279:
	sub.f64 	%fd4154, %fd122, %fd66;
	bra.uni 	$L__BB0_286;
$L__BB0_280:
	setp.eq.s16 	%p144, %rs198, 10;
	@%p144 bra 	$L__BB0_279;
	neg.f64 	%fd2784, %fd122;
	sub.f64 	%fd4154, %fd2784, %fd66;
	bra.uni 	$L__BB0_286;
$L__BB0_282:
	sub.f64 	%fd4154, %fd66, %fd122;
	bra.uni 	$L__BB0_286;
$L__BB0_283:
	sub.f64 	%fd4154, %fd122, %fd74;
	bra.uni 	$L__BB0_286;
$L__BB0_284:
	setp.eq.s16 	%p141, %rs198, 14;
	@%p141 bra 	$L__BB0_283;
	neg.f64 	%fd2783, %fd122;
	sub.f64 	%fd4154, %fd2783, %fd66;
$L__BB0_286:
	sub.f64 	%fd2785, %fd4154, %fd4153;
	fma.rn.f64 	%fd4160, %fd65, %fd2785, %fd4153;
	add.s32 	%r505, %r89, 1;
	and.b32  	%r506, %r505, 255;
	cvt.u64.u32 	%rd304, %r506;
	add.s64 	%rd305, %rd65, %rd304;
	ld.local.u8 	%rs201, [%rd305];
	and.b16  	%rs200, %rs201, 15;
	setp.gt.s16 	%p153, %rs200, 7;
	@%p153 bra 	$L__BB0_294;
	setp.gt.s16 	%p161, %rs200, 3;
	@%p161 bra 	$L__BB0_291;
	setp.gt.s16 	%p165, %rs200, 1;
	@%p165 bra 	$L__BB0_303;
	setp.eq.s16 	%p167, %rs200, 0;
	@%p167 bra 	$L__BB0_290;
	bra.uni 	$L__BB0_301;
$L__BB0_290:
	add.f64 	%fd4155, %fd64, %fd93;
	bra.uni 	$L__BB0_315;
$L__BB0_291:
	setp.gt.s16 	%p162, %rs200, 5;
	@%p162 bra 	$L__BB0_305;
	setp.eq.s16 	%p164, %rs200, 4;
	mov.f64 	%fd4155, %fd84;
	@%p164 bra 	$L__BB0_315;
	mov.f64 	%fd4155, %fd83;
	bra.uni 	$L__BB0_315;
$L__BB0_294:
	setp.gt.s16 	%p154, %rs200, 11;
	@%p154 bra 	$L__BB0_298;
	setp.gt.s16 	%p158, %rs200, 9;
	@%p158 bra 	$L__BB0_309;
	setp.eq.s16 	%p160, %rs200, 8;
	@%p160 bra 	$L__BB0_297;
	bra.uni 	$L__BB0_307;
$L__BB0_297:
	add.f64 	%fd4155, %fd80, %fd93;
	bra.uni 	$L__BB0_315;
$L__BB0_298:
	setp.gt.s16 	%p155, %rs200, 13;
	@%p155 bra 	$L__BB0_313;
	setp.eq.s16 	%p157, %rs200, 12;
	@%p157 bra 	$L__BB0_300;
	bra.uni 	$L__BB0_311;
$L__BB0_300:
	add.f64 	%fd4155, %fd64, %fd93;
	bra.uni 	$L__BB0_315;
$L__BB0_301:
	sub.f64 	%fd4155, %fd93, %fd64;
	bra.uni 	$L__BB0_315;
$L__BB0_302:
	sub.f64 	%fd4155, %fd64, %fd93;
	bra.uni 	$L__BB0_315;
$L__BB0_303:
	setp.eq.s16 	%p166, %rs200, 2;
	@%p166 bra 	$L__BB0_302;
	sub.f64 	%fd4155, %fd69, %fd93;
	bra.uni 	$L__BB0_315;
$L__BB0_305:
	setp.eq.s16 	%p163, %rs200, 6;
	mov.f64 	%fd4155, %fd82;
	@%p163 bra 	$L__BB0_315;
	mov.f64 	%fd4155, %fd81;
	bra.uni 	$L__BB0_315;
$L__BB0_307:
	sub.f64 	%fd4155, %fd80, %fd93;
	bra.uni 	$L__BB0_315;
$L__BB0_308:
	sub.f64 	%fd4155, %fd93, %fd80;
	bra.uni 	$L__BB0_315;
$L__BB0_309:
	setp.eq.s16 	%p159, %rs200, 10;
	@%p159 bra 	$L__BB0_308;
	neg.f64 	%fd2787, %fd93;
	sub.f64 	%fd4155, %fd2787, %fd80;
	bra.uni 	$L__BB0_315;
$L__BB0_311:
	sub.f64 	%fd4155, %fd80, %fd93;
	bra.uni 	$L__BB0_315;
$L__BB0_312:
	sub.f64 	%fd4155, %fd93, %fd64;
	bra.uni 	$L__BB0_315;
$L__BB0_313:
	setp.eq.s16 	%p156, %rs200, 14;
	@%p156 bra 	$L__BB0_312;
	neg.f64 	%fd2786, %fd93;
	sub.f64 	%fd4155, %fd2786, %fd80;
$L__BB0_315:
	add.s32 	%r507, %r91, 1;
	and.b32  	%r508, %r507, 255;
	cvt.u64.u32 	%rd306, %r508;
	add.s64 	%rd307, %rd65, %rd306;
	ld.local.u8 	%rs203, [%rd307];
	and.b16  	%rs202, %rs203, 15;
	setp.gt.s16 	%p168, %rs202, 7;
	@%p168 bra 	$L__BB0_323;
	setp.gt.s16 	%p176, %rs202, 3;
	@%p176 bra 	$L__BB0_320;
	setp.gt.s16 	%p180, %rs202, 1;
	@%p180 bra 	$L__BB0_332;
	setp.eq.s16 	%p182, %rs202, 0;
	@%p182 bra 	$L__BB0_319;
	bra.uni 	$L__BB0_330;
$L__BB0_319:
	add.f64 	%fd4156, %fd74, %fd93;
	bra.uni 	$L__BB0_344;
$L__BB0_320:
	setp.gt.s16 	%p177, %rs202, 5;
	@%p177 bra 	$L__BB0_334;
	setp.eq.s16 	%p179, %rs202, 4;
	mov.f64 	%fd4156, %fd88;
	@%p179 bra 	$L__BB0_344;
	mov.f64 	%fd4156, %fd87;
	bra.uni 	$L__BB0_344;
$L__BB0_323:
	setp.gt.s16 	%p169, %rs202, 11;
	@%p169 bra 	$L__BB0_327;
	setp.gt.s16 	%p173, %rs202, 9;
	@%p173 bra 	$L__BB0_338;
	setp.eq.s16 	%p175, %rs202, 8;
	@%p175 bra 	$L__BB0_326;
	bra.uni 	$L__BB0_336;
$L__BB0_326:
	add.f64 	%fd4156, %fd80, %fd93;
	bra.uni 	$L__BB0_344;
$L__BB0_327:
	setp.gt.s16 	%p170, %rs202, 13;
	@%p170 bra 	$L__BB0_342;
	setp.eq.s16 	%p172, %rs202, 12;
	@%p172 bra 	$L__BB0_329;
	bra.uni 	$L__BB0_340;
$L__BB0_329:
	add.f64 	%fd4156, %fd74, %fd93;
	bra.uni 	$L__BB0_344;
$L__BB0_330:
	sub.f64 	%fd4156, %fd93, %fd74;
	bra.uni 	$L__BB0_344;
$L__BB0_331:
	sub.f64 	%fd4156, %fd74, %fd93;
	bra.uni 	$L__BB0_344;
$L__BB0_332:
	setp.eq.s16 	%p181, %rs202, 2;
	@%p181 bra 	$L__BB0_331;
	sub.f64 	%fd4156, %fd75, %fd93;
	bra.uni 	$L__BB0_344;
$L__BB0_334:
	setp.eq.s16 	%p178, %rs202, 6;
	mov.f64 	%fd4156, %fd86;
	@%p178 bra 	$L__BB0_344;
	mov.f64 	%fd4156, %fd85;
	bra.uni 	$L__BB0_344;
$L__BB0_336:
	sub.f64 	%fd4156, %fd80, %fd93;
	bra.uni 	$L__BB0_344;
$L__BB0_337:
	sub.f64 	%fd4156, %fd93, %fd80;
	bra.uni 	$L__BB0_344;
$L__BB0_338:
	setp.eq.s16 	%p174, %rs202, 10;
	@%p174 bra 	$L__BB0_337;
	neg.f64 	%fd2789, %fd93;
	sub.f64 	%fd4156, %fd2789, %fd80;
	bra.uni 	$L__BB0_344;
$L__BB0_340:
	sub.f64 	%fd4156, %fd80, %fd93;
	bra.uni 	$L__BB0_344;
$L__BB0_341:
	sub.f64 	%fd4156, %fd93, %fd74;
	bra.uni 	$L__BB0_344;
$L__BB0_342:
	setp.eq.s16 	%p171, %rs202, 14;
	@%p171 bra 	$L__BB0_341;
	neg.f64 	%fd2788, %fd93;
	sub.f64 	%fd4156, %fd2788, %fd80;
$L__BB0_344:
	sub.f64 	%fd2790, %fd4156, %fd4155;
	fma.rn.f64 	%fd4161, %fd65, %fd2790, %fd4155;
	add.s32 	%r509, %r90, 1;
	and.b32  	%r510, %r509, 255;
	cvt.u64.u32 	%rd308, %r510;
	add.s64 	%rd309, %rd65, %rd308;
	ld.local.u8 	%rs205, [%rd309];
	and.b16  	%rs204, %rs205, 15;
	setp.gt.s16 	%p183, %rs204, 7;
	@%p183 bra 	$L__BB0_352;
	setp.gt.s16 	%p191, %rs204, 3;
	@%p191 bra 	$L__BB0_349;
	setp.gt.s16 	%p195, %rs204, 1;
	@%p195 bra 	$L__BB0_361;
	setp.eq.s16 	%p197, %rs204, 0;
	@%p197 bra 	$L__BB0_348;
	bra.uni 	$L__BB0_359;
$L__BB0_348:
	add.f64 	%fd4157, %fd64, %fd122;
	bra.uni 	$L__BB0_373;
$L__BB0_349:
	setp.gt.s16 	%p192, %rs204, 5;
	@%p192 bra 	$L__BB0_363;
	setp.eq.s16 	%p194, %rs204, 4;
	mov.f64 	%fd4157, %fd84;
	@%p194 bra 	$L__BB0_373;
	mov.f64 	%fd4157, %fd83;
	bra.uni 	$L__BB0_373;
$L__BB0_352:
	setp.gt.s16 	%p184, %rs204, 11;
	@%p184 bra 	$L__BB0_356;
	setp.gt.s16 	%p188, %rs204, 9;
	@%p188 bra 	$L__BB0_367;
	setp.eq.s16 	%p190, %rs204, 8;
	@%p190 bra 	$L__BB0_355;
	bra.uni 	$L__BB0_365;
$L__BB0_355:
	add.f64 	%fd4157, %fd80, %fd122;
	bra.uni 	$L__BB0_373;
$L__BB0_356:
	setp.gt.s16 	%p185, %rs204, 13;
	@%p185 bra 	$L__BB0_371;
	setp.eq.s16 	%p187, %rs204, 12;
	@%p187 bra 	$L__BB0_358;
	bra.uni 	$L__BB0_369;
$L__BB0_358:
	add.f64 	%fd4157, %fd64, %fd122;
	bra.uni 	$L__BB0_373;
$L__BB0_359:
	sub.f64 	%fd4157, %fd122, %fd64;
	bra.uni 	$L__BB0_373;
$L__BB0_360:
	sub.f64 	%fd4157, %fd64, %fd122;
	bra.uni 	$L__BB0_373;
$L__BB0_361:
	setp.eq.s16 	%p196, %rs204, 2;
	@%p196 bra 	$L__BB0_360;
	sub.f64 	%fd4157, %fd69, %fd122;
	bra.uni 	$L__BB0_373;
$L__BB0_363:
	setp.eq.s16 	%p193, %rs204, 6;
	mov.f64 	%fd4157, %fd82;
	@%p193 bra 	$L__BB0_373;
	mov.f64 	%fd4157, %fd81;
	bra.uni 	$L__BB0_373;
$L__BB0_365:
	sub.f64 	%fd4157, %fd80, %fd122;
	bra.uni 	$L__BB0_373;
$L__BB0_366:
	sub.f64 	%fd4157, %fd122, %fd80;
	bra.uni 	$L__BB0_373;
$L__BB0_367:
	setp.eq.s16 	%p189, %rs204, 10;
	@%p189 bra 	$L__BB0_366;
	neg.f64 	%fd2792, %fd122;
	sub.f64 	%fd4157, %fd2792, %fd80;
	bra.uni 	$L__BB0_373;
$L__BB0_369:
	sub.f64 	%fd4157, %fd80, %fd122;
	bra.uni 	$L__BB0_373;
$L__BB0_370:
	sub.f64 	%fd4157, %fd122, %fd64;
	bra.uni 	$L__BB0_373;
$L__BB0_371:
	setp.eq.s16 	%p186, %rs204, 14;
	@%p186 bra 	$L__BB0_370;
	neg.f64 	%fd2791, %fd122;
	sub.f64 	%fd4157, %fd2791, %fd80;
$L__BB0_373:
	add.s32 	%r511, %r92, 1;
	and.b32  	%r512, %r511, 255;
	cvt.u64.u32 	%rd310, %r512;
	add.s64 	%rd311, %rd65, %rd310;
	ld.local.u8 	%rs207, [%rd311];
	and.b16  	%rs206, %rs207, 15;
	setp.gt.s16 	%p198, %rs206, 7;
	@%p198 bra 	$L__BB0_381;
	setp.gt.s16 	%p206, %rs206, 3;
	@%p206 bra 	$L__BB0_378;
	setp.gt.s16 	%p210, %rs206, 1;
	@%p210 bra 	$L__BB0_390;
	setp.eq.s16 	%p212, %rs206, 0;
	@%p212 bra 	$L__BB0_377;
	bra.uni 	$L__BB0_388;
$L__BB0_377:
	add.f64 	%fd4158, %fd74, %fd122;
	bra.uni 	$L__BB0_402;
$L__BB0_378:
	setp.gt.s16 	%p207, %rs206, 5;
	@%p207 bra 	$L__BB0_392;
	setp.eq.s16 	%p209, %rs206, 4;
	mov.f64 	%fd4158, %fd88;
	@%p209 bra 	$L__BB0_402;
	mov.f64 	%fd4158, %fd87;
	bra.uni 	$L__BB0_402;
$L__BB0_381:
	setp.gt.s16 	%p199, %rs206, 11;
	@%p199 bra 	$L__BB0_385;
	setp.gt.s16 	%p203, %rs206, 9;
	@%p203 bra 	$L__BB0_396;
	setp.eq.s16 	%p205, %rs206, 8;
	@%p205 bra 	$L__BB0_384;
	bra.uni 	$L__BB0_394;
$L__BB0_384:
	add.f64 	%fd4158, %fd80, %fd122;
	bra.uni 	$L__BB0_402;
$L__BB0_385:
	setp.gt.s16 	%p200, %rs206, 13;
	@%p200 bra 	$L__BB0_400;
	setp.eq.s16 	%p202, %rs206, 12;
	@%p202 bra 	$L__BB0_387;
	bra.uni 	$L__BB0_398;
$L__BB0_387:
	add.f64 	%fd4158, %fd74, %fd122;
	bra.uni 	$L__BB0_402;
$L__BB0_388:
	sub.f64 	%fd4158, %fd122, %fd74;
	bra.uni 	$L__BB0_402;
$L__BB0_389:
	sub.f64 	%fd4158, %fd74, %fd122;
	bra.uni 	$L__BB0_402;
$L__BB0_390:
	setp.eq.s16 	%p211, %rs206, 2;
	@%p211 bra 	$L__BB0_389;
	sub.f64 	%fd4158, %fd75, %fd122;
	bra.uni 	$L__BB0_402;
$L__BB0_392:
	setp.eq.s16 	%p208, %rs206, 6;
	mov.f64 	%fd4158, %fd86;
	@%p208 bra 	$L__BB0_402;
	mov.f64 	%fd4158, %fd85;
	bra.uni 	$L__BB0_402;
$L__BB0_394:
	sub.f64 	%fd4158, %fd80, %fd122;
	bra.uni 	$L__BB0_402;
$L__BB0_395:
	sub.f64 	%fd4158, %fd122, %fd80;
	bra.uni 	$L__BB0_402;
$L__BB0_396:
	setp.eq.s16 	%p204, %rs206, 10;
	@%p204 bra 	$L__BB0_395;
	neg.f64 	%fd2794, %fd122;
	sub.f64 	%fd4158, %fd2794, %fd80;
	bra.uni 	$L__BB0_402;
$L__BB0_398:
	sub.f64 	%fd4158, %fd80, %fd122;
	bra.uni 	$L__BB0_402;
$L__BB0_399:
	sub.f64 	%fd4158, %fd122, %fd74;
	bra.uni 	$L__BB0_402;
$L__BB0_400:
	setp.eq.s16 	%p201, %rs206, 14;
	@%p201 bra 	$L__BB0_399;
	neg.f64 	%fd2793, %fd122;
	sub.f64 	%fd4158, %fd2793, %fd80;
$L__BB0_402:
	sub.f64 	%fd2795, %fd4158, %fd4157;
	fma.rn.f64 	%fd4162, %fd65, %fd2795, %fd4157;
	mov.u32 	%r1297, %r88;
$L__BB0_403:
	mul.f64 	%fd2796, %fd93, %fd93;
	mul.f64 	%fd2797, %fd93, %fd2796;
	mul.f64 	%fd2798, %fd2797, %fd94;
	sub.f64 	%fd2799, %fd4160, %fd4159;
	fma.rn.f64 	%fd2800, %fd2798, %fd2799, %fd4159;
	sub.f64 	%fd2801, %fd4162, %fd4161;
	fma.rn.f64 	%fd2802, %fd2798, %fd2801, %fd4161;
	sub.f64 	%fd2803, %fd2802, %fd2800;
	fma.rn.f64 	%fd208, %fd67, %fd2803, %fd2800;
	setp.lt.u32 	%p213, %r1295, 8;
	@%p213 bra 	$L__BB0_405;
	add.s32 	%r513, %r1295, -8;
	or.b32  	%r514, %r513, %r82;
	shl.b32 	%r515, %r514, 3;
	add.s32 	%r517, %r287, %r515;
	ld.shared.f64 	%fd2804, [%r517];
	fma.rn.f64 	%fd2805, %fd63, %fd208, %fd2804;
	st.shared.f64 	[%r517], %fd2805;
$L__BB0_405:
	add.s32 	%r1295, %r1295, 1;
	setp.ne.s32 	%p214, %r1295, 10;
	@%p214 bra 	$L__BB0_169;
	mul.f64 	%fd4146, %fd4146, 0d3FE0000000000000;
	add.s32 	%r1294, %r1294, 1;
	setp.ne.s32 	%p215, %r1294, 16;
	@%p215 bra 	$L__BB0_168;
	add.s64 	%rd68, %rd1, 4480;
	mov.f64 	%fd4163, 0d3FF0000000000000;
	mov.b32 	%r1298, 0;
$L__BB0_408:
	mul.f64 	%fd211, %fd4163, 0d4085634BC6A7EF9E;
	mul.f64 	%fd2808, %fd4163, 0dC056000000000000;
	mul.f64 	%fd2809, %fd2808, 0d4085634BC6A7EF9E;
	mul.f64 	%fd2810, %fd4163, 0d0000000000000000;
	mul.f64 	%fd212, %fd2810, 0d4085634BC6A7EF9E;
	mul.f64 	%fd2811, %fd4163, 0d4020000000000000;
	rcp.rn.f64 	%fd213, %fd4163;
	fma.rn.f64 	%fd2812, %fd211, 0d0000000000000000, %fd2809;
	mul.wide.u32 	%rd312, %r1298, 280;
	add.s64 	%rd313, %rd1, %rd312;
	ld.local.f64 	%fd2813, [%rd313+4480];
	add.f64 	%fd2814, %fd2812, %fd2813;
	cvt.rzi.s32.f64 	%r521, %fd2814;
	cvt.rn.f64.s32 	%fd2815, %r521;
	setp.lt.f64 	%p216, %fd2814, %fd2815;
	selp.s32 	%r522, -1, 0, %p216;
	add.s32 	%r523, %r521, %r522;
	and.b32  	%r524, %r523, 255;
	cvt.rn.f64.s32 	%fd2816, %r523;
	sub.f64 	%fd214, %fd2814, %fd2816;
	mul.f64 	%fd2817, %fd214, %fd214;
	mul.f64 	%fd2818, %fd214, %fd2817;
	fma.rn.f64 	%fd2819, %fd214, 0d4018000000000000, 0dC02E000000000000;
	fma.rn.f64 	%fd2820, %fd214, %fd2819, 0d4024000000000000;
	mul.f64 	%fd215, %fd2818, %fd2820;
	add.f64 	%fd2821, %fd211, %fd211;
	fma.rn.f64 	%fd2822, %fd2811, 0d4085634BC6A7EF9E, %fd2821;
	mul.lo.s32 	%r525, %r1298, 280;
	cvt.u64.u32 	%rd314, %r525;
	add.s64 	%rd69, %rd68, %rd314;
	ld.local.f64 	%fd2823, [%rd69+16];
	add.f64 	%fd2824, %fd2822, %fd2823;
	cvt.rzi.s32.f64 	%r526, %fd2824;
	cvt.rn.f64.s32 	%fd2825, %r526;
	setp.lt.f64 	%p217, %fd2824, %fd2825;
	selp.s32 	%r527, -1, 0, %p217;
	add.s32 	%r528, %r526, %r527;
	and.b32  	%r97, %r528, 255;
	cvt.rn.f64.s32 	%fd2826, %r528;
	sub.f64 	%fd216, %fd2824, %fd2826;
	mul.f64 	%fd2827, %fd216, %fd216;
	mul.f64 	%fd2828, %fd216, %fd2827;
	fma.rn.f64 	%fd2829, %fd216, 0d4018000000000000, 0dC02E000000000000;
	fma.rn.f64 	%fd2830, %fd216, %fd2829, 0d4024000000000000;
	mul.f64 	%fd217, %fd2828, %fd2830;
	ld.local.f64 	%fd218, [%rd69+8];
	cvt.u64.u32 	%rd315, %r524;
	add.s64 	%rd70, %rd69, %rd315;
	add.s32 	%r529, %r523, 1;
	and.b32  	%r530, %r529, 255;
	cvt.u64.u32 	%rd316, %r530;
	add.s64 	%rd71, %rd69, %rd316;
	neg.f64 	%fd219, %fd214;
	sub.f64 	%fd220, %fd219, %fd216;
	sub.f64 	%fd221, %fd214, %fd216;
	sub.f64 	%fd222, %fd216, %fd214;
	add.f64 	%fd223, %fd214, %fd216;
	add.f64 	%fd224, %fd214, 0dBFF0000000000000;
	neg.f64 	%fd225, %fd224;
	sub.f64 	%fd226, %fd225, %fd216;
	sub.f64 	%fd227, %fd224, %fd216;
	sub.f64 	%fd228, %fd216, %fd224;
	add.f64 	%fd229, %fd224, %fd216;
	add.f64 	%fd230, %fd216, 0dBFF0000000000000;
	sub.f64 	%fd231, %fd219, %fd230;
	sub.f64 	%fd232, %fd214, %fd230;
	sub.f64 	%fd233, %fd230, %fd214;
	add.f64 	%fd234, %fd214, %fd230;
	sub.f64 	%fd235, %fd225, %fd230;
	sub.f64 	%fd236, %fd224, %fd230;
	sub.f64 	%fd237, %fd230, %fd224;
	add.f64 	%fd238, %fd224, %fd230;
	mov.b32 	%r1301, -1;
	mov.f64 	%fd4179, 0d0000000000000000;
	mov.b32 	%r1299, 0;
	mov.f64 	%fd4178, %fd4179;
	mov.f64 	%fd4177, %fd4179;
	mov.f64 	%fd4176, %fd4179;
$L__BB0_409:
	cvt.rn.f64.u32 	%fd2831, %r1299;
	fma.rn.f64 	%fd2832, %fd211, %fd2831, %fd212;
	add.f64 	%fd2833, %fd2832, %fd218;
	cvt.rzi.s32.f64 	%r531, %fd2833;
	cvt.rn.f64.s32 	%fd2834, %r531;
	setp.lt.f64 	%p218, %fd2833, %fd2834;
	selp.s32 	%r532, -1, 0, %p218;
	add.s32 	%r533, %r531, %r532;
	and.b32  	%r100, %r533, 255;
	cvt.rn.f64.s32 	%fd2835, %r533;
	sub.f64 	%fd243, %fd2833, %fd2835;
	fma.rn.f64 	%fd2836, %fd243, 0d4018000000000000, 0dC02E000000000000;
	fma.rn.f64 	%fd244, %fd243, %fd2836, 0d4024000000000000;
	setp.ne.s32 	%p219, %r1299, 0;
	setp.eq.s32 	%p220, %r100, %r1301;
	and.pred  	%p221, %p219, %p220;
	@%p221 bra 	$L__BB0_643;
	ld.local.u8 	%r535, [%rd70+24];
	add.s32 	%r536, %r100, %r535;
	and.b32  	%r537, %r536, 255;
	cvt.u64.u32 	%rd317, %r537;
	add.s64 	%rd318, %rd69, %rd317;
	ld.local.u8 	%r538, [%rd318+24];
	add.s32 	%r101, %r97, %r538;
	add.s32 	%r539, %r536, 1;
	and.b32  	%r540, %r539, 255;
	cvt.u64.u32 	%rd319, %r540;
	add.s64 	%rd320, %rd69, %rd319;
	ld.local.u8 	%r541, [%rd320+24];
	add.s32 	%r102, %r97, %r541;
	ld.local.u8 	%r542, [%rd71+24];
	add.s32 	%r543, %r100, %r542;
	and.b32  	%r544, %r543, 255;
	cvt.u64.u32 	%rd321, %r544;
	add.s64 	%rd322, %rd69, %rd321;
	ld.local.u8 	%r545, [%rd322+24];
	add.s32 	%r103, %r97, %r545;
	add.s32 	%r546, %r543, 1;
	and.b32  	%r547, %r546, 255;
	cvt.u64.u32 	%rd323, %r547;
	add.s64 	%rd324, %rd69, %rd323;
	ld.local.u8 	%r548, [%rd324+24];
	add.s32 	%r104, %r97, %r548;
	and.b32  	%r549, %r101, 255;
	cvt.u64.u32 	%rd325, %r549;
	add.s64 	%rd326, %rd69, %rd325;
	ld.local.u8 	%rs209, [%rd326+24];
	and.b16  	%rs208, %rs209, 15;
	setp.gt.s16 	%p222, %rs208, 7;
	@%p222 bra 	$L__BB0_418;
	setp.gt.s16 	%p230, %rs208, 3;
	@%p230 bra 	$L__BB0_415;
	setp.gt.s16 	%p234, %rs208, 1;
	@%p234 bra 	$L__BB0_427;
	setp.eq.s16 	%p236, %rs208, 0;
	@%p236 bra 	$L__BB0_414;
	bra.uni 	$L__BB0_425;
$L__BB0_414:
	add.f64 	%fd4168, %fd214, %fd243;
	bra.uni 	$L__BB0_439;
$L__BB0_415:
	setp.gt.s16 	%p231, %rs208, 5;
	@%p231 bra 	$L__BB0_429;
	setp.eq.s16 	%p233, %rs208, 4;
	mov.f64 	%fd4168, %fd223;
	@%p233 bra 	$L__BB0_439;
	mov.f64 	%fd4168, %fd222;
	bra.uni 	$L__BB0_439;
$L__BB0_418:
	setp.gt.s16 	%p223, %rs208, 11;
	@%p223 bra 	$L__BB0_422;
	setp.gt.s16 	%p227, %rs208, 9;
	@%p227 bra 	$L__BB0_433;
	setp.eq.s16 	%p229, %rs208, 8;
	@%p229 bra 	$L__BB0_421;
	bra.uni 	$L__BB0_431;
$L__BB0_421:
	add.f64 	%fd4168, %fd216, %fd243;
	bra.uni 	$L__BB0_439;
$L__BB0_422:
	setp.gt.s16 	%p224, %rs208, 13;
	@%p224 bra 	$L__BB0_437;
	setp.eq.s16 	%p226, %rs208, 12;
	@%p226 bra 	$L__BB0_424;
	bra.uni 	$L__BB0_435;
$L__BB0_424:
	add.f64 	%fd4168, %fd214, %fd243;
	bra.uni 	$L__BB0_439;
$L__BB0_425:
	sub.f64 	%fd4168, %fd243, %fd214;
	bra.uni 	$L__BB0_439;
$L__BB0_426:
	sub.f64 	%fd4168, %fd214, %fd243;
	bra.uni 	$L__BB0_439;
$L__BB0_427:
	setp.eq.s16 	%p235, %rs208, 2;
	@%p235 bra 	$L__BB0_426;
	sub.f64 	%fd4168, %fd219, %fd243;
	bra.uni 	$L__BB0_439;
$L__BB0_429:
	setp.eq.s16 	%p232, %rs208, 6;
	mov.f64 	%fd4168, %fd221;
	@%p232 bra 	$L__BB0_439;
	mov.f64 	%fd4168, %fd220;
	bra.uni 	$L__BB0_439;
$L__BB0_431:
	sub.f64 	%fd4168, %fd216, %fd243;
	bra.uni 	$L__BB0_439;
$L__BB0_432:
	sub.f64 	%fd4168, %fd243, %fd216;
	bra.uni 	$L__BB0_439;
$L__BB0_433:
	setp.eq.s16 	%p228, %rs208, 10;
	@%p228 bra 	$L__BB0_432;
	neg.f64 	%fd2838, %fd243;
	sub.f64 	%fd4168, %fd2838, %fd216;
	bra.uni 	$L__BB0_439;
$L__BB0_435:
	sub.f64 	%fd4168, %fd216, %fd243;
	bra.uni 	$L__BB0_439;
$L__BB0_436:
	sub.f64 	%fd4168, %fd243, %fd214;
	bra.uni 	$L__BB0_439;
$L__BB0_437:
	setp.eq.s16 	%p225, %rs208, 14;
	@%p225 bra 	$L__BB0_436;
	neg.f64 	%fd2837, %fd243;
	sub.f64 	%fd4168, %fd2837, %fd216;
$L__BB0_439:
	and.b32  	%r550, %r103, 255;
	cvt.u64.u32 	%rd327, %r550;
	add.s64 	%rd328, %rd69, %rd327;
	ld.local.u8 	%rs211, [%rd328+24];
	and.b16  	%rs210, %rs211, 15;
	setp.gt.s16 	%p237, %rs210, 7;
	@%p237 bra 	$L__BB0_447;
	setp.gt.s16 	%p245, %rs210, 3;
	@%p245 bra 	$L__BB0_444;
	setp.gt.s16 	%p249, %rs210, 1;
	@%p249 bra 	$L__BB0_456;
	setp.eq.s16 	%p251, %rs210, 0;
	@%p251 bra 	$L__BB0_443;
	bra.uni 	$L__BB0_454;
$L__BB0_443:
	add.f64 	%fd4169, %fd224, %fd243;
	bra.uni 	$L__BB0_468;
$L__BB0_444:
	setp.gt.s16 	%p246, %rs210, 5;
	@%p246 bra 	$L__BB0_458;
	setp.eq.s16 	%p248, %rs210, 4;
	mov.f64 	%fd4169, %fd229;
	@%p248 bra 	$L__BB0_468;
	mov.f64 	%fd4169, %fd228;
	bra.uni 	$L__BB0_468;
$L__BB0_447:
	setp.gt.s16 	%p238, %rs210, 11;
	@%p238 bra 	$L__BB0_451;
	setp.gt.s16 	%p242, %rs210, 9;
	@%p242 bra 	$L__BB0_462;
	setp.eq.s16 	%p244, %rs210, 8;
	@%p244 bra 	$L__BB0_450;
	bra.uni 	$L__BB0_460;
$L__BB0_450:
	add.f64 	%fd4169, %fd216, %fd243;
	bra.uni 	$L__BB0_468;
$L__BB0_451:
	setp.gt.s16 	%p239, %rs210, 13;
	@%p239 bra 	$L__BB0_466;
	setp.eq.s16 	%p241, %rs210, 12;
	@%p241 bra 	$L__BB0_453;
	bra.uni 	$L__BB0_464;
$L__BB0_453:
	add.f64 	%fd4169, %fd224, %fd243;
	bra.uni 	$L__BB0_468;
$L__BB0_454:
	sub.f64 	%fd4169, %fd243, %fd224;
	bra.uni 	$L__BB0_468;
$L__BB0_455:
	sub.f64 	%fd4169, %fd224, %fd243;
	bra.uni 	$L__BB0_468;
$L__BB0_456:
	setp.eq.s16 	%p250, %rs210, 2;
	@%p250 bra 	$L__BB0_455;
	sub.f64 	%fd4169, %fd225, %fd243;
	bra.uni 	$L__BB0_468;
$L__BB0_458:
	setp.eq.s16 	%p247, %rs210, 6;
	mov.f64 	%fd4169, %fd227;
	@%p247 bra 	$L__BB0_468;
	mov.f64 	%fd4169, %fd226;
	bra.uni 	$L__BB0_468;
$L__BB0_460:
	sub.f64 	%fd4169, %fd216, %fd243;
	bra.uni 	$L__BB0_468;
$L__BB0_461:
	sub.f64 	%fd4169, %fd243, %fd216;
	bra.uni 	$L__BB0_468;
$L__BB0_462:
	setp.eq.s16 	%p243, %rs210, 10;
	@%p243 bra 	$L__BB0_461;
	neg.f64 	%fd2840, %fd243;
	sub.f64 	%fd4169, %fd2840, %fd216;
	bra.uni 	$L__BB0_468;
$L__BB0_464:
	sub.f64 	%fd4169, %fd216, %fd243;
	bra.uni 	$L__BB0_468;
$L__BB0_465:
	sub.f64 	%fd4169, %fd243, %fd224;
	bra.uni 	$L__BB0_468;
$L__BB0_466:
	setp.eq.s16 	%p240, %rs210, 14;
	@%p240 bra 	$L__BB0_465;
	neg.f64 	%fd2839, %fd243;
	sub.f64 	%fd4169, %fd2839, %fd216;
$L__BB0_468:
	sub.f64 	%fd2841, %fd4169, %fd4168;
	fma.rn.f64 	%fd4176, %fd215, %fd2841, %fd4168;
	and.b32  	%r551, %r102, 255;
	cvt.u64.u32 	%rd329, %r551;
	add.s64 	%rd330, %rd69, %rd329;
	ld.local.u8 	%rs213, [%rd330+24];
	add.f64 	%fd272, %fd243, 0dBFF0000000000000;
	and.b16  	%rs212, %rs213, 15;
	setp.gt.s16 	%p252, %rs212, 7;
	@%p252 bra 	$L__BB0_476;
	setp.gt.s16 	%p260, %rs212, 3;
	@%p260 bra 	$L__BB0_473;
	setp.gt.s16 	%p264, %rs212, 1;
	@%p264 bra 	$L__BB0_485;
	setp.eq.s16 	%p266, %rs212, 0;
	@%p266 bra 	$L__BB0_472;
	bra.uni 	$L__BB0_483;
$L__BB0_472:
	add.f64 	%fd4170, %fd214, %fd272;
	bra.uni 	$L__BB0_497;
$L__BB0_473:
	setp.gt.s16 	%p261, %rs212, 5;
	@%p261 bra 	$L__BB0_487;
	setp.eq.s16 	%p263, %rs212, 4;
	mov.f64 	%fd4170, %fd223;
	@%p263 bra 	$L__BB0_497;
	mov.f64 	%fd4170, %fd222;
	bra.uni 	$L__BB0_497;
$L__BB0_476:
	setp.gt.s16 	%p253, %rs212, 11;
	@%p253 bra 	$L__BB0_480;
	setp.gt.s16 	%p257, %rs212, 9;
	@%p257 bra 	$L__BB0_491;
	setp.eq.s16 	%p259, %rs212, 8;
	@%p259 bra 	$L__BB0_479;
	bra.uni 	$L__BB0_489;
$L__BB0_479:
	add.f64 	%fd4170, %fd216, %fd272;
	bra.uni 	$L__BB0_497;
$L__BB0_480:
	setp.gt.s16 	%p254, %rs212, 13;
	@%p254 bra 	$L__BB0_495;
	setp.eq.s16 	%p256, %rs212, 12;
	@%p256 bra 	$L__BB0_482;
	bra.uni 	$L__BB0_493;
$L__BB0_482:
	add.f64 	%fd4170, %fd214, %fd272;
	bra.uni 	$L__BB0_497;
$L__BB0_483:
	sub.f64 	%fd4170, %fd272, %fd214;
	bra.uni 	$L__BB0_497;
$L__BB0_484:
	sub.f64 	%fd4170, %fd214, %fd272;
	bra.uni 	$L__BB0_497;
$L__BB0_485:
	setp.eq.s16 	%p265, %rs212, 2;
	@%p265 bra 	$L__BB0_484;
	sub.f64 	%fd4170, %fd219, %fd272;
	bra.uni 	$L__BB0_497;
$L__BB0_487:
	setp.eq.s16 	%p262, %rs212, 6;
	mov.f64 	%fd4170, %fd221;
	@%p262 bra 	$L__BB0_497;
	mov.f64 	%fd4170, %fd220;
	bra.uni 	$L__BB0_497;
$L__BB0_489:
	sub.f64 	%fd4170, %fd216, %fd272;
	bra.uni 	$L__BB0_497;
$L__BB0_490:
	sub.f64 	%fd4170, %fd272, %fd216;
	bra.uni 	$L__BB0_497;
$L__BB0_491:
	setp.eq.s16 	%p258, %rs212, 10;
	@%p258 bra 	$L__BB0_490;
	neg.f64 	%fd2843, %fd272;
	sub.f64 	%fd4170, %fd2843, %fd216;
	bra.uni 	$L__BB0_497;
$L__BB0_493:
	sub.f64 	%fd4170, %fd216, %fd272;
	bra.uni 	$L__BB0_497;
$L__BB0_494:
	sub.f64 	%fd4170, %fd272, %fd214;
	bra.uni 	$L__BB0_497;
$L__BB0_495:
	setp.eq.s16 	%p255, %rs212, 14;
	@%p255 bra 	$L__BB0_494;
	neg.f64 	%fd2842, %fd272;
	sub.f64 	%fd4170, %fd2842, %fd216;
$L__BB0_497:
	and.b32  	%r552, %r104, 255;
	cvt.u64.u32 	%rd331, %r552;
	add.s64 	%rd332, %rd69, %rd331;
	ld.local.u8 	%rs215, [%rd332+24];
	and.b16  	%rs214, %rs215, 15;
	setp.gt.s16 	%p267, %rs214, 7;
	@%p267 bra 	$L__BB0_505;
	setp.gt.s16 	%p275, %rs214, 3;
	@%p275 bra 	$L__BB0_502;
	setp.gt.s16 	%p279, %rs214, 1;
	@%p279 bra 	$L__BB0_514;
	setp.eq.s16 	%p281, %rs214, 0;
	@%p281 bra 	$L__BB0_501;
	bra.uni 	$L__BB0_512;
$L__BB0_501:
	add.f64 	%fd4171, %fd224, %fd272;
	bra.uni 	$L__BB0_526;
$L__BB0_502:
	setp.gt.s16 	%p276, %rs214, 5;
	@%p276 bra 	$L__BB0_516;
	setp.eq.s16 	%p278, %rs214, 4;
	mov.f64 	%fd4171, %fd229;
	@%p278 bra 	$L__BB0_526;
	mov.f64 	%fd4171, %fd228;
	bra.uni 	$L__BB0_526;
$L__BB0_505:
	setp.gt.s16 	%p268, %rs214, 11;
	@%p268 bra 	$L__BB0_509;
	setp.gt.s16 	%p272, %rs214, 9;
	@%p272 bra 	$L__BB0_520;
	setp.eq.s16 	%p274, %rs214, 8;
	@%p274 bra 	$L__BB0_508;
	bra.uni 	$L__BB0_518;
$L__BB0_508:
	add.f64 	%fd4171, %fd216, %fd272;
	bra.uni 	$L__BB0_526;
$L__BB0_509:
	setp.gt.s16 	%p269, %rs214, 13;
	@%p269 bra 	$L__BB0_524;
	setp.eq.s16 	%p271, %rs214, 12;
	@%p271 bra 	$L__BB0_511;
	bra.uni 	$L__BB0_522;
$L__BB0_511:
	add.f64 	%fd4171, %fd224, %fd272;
	bra.uni 	$L__BB0_526;
$L__BB0_512:
	sub.f64 	%fd4171, %fd272, %fd224;
	bra.uni 	$L__BB0_526;
$L__BB0_513:
	sub.f64 	%fd4171, %fd224, %fd272;
	bra.uni 	$L__BB0_526;
$L__BB0_514:
	setp.eq.s16 	%p280, %rs214, 2;
	@%p280 bra 	$L__BB0_513;
	sub.f64 	%fd4171, %fd225, %fd272;
	bra.uni 	$L__BB0_526;
$L__BB0_516:
	setp.eq.s16 	%p277, %rs214, 6;
	mov.f64 	%fd4171, %fd227;
	@%p277 bra 	$L__BB0_526;
	mov.f64 	%fd4171, %fd226;
	bra.uni 	$L__BB0_526;
$L__BB0_518:
	sub.f64 	%fd4171, %fd216, %fd272;
	bra.uni 	$L__BB0_526;
$L__BB0_519:
	sub.f64 	%fd4171, %fd272, %fd216;
	bra.uni 	$L__BB0_526;
$L__BB0_520:
	setp.eq.s16 	%p273, %rs214, 10;
	@%p273 bra 	$L__BB0_519;
	neg.f64 	%fd2845, %fd272;
	sub.f64 	%fd4171, %fd2845, %fd216;
	bra.uni 	$L__BB0_526;
$L__BB0_522:
	sub.f64 	%fd4171, %fd216, %fd272;
	bra.uni 	$L__BB0_526;
$L__BB0_523:
	sub.f64 	%fd4171, %fd272, %fd224;
	bra.uni 	$L__BB0_526;
$L__BB0_524:
	setp.eq.s16 	%p270, %rs214, 14;
	@%p270 bra 	$L__BB0_523;
	neg.f64 	%fd2844, %fd272;
	sub.f64 	%fd4171, %fd2844, %fd216;
$L__BB0_526:
	sub.f64 	%fd2846, %fd4171, %fd4170;
	fma.rn.f64 	%fd4177, %fd215, %fd2846, %fd4170;
	add.s32 	%r553, %r101, 1;
	and.b32  	%r554, %r553, 255;
	cvt.u64.u32 	%rd333, %r554;
	add.s64 	%rd334, %rd69, %rd333;
	ld.local.u8 	%rs217, [%rd334+24];
	and.b16  	%rs216, %rs217, 15;
	setp.gt.s16 	%p282, %rs216, 7;
	@%p282 bra 	$L__BB0_534;
	setp.gt.s16 	%p290, %rs216, 3;
	@%p290 bra 	$L__BB0_531;
	setp.gt.s16 	%p294, %rs216, 1;
	@%p294 bra 	$L__BB0_543;
	setp.eq.s16 	%p296, %rs216, 0;
	@%p296 bra 	$L__BB0_530;
	bra.uni 	$L__BB0_541;
$L__BB0_530:
	add.f64 	%fd4172, %fd214, %fd243;
	bra.uni 	$L__BB0_555;
$L__BB0_531:
	setp.gt.s16 	%p291, %rs216, 5;
	@%p291 bra 	$L__BB0_545;
	setp.eq.s16 	%p293, %rs216, 4;
	mov.f64 	%fd4172, %fd234;
	@%p293 bra 	$L__BB0_555;
	mov.f64 	%fd4172, %fd233;
	bra.uni 	$L__BB0_555;
$L__BB0_534:
	setp.gt.s16 	%p283, %rs216, 11;
	@%p283 bra 	$L__BB0_538;
	setp.gt.s16 	%p287, %rs216, 9;
	@%p287 bra 	$L__BB0_549;
	setp.eq.s16 	%p289, %rs216, 8;
	@%p289 bra 	$L__BB0_537;
	bra.uni 	$L__BB0_547;
$L__BB0_537:
	add.f64 	%fd4172, %fd230, %fd243;
	bra.uni 	$L__BB0_555;
$L__BB0_538:
	setp.gt.s16 	%p284, %rs216, 13;
	@%p284 bra 	$L__BB0_553;
	setp.eq.s16 	%p286, %rs216, 12;
	@%p286 bra 	$L__BB0_540;
	bra.uni 	$L__BB0_551;
$L__BB0_540:
	add.f64 	%fd4172, %fd214, %fd243;
	bra.uni 	$L__BB0_555;
$L__BB0_541:
	sub.f64 	%fd4172, %fd243, %fd214;
	bra.uni 	$L__BB0_555;
$L__BB0_542:
	sub.f64 	%fd4172, %fd214, %fd243;
	bra.uni 	$L__BB0_555;
$L__BB0_543:
	setp.eq.s16 	%p295, %rs216, 2;
	@%p295 bra 	$L__BB0_542;
	sub.f64 	%fd4172, %fd219, %fd243;
	bra.uni 	$L__BB0_555;
$L__BB0_545:
	setp.eq.s16 	%p292, %rs216, 6;
	mov.f64 	%fd4172, %fd232;
	@%p292 bra 	$L__BB0_555;
	mov.f64 	%fd4172, %fd231;
	bra.uni 	$L__BB0_555;
$L__BB0_547:
	sub.f64 	%fd4172, %fd230, %fd243;
	bra.uni 	$L__BB0_555;
$L__BB0_548:
	sub.f64 	%fd4172, %fd243, %fd230;
	bra.uni 	$L__BB0_555;
$L__BB0_549:
	setp.eq.s16 	%p288, %rs216, 10;
	@%p288 bra 	$L__BB0_548;
	neg.f64 	%fd2848, %fd243;
	sub.f64 	%fd4172, %fd2848, %fd230;
	bra.uni 	$L__BB0_555;
$L__BB0_551:
	sub.f64 	%fd4172, %fd230, %fd243;
	bra.uni 	$L__BB0_555;
$L__BB0_552:
	sub.f64 	%fd4172, %fd243, %fd214;
	bra.uni 	$L__BB0_555;
$L__BB0_553:
	setp.eq.s16 	%p285, %rs216, 14;
	@%p285 bra 	$L__BB0_552;
	neg.f64 	%fd2847, %fd243;
	sub.f64 	%fd4172, %fd2847, %fd230;
$L__BB0_555:
	add.s32 	%r555, %r103, 1;
	and.b32  	%r556, %r555, 255;
	cvt.u64.u32 	%rd335, %r556;
	add.s64 	%rd336, %rd69, %rd335;
	ld.local.u8 	%rs219, [%rd336+24];
	and.b16  	%rs218, %rs219, 15;
	setp.gt.s16 	%p297, %rs218, 7;
	@%p297 bra 	$L__BB0_563;
	setp.gt.s16 	%p305, %rs218, 3;
	@%p305 bra 	$L__BB0_560;
	setp.gt.s16 	%p309, %rs218, 1;
	@%p309 bra 	$L__BB0_572;
	setp.eq.s16 	%p311, %rs218, 0;
	@%p311 bra 	$L__BB0_559;
	bra.uni 	$L__BB0_570;
$L__BB0_559:
	add.f64 	%fd4173, %fd224, %fd243;
	bra.uni 	$L__BB0_584;
$L__BB0_560:
	setp.gt.s16 	%p306, %rs218, 5;
	@%p306 bra 	$L__BB0_574;
	setp.eq.s16 	%p308, %rs218, 4;
	mov.f64 	%fd4173, %fd238;
	@%p308 bra 	$L__BB0_584;
	mov.f64 	%fd4173, %fd237;
	bra.uni 	$L__BB0_584;
$L__BB0_563:
	setp.gt.s16 	%p298, %rs218, 11;
	@%p298 bra 	$L__BB0_567;
	setp.gt.s16 	%p302, %rs218, 9;
	@%p302 bra 	$L__BB0_578;
	setp.eq.s16 	%p304, %rs218, 8;
	@%p304 bra 	$L__BB0_566;
	bra.uni 	$L__BB0_576;
$L__BB0_566:
	add.f64 	%fd4173, %fd230, %fd243;
	bra.uni 	$L__BB0_584;
$L__BB0_567:
	setp.gt.s16 	%p299, %rs218, 13;
	@%p299 bra 	$L__BB0_582;
	setp.eq.s16 	%p301, %rs218, 12;
	@%p301 bra 	$L__BB0_569;
	bra.uni 	$L__BB0_580;
$L__BB0_569:
	add.f64 	%fd4173, %fd224, %fd243;
	bra.uni 	$L__BB0_584;
$L__BB0_570:
	sub.f64 	%fd4173, %fd243, %fd224;
	bra.uni 	$L__BB0_584;
$L__BB0_571:
	sub.f64 	%fd4173, %fd224, %fd243;
	bra.uni 	$L__BB0_584;
$L__BB0_572:
	setp.eq.s16 	%p310, %rs218, 2;
	@%p310 bra 	$L__BB0_571;
	sub.f64 	%fd4173, %fd225, %fd243;
	bra.uni 	$L__BB0_584;
$L__BB0_574:
	setp.eq.s16 	%p307, %rs218, 6;
	mov.f64 	%fd4173, %fd236;
	@%p307 bra 	$L__BB0_584;
	mov.f64 	%fd4173, %fd235;
	bra.uni 	$L__BB0_584;
$L__BB0_576:
	sub.f64 	%fd4173, %fd230, %fd243;
	bra.uni 	$L__BB0_584;
$L__BB0_577:
	sub.f64 	%fd4173, %fd243, %fd230;
	bra.uni 	$L__BB0_584;
$L__BB0_578:
	setp.eq.s16 	%p303, %rs218, 10;
	@%p303 bra 	$L__BB0_577;
	neg.f64 	%fd2850, %fd243;
	sub.f64 	%fd4173, %fd2850, %fd230;
	bra.uni 	$L__BB0_584;
$L__BB0_580:
	sub.f64 	%fd4173, %fd230, %fd243;
	bra.uni 	$L__BB0_584;
$L__BB0_581:
	sub.f64 	%fd4173, %fd243, %fd224;
	bra.uni 	$L__BB0_584;
$L__BB0_582:
	setp.eq.s16 	%p300, %rs218, 14;
	@%p300 bra 	$L__BB0_581;
	neg.f64 	%fd2849, %fd243;
	sub.f64 	%fd4173, %fd2849, %fd230;
$L__BB0_584:
	sub.f64 	%fd2851, %fd4173, %fd4172;
	fma.rn.f64 	%fd4178, %fd215, %fd2851, %fd4172;
	add.s32 	%r557, %r102, 1;
	and.b32  	%r558, %r557, 255;
	cvt.u64.u32 	%rd337, %r558;
	add.s64 	%rd338, %rd69, %rd337;
	ld.local.u8 	%rs221, [%rd338+24];
	and.b16  	%rs220, %rs221, 15;
	setp.gt.s16 	%p312, %rs220, 7;
	@%p312 bra 	$L__BB0_592;
	setp.gt.s16 	%p320, %rs220, 3;
	@%p320 bra 	$L__BB0_589;
	setp.gt.s16 	%p324, %rs220, 1;
	@%p324 bra 	$L__BB0_601;
	setp.eq.s16 	%p326, %rs220, 0;
	@%p326 bra 	$L__BB0_588;
	bra.uni 	$L__BB0_599;
$L__BB0_588:
	add.f64 	%fd4174, %fd214, %fd272;
	bra.uni 	$L__BB0_613;
$L__BB0_589:
	setp.gt.s16 	%p321, %rs220, 5;
	@%p321 bra 	$L__BB0_603;
	setp.eq.s16 	%p323, %rs220, 4;
	mov.f64 	%fd4174, %fd234;
	@%p323 bra 	$L__BB0_613;
	mov.f64 	%fd4174, %fd233;
	bra.uni 	$L__BB0_613;
$L__BB0_592:
	setp.gt.s16 	%p313, %rs220, 11;
	@%p313 bra 	$L__BB0_596;
	setp.gt.s16 	%p317, %rs220, 9;
	@%p317 bra 	$L__BB0_607;
	setp.eq.s16 	%p319, %rs220, 8;
	@%p319 bra 	$L__BB0_595;
	bra.uni 	$L__BB0_605;
$L__BB0_595:
	add.f64 	%fd4174, %fd230, %fd272;
	bra.uni 	$L__BB0_613;
$L__BB0_596:
	setp.gt.s16 	%p314, %rs220, 13;
	@%p314 bra 	$L__BB0_611;
	setp.eq.s16 	%p316, %rs220, 12;
	@%p316 bra 	$L__BB0_598;
	bra.uni 	$L__BB0_609;
$L__BB0_598:
	add.f64 	%fd4174, %fd214, %fd272;
	bra.uni 	$L__BB0_613;
$L__BB0_599:
	sub.f64 	%fd4174, %fd272, %fd214;
	bra.uni 	$L__BB0_613;
$L__BB0_600:
	sub.f64 	%fd4174, %fd214, %fd272;
	bra.uni 	$L__BB0_613;
$L__BB0_601:
	setp.eq.s16 	%p325, %rs220, 2;
	@%p325 bra 	$L__BB0_600;
	sub.f64 	%fd4174, %fd219, %fd272;
	bra.uni 	$L__BB0_613;
$L__BB0_603:
	setp.eq.s16 	%p322, %rs220, 6;
	mov.f64 	%fd4174, %fd232;
	@%p322 bra 	$L__BB0_613;
	mov.f64 	%fd4174, %fd231;
	bra.uni 	$L__BB0_613;
$L__BB0_605:
	sub.f64 	%fd4174, %fd230, %fd272;
	bra.uni 	$L__BB0_613;
$L__BB0_606:
	sub.f64 	%fd4174, %fd272, %fd230;
	bra.uni 	$L__BB0_613;
$L__BB0_607:
	setp.eq.s16 	%p318, %rs220, 10;
	@%p318 bra 	$L__BB0_606;
	neg.f64 	%fd2853, %fd272;
	sub.f64 	%fd4174, %fd2853, %fd230;
	bra.uni 	$L__BB0_613;
$L__BB0_609:
	sub.f64 	%fd4174, %fd230, %fd272;
	bra.uni 	$L__BB0_613;
$L__BB0_610:
	sub.f64 	%fd4174, %fd272, %fd214;
	bra.uni 	$L__BB0_613;
$L__BB0_611:
	setp.eq.s16 	%p315, %rs220, 14;
	@%p315 bra 	$L__BB0_610;
	neg.f64 	%fd2852, %fd272;
	sub.f64 	%fd4174, %fd2852, %fd230;
$L__BB0_613:
	add.s32 	%r559, %r104, 1;
	and.b32  	%r560, %r559, 255;
	cvt.u64.u32 	%rd339, %r560;
	add.s64 	%rd340, %rd69, %rd339;
	ld.local.u8 	%rs223, [%rd340+24];
	and.b16  	%rs222, %rs223, 15;
	setp.gt.s16 	%p327, %rs222, 7;
	@%p327 bra 	$L__BB0_621;
	setp.gt.s16 	%p335, %rs222, 3;
	@%p335 bra 	$L__BB0_618;
	setp.gt.s16 	%p339, %rs222, 1;
	@%p339 bra 	$L__BB0_630;
	setp.eq.s16 	%p341, %rs222, 0;
	@%p341 bra 	$L__BB0_617;
	bra.uni 	$L__BB0_628;
$L__BB0_617:
	add.f64 	%fd4175, %fd224, %fd272;
	bra.uni 	$L__BB0_642;
$L__BB0_618:
	setp.gt.s16 	%p336, %rs222, 5;
	@%p336 bra 	$L__BB0_632;
	setp.eq.s16 	%p338, %rs222, 4;
	mov.f64 	%fd4175, %fd238;
	@%p338 bra 	$L__BB0_642;
	mov.f64 	%fd4175, %fd237;
	bra.uni 	$L__BB0_642;
$L__BB0_621:
	setp.gt.s16 	%p328, %rs222, 11;
	@%p328 bra 	$L__BB0_625;
	setp.gt.s16 	%p332, %rs222, 9;
	@%p332 bra 	$L__BB0_636;
	setp.eq.s16 	%p334, %rs222, 8;
	@%p334 bra 	$L__BB0_624;
	bra.uni 	$L__BB0_634;
$L__BB0_624:
	add.f64 	%fd4175, %fd230, %fd272;
	bra.uni 	$L__BB0_642;
$L__BB0_625:
	setp.gt.s16 	%p329, %rs222, 13;
	@%p329 bra 	$L__BB0_640;
	setp.eq.s16 	%p331, %rs222, 12;
	@%p331 bra 	$L__BB0_627;
	bra.uni 	$L__BB0_638;
$L__BB0_627:
	add.f64 	%fd4175, %fd224, %fd272;
	bra.uni 	$L__BB0_642;
$L__BB0_628:
	sub.f64 	%fd4175, %fd272, %fd224;
	bra.uni 	$L__BB0_642;
$L__BB0_629:
	sub.f64 	%fd4175, %fd224, %fd272;
	bra.uni 	$L__BB0_642;
$L__BB0_630:
	setp.eq.s16 	%p340, %rs222, 2;
	@%p340 bra 	$L__BB0_629;
	sub.f64 	%fd4175, %fd225, %fd272;
	bra.uni 	$L__BB0_642;
$L__BB0_632:
	setp.eq.s16 	%p337, %rs222, 6;
	mov.f64 	%fd4175, %fd236;
	@%p337 bra 	$L__BB0_642;
	mov.f64 	%fd4175, %fd235;
	bra.uni 	$L__BB0_642;
$L__BB0_634:
	sub.f64 	%fd4175, %fd230, %fd272;
	bra.uni 	$L__BB0_642;
$L__BB0_635:
	sub.f64 	%fd4175, %fd272, %fd230;
	bra.uni 	$L__BB0_642;
$L__BB0_636:
	setp.eq.s16 	%p333, %rs222, 10;
	@%p333 bra 	$L__BB0_635;
	neg.f64 	%fd2855, %fd272;
	sub.f64 	%fd4175, %fd2855, %fd230;
	bra.uni 	$L__BB0_642;
$L__BB0_638:
	sub.f64 	%fd4175, %fd230, %fd272;
	bra.uni 	$L__BB0_642;
$L__BB0_639:
	sub.f64 	%fd4175, %fd272, %fd224;
	bra.uni 	$L__BB0_642;
$L__BB0_640:
	setp.eq.s16 	%p330, %rs222, 14;
	@%p330 bra 	$L__BB0_639;
	neg.f64 	%fd2854, %fd272;
	sub.f64 	%fd4175, %fd2854, %fd230;
$L__BB0_642:
	sub.f64 	%fd2856, %fd4175, %fd4174;
	fma.rn.f64 	%fd4179, %fd215, %fd2856, %fd4174;
	mov.u32 	%r1301, %r100;
$L__BB0_643:
	mul.f64 	%fd2857, %fd243, %fd243;
	mul.f64 	%fd2858, %fd243, %fd2857;
	mul.f64 	%fd2859, %fd2858, %fd244;
	sub.f64 	%fd2860, %fd4177, %fd4176;
	fma.rn.f64 	%fd2861, %fd2859, %fd2860, %fd4176;
	sub.f64 	%fd2862, %fd4179, %fd4178;
	fma.rn.f64 	%fd2863, %fd2859, %fd2862, %fd4178;
	sub.f64 	%fd2864, %fd2863, %fd2861;
	fma.rn.f64 	%fd358, %fd217, %fd2864, %fd2861;
	setp.lt.u32 	%p342, %r1299, 8;
	@%p342 bra 	$L__BB0_645;
	add.s32 	%r561, %r1299, -6;
	or.b32  	%r562, %r561, %r82;
	shl.b32 	%r563, %r562, 3;
	add.s32 	%r565, %r287, %r563;
	ld.shared.f64 	%fd2865, [%r565];
	fma.rn.f64 	%fd2866, %fd213, %fd358, %fd2865;
	st.shared.f64 	[%r565], %fd2866;
$L__BB0_645:
	add.s32 	%r1299, %r1299, 1;
	setp.ne.s32 	%p343, %r1299, 10;
	@%p343 bra 	$L__BB0_409;
	mul.f64 	%fd4163, %fd4163, 0d3FE0000000000000;
	add.s32 	%r1298, %r1298, 1;
	setp.ne.s32 	%p344, %r1298, 16;
	@%p344 bra 	$L__BB0_408;
	add.s64 	%rd72, %rd1, 8960;
	mov.f64 	%fd4180, 0d3FF0000000000000;
	mov.b32 	%r1302, 0;
$L__BB0_648:
	mul.f64 	%fd2869, %fd4180, 0d40211C3C9EECBFB2;
	mul.f64 	%fd361, %fd4180, 0d40111C3C9EECBFB2;
	mul.f64 	%fd2870, %fd4180, 0dC056000000000000;
	mul.f64 	%fd2871, %fd2870, 0d40211C3C9EECBFB2;
	mul.f64 	%fd2872, %fd4180, 0d0000000000000000;
	mul.f64 	%fd362, %fd2872, 0d40111C3C9EECBFB2;
	mul.f64 	%fd2873, %fd4180, 0d4020000000000000;
	rcp.rn.f64 	%fd363, %fd4180;
	fma.rn.f64 	%fd2874, %fd2869, 0d0000000000000000, %fd2871;
	mul.wide.u32 	%rd341, %r1302, 280;
	add.s64 	%rd342, %rd1, %rd341;
	ld.local.f64 	%fd2875, [%rd342+8960];
	add.f64 	%fd2876, %fd2874, %fd2875;
	cvt.rzi.s32.f64 	%r569, %fd2876;
	cvt.rn.f64.s32 	%fd2877, %r569;
	setp.lt.f64 	%p345, %fd2876, %fd2877;
	selp.s32 	%r570, -1, 0, %p345;
	add.s32 	%r571, %r569, %r570;
	and.b32  	%r572, %r571, 255;
	cvt.rn.f64.s32 	%fd2878, %r571;
	sub.f64 	%fd364, %fd2876, %fd2878;
	mul.f64 	%fd2879, %fd364, %fd364;
	mul.f64 	%fd2880, %fd364, %fd2879;
	fma.rn.f64 	%fd2881, %fd364, 0d4018000000000000, 0dC02E000000000000;
	fma.rn.f64 	%fd2882, %fd364, %fd2881, 0d4024000000000000;
	mul.f64 	%fd365, %fd2880, %fd2882;
	add.f64 	%fd2883, %fd2869, %fd2869;
	fma.rn.f64 	%fd2884, %fd2873, 0d40211C3C9EECBFB2, %fd2883;
	mul.lo.s32 	%r573, %r1302, 280;
	cvt.u64.u32 	%rd343, %r573;
	add.s64 	%rd73, %rd72, %rd343;
	ld.local.f64 	%fd2885, [%rd73+16];
	add.f64 	%fd2886, %fd2884, %fd2885;
	cvt.rzi.s32.f64 	%r574, %fd2886;
	cvt.rn.f64.s32 	%fd2887, %r574;
	setp.lt.f64 	%p346, %fd2886, %fd2887;
	selp.s32 	%r575, -1, 0, %p346;
	add.s32 	%r576, %r574, %r575;
	and.b32  	%r109, %r576, 255;
	cvt.rn.f64.s32 	%fd2888, %r576;
	sub.f64 	%fd366, %fd2886, %fd2888;
	mul.f64 	%fd2889, %fd366, %fd366;
	mul.f64 	%fd2890, %fd366, %fd2889;
	fma.rn.f64 	%fd2891, %fd366, 0d4018000000000000, 0dC02E000000000000;
	fma.rn.f64 	%fd2892, %fd366, %fd2891, 0d4024000000000000;
	mul.f64 	%fd367, %fd2890, %fd2892;
	ld.local.f64 	%fd368, [%rd73+8];
	cvt.u64.u32 	%rd344, %r572;
	add.s64 	%rd74, %rd73, %rd344;
	add.s32 	%r577, %r571, 1;
	and.b32  	%r578, %r577, 255;
	cvt.u64.u32 	%rd345, %r578;
	add.s64 	%rd75, %rd73, %rd345;
	neg.f64 	%fd369, %fd364;
	sub.f64 	%fd370, %fd369, %fd366;
	sub.f64 	%fd371, %fd364, %fd366;
	sub.f64 	%fd372, %fd366, %fd364;
	add.f64 	%fd373, %fd364, %fd366;
	add.f64 	%fd374, %fd364, 0dBFF0000000000000;
	neg.f64 	%fd375, %fd374;
	sub.f64 	%fd376, %fd375, %fd366;
	sub.f64 	%fd377, %fd374, %fd366;
	sub.f64 	%fd378, %fd366, %fd374;
	add.f64 	%fd379, %fd374, %fd366;
	add.f64 	%fd380, %fd366, 0dBFF0000000000000;
	sub.f64 	%fd381, %fd369, %fd380;
	sub.f64 	%fd382, %fd364, %fd380;
	sub.f64 	%fd383, %fd380, %fd364;
	add.f64 	%fd384, %fd364, %fd380;
	sub.f64 	%fd385, %fd375, %fd380;
	sub.f64 	%fd386, %fd374, %fd380;
	sub.f64 	%fd387, %fd380, %fd374;
	add.f64 	%fd388, %fd374, %fd380;
	mov.b32 	%r1305, -1;
	mov.f64 	%fd4196, 0d0000000000000000;
	mov.b32 	%r1303, 0;
	mov.f64 	%fd4195, %fd4196;
	mov.f64 	%fd4194, %fd4196;
	mov.f64 	%fd4193, %fd4196;
$L__BB0_649:
	cvt.rn.f64.u32 	%fd2893, %r1303;
	fma.rn.f64 	%fd2894, %fd361, %fd2893, %fd362;
	add.f64 	%fd2895, %fd2894, %fd368;
	cvt.rzi.s32.f64 	%r579, %fd2895;
	cvt.rn.f64.s32 	%fd2896, %r579;
	setp.lt.f64 	%p347, %fd2895, %fd2896;
	selp.s32 	%r580, -1, 0, %p347;
	add.s32 	%r581, %r579, %r580;
	and.b32  	%r112, %r581, 255;
	cvt.rn.f64.s32 	%fd2897, %r581;
	sub.f64 	%fd393, %fd2895, %fd2897;
	fma.rn.f64 	%fd2898, %fd393, 0d4018000000000000, 0dC02E000000000000;
	fma.rn.f64 	%fd394, %fd393, %fd2898, 0d4024000000000000;
	setp.ne.s32 	%p348, %r1303, 0;
	setp.eq.s32 	%p349, %r112, %r1305;
	and.pred  	%p350, %p348, %p349;
	@%p350 bra 	$L__BB0_883;
	ld.local.u8 	%r583, [%rd74+24];
	add.s32 	%r584, %r112, %r583;
	and.b32  	%r585, %r584, 255;
	cvt.u64.u32 	%rd346, %r585;
	add.s64 	%rd347, %rd73, %rd346;
	ld.local.u8 	%r586, [%rd347+24];
	add.s32 	%r113, %r109, %r586;
	add.s32 	%r587, %r584, 1;
	and.b32  	%r588, %r587, 255;
	cvt.u64.u32 	%rd348, %r588;
	add.s64 	%rd349, %rd73, %rd348;
	ld.local.u8 	%r589, [%rd349+24];
	add.s32 	%r114, %r109, %r589;
	ld.local.u8 	%r590, [%rd75+24];
	add.s32 	%r591, %r112, %r590;
	and.b32  	%r592, %r591, 255;
	cvt.u64.u32 	%rd350, %r592;
	add.s64 	%rd351, %rd73, %rd350;
	ld.local.u8 	%r593, [%rd351+24];
	add.s32 	%r115, %r109, %r593;
	add.s32 	%r594, %r591, 1;
	and.b32  	%r595, %r594, 255;
	cvt.u64.u32 	%rd352, %r595;
	add.s64 	%rd353, %rd73, %rd352;
	ld.local.u8 	%r596, [%rd353+24];
	add.s32 	%r116, %r109, %r596;
	and.b32  	%r597, %r113, 255;
	cvt.u64.u32 	%rd354, %r597;
	add.s64 	%rd355, %rd73, %rd354;
	ld.local.u8 	%rs225, [%rd355+24];
	and.b16  	%rs224, %rs225, 15;
	setp.gt.s16 	%p351, %rs224, 7;
	@%p351 bra 	$L__BB0_658;
	setp.gt.s16 	%p359, %rs224, 3;
	@%p359 bra 	$L__BB0_655;
	setp.gt.s16 	%p363, %rs224, 1;
	@%p363 bra 	$L__BB0_667;
	setp.eq.s16 	%p365, %rs224, 0;
	@%p365 bra 	$L__BB0_654;
	bra.uni 	$L__BB0_665;
$L__BB0_654:
	add.f64 	%fd4185, %fd364, %fd393;
	bra.uni 	$L__BB0_679;
$L__BB0_655:
	setp.gt.s16 	%p360, %rs224, 5;
	@%p360 bra 	$L__BB0_669;
	setp.eq.s16 	%p362, %rs224, 4;
	mov.f64 	%fd4185, %fd373;
	@%p362 bra 	$L__BB0_679;
	mov.f64 	%fd4185, %fd372;
	bra.uni 	$L__BB0_679;
$L__BB0_658:
	setp.gt.s16 	%p352, %rs224, 11;
	@%p352 bra 	$L__BB0_662;
	setp.gt.s16 	%p356, %rs224, 9;
	@%p356 bra 	$L__BB0_673;
	setp.eq.s16 	%p358, %rs224, 8;
	@%p358 bra 	$L__BB0_661;
	bra.uni 	$L__BB0_671;
$L__BB0_661:
	add.f64 	%fd4185, %fd366, %fd393;
	bra.uni 	$L__BB0_679;
$L__BB0_662:
	setp.gt.s16 	%p353, %rs224, 13;
	@%p353 bra 	$L__BB0_677;
	setp.eq.s16 	%p355, %rs224, 12;
	@%p355 bra 	$L__BB0_664;
	bra.uni 	$L__BB0_675;
$L__BB0_664:
	add.f64 	%fd4185, %fd364, %fd393;
	bra.uni 	$L__BB0_679;
$L__BB0_665:
	sub.f64 	%fd4185, %fd393, %fd364;
	bra.uni 	$L__BB0_679;
$L__BB0_666:
	sub.f64 	%fd4185, %fd364, %fd393;
	bra.uni 	$L__BB0_679;
$L__BB0_667:
	setp.eq.s16 	%p364, %rs224, 2;
	@%p364 bra 	$L__BB0_666;
	sub.f64 	%fd4185, %fd369, %fd393;
	bra.uni 	$L__BB0_679;
$L__BB0_669:
	setp.eq.s16 	%p361, %rs224, 6;
	mov.f64 	%fd4185, %fd371;
	@%p361 bra 	$L__BB0_679;
	mov.f64 	%fd4185, %fd370;
	bra.uni 	$L__BB0_679;
$L__BB0_671:
	sub.f64 	%fd4185, %fd366, %fd393;
	bra.uni 	$L__BB0_679;
$L__BB0_672:
	sub.f64 	%fd4185, %fd393, %fd366;
	bra.uni 	$L__BB0_679;
$L__BB0_673:
	setp.eq.s16 	%p357, %rs224, 10;
	@%p357 bra 	$L__BB0_672;
	neg.f64 	%fd2900, %fd393;
	sub.f64 	%fd4185, %fd2900, %fd366;
	bra.uni 	$L__BB0_679;
$L__BB0_675:
	sub.f64 	%fd4185, %fd366, %fd393;
	bra.uni 	$L__BB0_679;
$L__BB0_676:
	sub.f64 	%fd4185, %fd393, %fd364;
	bra.uni 	$L__BB0_679;
$L__BB0_677:
	setp.eq.s16 	%p354, %rs224, 14;
	@%p354 bra 	$L__BB0_676;
	neg.f64 	%fd2899, %fd393;
	sub.f64 	%fd4185, %fd2899, %fd366;
$L__BB0_679:
	and.b32  	%r598, %r115, 255;
	cvt.u64.u32 	%rd356, %r598;
	add.s64 	%rd357, %rd73, %rd356;
	ld.local.u8 	%rs227, [%rd357+24];
	and.b16  	%rs226, %rs227, 15;
	setp.gt.s16 	%p366, %rs226, 7;
	@%p366 bra 	$L__BB0_687;
	setp.gt.s16 	%p374, %rs226, 3;
	@%p374 bra 	$L__BB0_684;
	setp.gt.s16 	%p378, %rs226, 1;
	@%p378 bra 	$L__BB0_696;
	setp.eq.s16 	%p380, %rs226, 0;
	@%p380 bra 	$L__BB0_683;
	bra.uni 	$L__BB0_694;
$L__BB0_683:
	add.f64 	%fd4186, %fd374, %fd393;
	bra.uni 	$L__BB0_708;
$L__BB0_684:
	setp.gt.s16 	%p375, %rs226, 5;
	@%p375 bra 	$L__BB0_698;
	setp.eq.s16 	%p377, %rs226, 4;
	mov.f64 	%fd4186, %fd379;
	@%p377 bra 	$L__BB0_708;
	mov.f64 	%fd4186, %fd378;
	bra.uni 	$L__BB0_708;
$L__BB0_687:
	setp.gt.s16 	%p367, %rs226, 11;
	@%p367 bra 	$L__BB0_691;
	setp.gt.s16 	%p371, %rs226, 9;
	@%p371 bra 	$L__BB0_702;
	setp.eq.s16 	%p373, %rs226, 8;
	@%p373 bra 	$L__BB0_690;
	bra.uni 	$L__BB0_700;
$L__BB0_690:
	add.f64 	%fd4186, %fd366, %fd393;
	bra.uni 	$L__BB0_708;
$L__BB0_691:
	setp.gt.s16 	%p368, %rs226, 13;
	@%p368 bra 	$L__BB0_706;
	setp.eq.s16 	%p370, %rs226, 12;
	@%p370 bra 	$L__BB0_693;
	bra.uni 	$L__BB0_704;
$L__BB0_693:
	add.f64 	%fd4186, %fd374, %fd393;
	bra.uni 	$L__BB0_708;
$L__BB0_694:
	sub.f64 	%fd4186, %fd393, %fd374;
	bra.uni 	$L__BB0_708;
$L__BB0_695:
	sub.f64 	%fd4186, %fd374, %fd393;
	bra.uni 	$L__BB0_708;
$L__BB0_696:
	setp.eq.s16 	%p379, %rs226, 2;
	@%p379 bra 	$L__BB0_695;
	sub.f64 	%fd4186, %fd375, %fd393;
	bra.uni 	$L__BB0_708;
$L__BB0_698:
	setp.eq.s16 	%p376, %rs226, 6;
	mov.f64 	%fd4186, %fd377;
	@%p376 bra 	$L__BB0_708;
	mov.f64 	%fd4186, %fd376;
	bra.uni 	$L__BB0_708;
$L__BB0_700:
	sub.f64 	%fd4186, %fd366, %fd393;
	bra.uni 	$L__BB0_708;
$L__BB0_701:
	sub.f64 	%fd4186, %fd393, %fd366;
	bra.uni 	$L__BB0_708;
$L__BB0_702:
	setp.eq.s16 	%p372, %rs226, 10;
	@%p372 bra 	$L__BB0_701;
	neg.f64 	%fd2902, %fd393;
	sub.f64 	%fd4186, %fd2902, %fd366;
	bra.uni 	$L__BB0_708;
$L__BB0_704:
	sub.f64 	%fd4186, %fd366, %fd393;
	bra.uni 	$L__BB0_708;
$L__BB0_705:
	sub.f64 	%fd4186, %fd393, %fd374;
	bra.uni 	$L__BB0_708;
$L__BB0_706:
	setp.eq.s16 	%p369, %rs226, 14;
	@%p369 bra 	$L__BB0_705;
	neg.f64 	%fd2901, %fd393;
	sub.f64 	%fd4186, %fd2901, %fd366;
$L__BB0_708:
	sub.f64 	%fd2903, %fd4186, %fd4185;
	fma.rn.f64 	%fd4193, %fd365, %fd2903, %fd4185;
	and.b32  	%r599, %r114, 255;
	cvt.u64.u32 	%rd358, %r599;
	add.s64 	%rd359, %rd73, %rd358;
	ld.local.u8 	%rs229, [%rd359+24];
	add.f64 	%fd422, %fd393, 0dBFF0000000000000;
	and.b16  	%rs228, %rs229, 15;
	setp.gt.s16 	%p381, %rs228, 7;
	@%p381 bra 	$L__BB0_716;
	setp.gt.s16 	%p389, %rs228, 3;
	@%p389 bra 	$L__BB0_713;
	setp.gt.s16 	%p393, %rs228, 1;
	@%p393 bra 	$L__BB0_725;
	setp.eq.s16 	%p395, %rs228, 0;
	@%p395 bra 	$L__BB0_712;
	bra.uni 	$L__BB0_723;
$L__BB0_712:
	add.f64 	%fd4187, %fd364, %fd422;
	bra.uni 	$L__BB0_737;
$L__BB0_713:
	setp.gt.s16 	%p390, %rs228, 5;
	@%p390 bra 	$L__BB0_727;
	setp.eq.s16 	%p392, %rs228, 4;
	mov.f64 	%fd4187, %fd373;
	@%p392 bra 	$L__BB0_737;
	mov.f64 	%fd4187, %fd372;
	bra.uni 	$L__BB0_737;
$L__BB0_716:
	setp.gt.s16 	%p382, %rs228, 11;
	@%p382 bra 	$L__BB0_720;
	setp.gt.s16 	%p386, %rs228, 9;
	@%p386 bra 	$L__BB0_731;
	setp.eq.s16 	%p388, %rs228, 8;
	@%p388 bra 	$L__BB0_719;
	bra.uni 	$L__BB0_729;
$L__BB0_719:
	add.f64 	%fd4187, %fd366, %fd422;
	bra.uni 	$L__BB0_737;
$L__BB0_720:
	setp.gt.s16 	%p383, %rs228, 13;
	@%p383 bra 	$L__BB0_735;
	setp.eq.s16 	%p385, %rs228, 12;
	@%p385 bra 	$L__BB0_722;
	bra.uni 	$L__BB0_733;
$L__BB0_722:
	add.f64 	%fd4187, %fd364, %fd422;
	bra.uni 	$L__BB0_737;
$L__BB0_723:
	sub.f64 	%fd4187, %fd422, %fd364;
	bra.uni 	$L__BB0_737;
$L__BB0_724:
	sub.f64 	%fd4187, %fd364, %fd422;
	bra.uni 	$L__BB0_737;
$L__BB0_725:
	setp.eq.s16 	%p394, %rs228, 2;
	@%p394 bra 	$L__BB0_724;
	sub.f64 	%fd4187, %fd369, %fd422;
	bra.uni 	$L__BB0_737;
$L__BB0_727:
	setp.eq.s16 	%p391, %rs228, 6;
	mov.f64 	%fd4187, %fd371;
	@%p391 bra 	$L__BB0_737;
	mov.f64 	%fd4187, %fd370;
	bra.uni 	$L__BB0_737;
$L__BB0_729:
	sub.f64 	%fd4187, %fd366, %fd422;
	bra.uni 	$L__BB0_737;
$L__BB0_730:
	sub.f64 	%fd4187, %fd422, %fd366;
	bra.uni 	$L__BB0_737;
$L__BB0_731:
	setp.eq.s16 	%p387, %rs228, 10;
	@%p387 bra 	$L__BB0_730;
	neg.f64 	%fd2905, %fd422;
	sub.f64 	%fd4187, %fd2905, %fd366;
	bra.uni 	$L__BB0_737;
$L__BB0_733:
	sub.f64 	%fd4187, %fd366, %fd422;
	bra.uni 	$L__BB0_737;
$L__BB0_734:
	sub.f64 	%fd4187, %fd422, %fd364;
	bra.uni 	$L__BB0_737;
$L__BB0_735:
	setp.eq.s16 	%p384, %rs228, 14;
	@%p384 bra 	$L__BB0_734;
	neg.f64 	%fd2904, %fd422;
	sub.f64 	%fd4187, %fd2904, %fd366;
$L__BB0_737:
	and.b32  	%r600, %r116, 255;
	cvt.u64.u32 	%rd360, %r600;
	add.s64 	%rd361, %rd73, %rd360;
	ld.local.u8 	%rs231, [%rd361+24];
	and.b16  	%rs230, %rs231, 15;
	setp.gt.s16 	%p396, %rs230, 7;
	@%p396 bra 	$L__BB0_745;
	setp.gt.s16 	%p404, %rs230, 3;
	@%p404 bra 	$L__BB0_742;
	setp.gt.s16 	%p408, %rs230, 1;
	@%p408 bra 	$L__BB0_754;
	setp.eq.s16 	%p410, %rs230, 0;
	@%p410 bra 	$L__BB0_741;
	bra.uni 	$L__BB0_752;
$L__BB0_741:
	add.f64 	%fd4188, %fd374, %fd422;
	bra.uni 	$L__BB0_766;
$L__BB0_742:
	setp.gt.s16 	%p405, %rs230, 5;
	@%p405 bra 	$L__BB0_756;
	setp.eq.s16 	%p407, %rs230, 4;
	mov.f64 	%fd4188, %fd379;
	@%p407 bra 	$L__BB0_766;
	mov.f64 	%fd4188, %fd378;
	bra.uni 	$L__BB0_766;
$L__BB0_745:
	setp.gt.s16 	%p397, %rs230, 11;
	@%p397 bra 	$L__BB0_749;
	setp.gt.s16 	%p401, %rs230, 9;
	@%p401 bra 	$L__BB0_760;
	setp.eq.s16 	%p403, %rs230, 8;
	@%p403 bra 	$L__BB0_748;
	bra.uni 	$L__BB0_758;
$L__BB0_748:
	add.f64 	%fd4188, %fd366, %fd422;
	bra.uni 	$L__BB0_766;
$L__BB0_749:
	setp.gt.s16 	%p398, %rs230, 13;
	@%p398 bra 	$L__BB0_764;
	setp.eq.s16 	%p400, %rs230, 12;
	@%p400 bra 	$L__BB0_751;
	bra.uni 	$L__BB0_762;
$L__BB0_751:
	add.f64 	%fd4188, %fd374, %fd422;
	bra.uni 	$L__BB0_766;
$L__BB0_752:
	sub.f64 	%fd4188, %fd422, %fd374;
	bra.uni 	$L__BB0_766;
$L__BB0_753:
	sub.f64 	%fd4188, %fd374, %fd422;
	bra.uni 	$L__BB0_766;
$L__BB0_754:
	setp.eq.s16 	%p409, %rs230, 2;
	@%p409 bra 	$L__BB0_753;
	sub.f64 	%fd4188, %fd375, %fd422;
	bra.uni 	$L__BB0_766;
$L__BB0_756:
	setp.eq.s16 	%p406, %rs230, 6;
	mov.f64 	%fd4188, %fd377;
	@%p406 bra 	$L__BB0_766;
	mov.f64 	%fd4188, %fd376;
	bra.uni 	$L__BB0_766;
$L__BB0_758:
	sub.f64 	%fd4188, %fd366, %fd422;
	bra.uni 	$L__BB0_766;
$L__BB0_759:
	sub.f64 	%fd4188, %fd422, %fd366;
	bra.uni 	$L__BB0_766;
$L__BB0_760:
	setp.eq.s16 	%p402, %rs230, 10;
	@%p402 bra 	$L__BB0_759;
	neg.f64 	%fd2907, %fd422;
	sub.f64 	%fd4188, %fd2907, %fd366;
	bra.uni 	$L__BB0_766;
$L__BB0_762:
	sub.f64 	%fd4188, %fd366, %fd422;
	bra.uni 	$L__BB0_766;
$L__BB0_763:
	sub.f64 	%fd4188, %fd422, %fd374;
	bra.uni 	$L__BB0_766;
$L__BB0_764:
	setp.eq.s16 	%p399, %rs230, 14;
	@%p399 bra 	$L__BB0_763;
	neg.f64 	%fd2906, %fd422;
	sub.f64 	%fd4188, %fd2906, %fd366;
$L__BB0_766:
	sub.f64 	%fd2908, %fd4188, %fd4187;
	fma.rn.f64 	%fd4194, %fd365, %fd2908, %fd4187;
	add.s32 	%r601, %r113, 1;
	and.b32  	%r602, %r601, 255;
	cvt.u64.u32 	%rd362, %r602;
	add.s64 	%rd363, %rd73, %rd362;
	ld.local.u8 	%rs233, [%rd363+24];
	and.b16  	%rs232, %rs233, 15;
	setp.gt.s16 	%p411, %rs232, 7;
	@%p411 bra 	$L__BB0_774;
	setp.gt.s16 	%p419, %rs232, 3;
	@%p419 bra 	$L__BB0_771;
	setp.gt.s16 	%p423, %rs232, 1;
	@%p423 bra 	$L__BB0_783;
	setp.eq.s16 	%p425, %rs232, 0;
	@%p425 bra 	$L__BB0_770;
	bra.uni 	$L__BB0_781;
$L__BB0_770:
	add.f64 	%fd4189, %fd364, %fd393;
	bra.uni 	$L__BB0_795;
$L__BB0_771:
	setp.gt.s16 	%p420, %rs232, 5;
	@%p420 bra 	$L__BB0_785;
	setp.eq.s16 	%p422, %rs232, 4;
	mov.f64 	%fd4189, %fd384;
	@%p422 bra 	$L__BB0_795;
	mov.f64 	%fd4189, %fd383;
	bra.uni 	$L__BB0_795;
$L__BB0_774:
	setp.gt.s16 	%p412, %rs232, 11;
	@%p412 bra 	$L__BB0_778;
	setp.gt.s16 	%p416, %rs232, 9;
	@%p416 bra 	$L__BB0_789;
	setp.eq.s16 	%p418, %rs232, 8;
	@%p418 bra 	$L__BB0_777;
	bra.uni 	$L__BB0_787;
$L__BB0_777:
	add.f64 	%fd4189, %fd380, %fd393;
	bra.uni 	$L__BB0_795;
$L__BB0_778:
	setp.gt.s16 	%p413, %rs232, 13;
	@%p413 bra 	$L__BB0_793;
	setp.eq.s16 	%p415, %rs232, 12;
	@%p415 bra 	$L__BB0_780;
	bra.uni 	$L__BB0_791;
$L__BB0_780:
	add.f64 	%fd4189, %fd364, %fd393;
	bra.uni 	$L__BB0_795;
$L__BB0_781:
	sub.f64 	%fd4189, %fd393, %fd364;
	bra.uni 	$L__BB0_795;
$L__BB0_782:
	sub.f64 	%fd4189, %fd364, %fd393;
	bra.uni 	$L__BB0_795;
$L__BB0_783:
	setp.eq.s16 	%p424, %rs232, 2;
	@%p424 bra 	$L__BB0_782;
	sub.f64 	%fd4189, %fd369, %fd393;
	bra.uni 	$L__BB0_795;
$L__BB0_785:
	setp.eq.s16 	%p421, %rs232, 6;
	mov.f64 	%fd4189, %fd382;
	@%p421 bra 	$L__BB0_795;
	mov.f64 	%fd4189, %fd381;
	bra.uni 	$L__BB0_795;
$L__BB0_787:
	sub.f64 	%fd4189, %fd380, %fd393;
	bra.uni 	$L__BB0_795;
$L__BB0_788:
	sub.f64 	%fd4189, %fd393, %fd380;
	bra.uni 	$L__BB0_795;
$L__BB0_789:
	setp.eq.s16 	%p417, %rs232, 10;
	@%p417 bra 	$L__BB0_788;
	neg.f64 	%fd2910, %fd393;
	sub.f64 	%fd4189, %fd2910, %fd380;
	bra.uni 	$L__BB0_795;
$L__BB0_791:
	sub.f64 	%fd4189, %fd380, %fd393;
	bra.uni 	$L__BB0_795;
$L__BB0_792:
	sub.f64 	%fd4189, %fd393, %fd364;
	bra.uni 	$L__BB0_795;
$L__BB0_793:
	setp.eq.s16 	%p414, %rs232, 14;
	@%p414 bra 	$L__BB0_792;
	neg.f64 	%fd2909, %fd393;
	sub.f64 	%fd4189, %fd2909, %fd380;
$L__BB0_795:
	add.s32 	%r603, %r115, 1;
	and.b32  	%r604, %r603, 255;
	cvt.u64.u32 	%rd364, %r604;
	add.s64 	%rd365, %rd73, %rd364;
	ld.local.u8 	%rs235, [%rd365+24];
	and.b16  	%rs234, %rs235, 15;
	setp.gt.s16 	%p426, %rs234, 7;
	@%p426 bra 	$L__BB0_803;
	setp.gt.s16 	%p434, %rs234, 3;
	@%p434 bra 	$L__BB0_800;
	setp.gt.s16 	%p438, %rs234, 1;
	@%p438 bra 	$L__BB0_812;
	setp.eq.s16 	%p440, %rs234, 0;
	@%p440 bra 	$L__BB0_799;
	bra.uni 	$L__BB0_810;
$L__BB0_799:
	add.f64 	%fd4190, %fd374, %fd393;
	bra.uni 	$L__BB0_824;
$L__BB0_800:
	setp.gt.s16 	%p435, %rs234, 5;
	@%p435 bra 	$L__BB0_814;
	setp.eq.s16 	%p437, %rs234, 4;
	mov.f64 	%fd4190, %fd388;
	@%p437 bra 	$L__BB0_824;
	mov.f64 	%fd4190, %fd387;
	bra.uni 	$L__BB0_824;
$L__BB0_803:
	setp.gt.s16 	%p427, %rs234, 11;
	@%p427 bra 	$L__BB0_807;
	setp.gt.s16 	%p431, %rs234, 9;
	@%p431 bra 	$L__BB0_818;
	setp.eq.s16 	%p433, %rs234, 8;
	@%p433 bra 	$L__BB0_806;
	bra.uni 	$L__BB0_816;
$L__BB0_806:
	add.f64 	%fd4190, %fd380, %fd393;
	bra.uni 	$L__BB0_824;
$L__BB0_807:
	setp.gt.s16 	%p428, %rs234, 13;
	@%p428 bra 	$L__BB0_822;
	setp.eq.s16 	%p430, %rs234, 12;
	@%p430 bra 	$L__BB0_809;
	bra.uni 	$L__BB0_820;
$L__BB0_809:
	add.f64 	%fd4190, %fd374, %fd393;
	bra.uni 	$L__BB0_824;
$L__BB0_810:
	sub.f64 	%fd4190, %fd393, %fd374;
	bra.uni 	$L__BB0_824;
$L__BB0_811:
	sub.f64 	%fd4190, %fd374, %fd393;
	bra.uni 	$L__BB0_824;
$L__BB0_812:
	setp.eq.s16 	%p439, %rs234, 2;
	@%p439 bra 	$L__BB0_811;
	sub.f64 	%fd4190, %fd375, %fd393;
	bra.uni 	$L__BB0_824;
$L__BB0_814:
	setp.eq.s16 	%p436, %rs234, 6;
	mov.f64 	%fd4190, %fd386;
	@%p436 bra 	$L__BB0_824;
	mov.f64 	%fd4190, %fd385;
	bra.uni 	$L__BB0_824;
$L__BB0_816:
	sub.f64 	%fd4190, %fd380, %fd393;
	bra.uni 	$L__BB0_824;
$L__BB0_817:
	sub.f64 	%fd4190, %fd393, %fd380;
	bra.uni 	$L__BB0_824;
$L__BB0_818:
	setp.eq.s16 	%p432, %rs234, 10;
	@%p432 bra 	$L__BB0_817;
	neg.f64 	%fd2912, %fd393;
	sub.f64 	%fd4190, %fd2912, %fd380;
	bra.uni 	$L__BB0_824;
$L__BB0_820:
	sub.f64 	%fd4190, %fd380, %fd393;
	bra.uni 	$L__BB0_824;
$L__BB0_821:
	sub.f64 	%fd4190, %fd393, %fd374;
	bra.uni 	$L__BB0_824;
$L__BB0_822:
	setp.eq.s16 	%p429, %rs234, 14;
	@%p429 bra 	$L__BB0_821;
	neg.f64 	%fd2911, %fd393;
	sub.f64 	%fd4190, %fd2911, %fd380;
$L__BB0_824:
	sub.f64 	%fd2913, %fd4190, %fd4189;
	fma.rn.f64 	%fd4195, %fd365, %fd2913, %fd4189;
	add.s32 	%r605, %r114, 1;
	and.b32  	%r606, %r605, 255;
	cvt.u64.u32 	%rd366, %r606;
	add.s64 	%rd367, %rd73, %rd366;
	ld.local.u8 	%rs237, [%rd367+24];
	and.b16  	%rs236, %rs237, 15;
	setp.gt.s16 	%p441, %rs236, 7;
	@%p441 bra 	$L__BB0_832;
	setp.gt.s16 	%p449, %rs236, 3;
	@%p449 bra 	$L__BB0_829;
	setp.gt.s16 	%p453, %rs236, 1;
	@%p453 bra 	$L__BB0_841;
	setp.eq.s16 	%p455, %rs236, 0;
	@%p455 bra 	$L__BB0_828;
	bra.uni 	$L__BB0_839;
$L__BB0_828:
	add.f64 	%fd4191, %fd364, %fd422;
	bra.uni 	$L__BB0_853;
$L__BB0_829:
	setp.gt.s16 	%p450, %rs236, 5;
	@%p450 bra 	$L__BB0_843;
	setp.eq.s16 	%p452, %rs236, 4;
	mov.f64 	%fd4191, %fd384;
	@%p452 bra 	$L__BB0_853;
	mov.f64 	%fd4191, %fd383;
	bra.uni 	$L__BB0_853;
$L__BB0_832:
	setp.gt.s16 	%p442, %rs236, 11;
	@%p442 bra 	$L__BB0_836;
	setp.gt.s16 	%p446, %rs236, 9;
	@%p446 bra 	$L__BB0_847;
	setp.eq.s16 	%p448, %rs236, 8;
	@%p448 bra 	$L__BB0_835;
	bra.uni 	$L__BB0_845;
$L__BB0_835:
	add.f64 	%fd4191, %fd380, %fd422;
	bra.uni 	$L__BB0_853;
$L__BB0_836:
	setp.gt.s16 	%p443, %rs236, 13;
	@%p443 bra 	$L__BB0_851;
	setp.eq.s16 	%p445, %rs236, 12;
	@%p445 bra 	$L__BB0_838;
	bra.uni 	$L__BB0_849;
$L__BB0_838:
	add.f64 	%fd4191, %fd364, %fd422;
	bra.uni 	$L__BB0_853;
$L__BB0_839:
	sub.f64 	%fd4191, %fd422, %fd364;
	bra.uni 	$L__BB0_853;
$L__BB0_840:
	sub.f64 	%fd4191, %fd364, %fd422;
	bra.uni 	$L__BB0_853;
$L__BB0_841:
	setp.eq.s16 	%p454, %rs236, 2;
	@%p454 bra 	$L__BB0_840;
	sub.f64 	%fd4191, %fd369, %fd422;
	bra.uni 	$L__BB0_853;
$L__BB0_843:
	setp.eq.s16 	%p451, %rs236, 6;
	mov.f64 	%fd4191, %fd382;
	@%p451 bra 	$L__BB0_853;
	mov.f64 	%fd4191, %fd381;
	bra.uni 	$L__BB0_853;
$L__BB0_845:
	sub.f64 	%fd4191, %fd380, %fd422;
	bra.uni 	$L__BB0_853;
$L__BB0_846:
	sub.f64 	%fd4191, %fd422, %fd380;
	bra.uni 	$L__BB0_853;
$L__BB0_847:
	setp.eq.s16 	%p447, %rs236, 10;
	@%p447 bra 	$L__BB0_846;
	neg.f64 	%fd2915, %fd422;
	sub.f64 	%fd4191, %fd2915, %fd380;
	bra.uni 	$L__BB0_853;
$L__BB0_849:
	sub.f64 	%fd4191, %fd380, %fd422;
	bra.uni 	$L__BB0_853;
$L__BB0_850:
	sub.f64 	%fd4191, %fd422, %fd364;
	bra.uni 	$L__BB0_853;
$L__BB0_851:
	setp.eq.s16 	%p444, %rs236, 14;
	@%p444 bra 	$L__BB0_850;
	neg.f64 	%fd2914, %fd422;
	sub.f64 	%fd4191, %fd2914, %fd380;
$L__BB0_853:
	add.s32 	%r607, %r116, 1;
	and.b32  	%r608, %r607, 255;
	cvt.u64.u32 	%rd368, %r608;
	add.s64 	%rd369, %rd73, %rd368;
	ld.local.u8 	%rs239, [%rd369+24];
	and.b16  	%rs238, %rs239, 15;
	setp.gt.s16 	%p456, %rs238, 7;
	@%p456 bra 	$L__BB0_861;
	setp.gt.s16 	%p464, %rs238, 3;
	@%p464 bra 	$L__BB0_858;
	setp.gt.s16 	%p468, %rs238, 1;
	@%p468 bra 	$L__BB0_870;
	setp.eq.s16 	%p470, %rs238, 0;
	@%p470 bra 	$L__BB0_857;
	bra.uni 	$L__BB0_868;
$L__BB0_857:
	add.f64 	%fd4192, %fd374, %fd422;
	bra.uni 	$L__BB0_882;
$L__BB0_858:
	setp.gt.s16 	%p465, %rs238, 5;
	@%p465 bra 	$L__BB0_872;
	setp.eq.s16 	%p467, %rs238, 4;
	mov.f64 	%fd4192, %fd388;
	@%p467 bra 	$L__BB0_882;
	mov.f64 	%fd4192, %fd387;
	bra.uni 	$L__BB0_882;
$L__BB0_861:
	setp.gt.s16 	%p457, %rs238, 11;
	@%p457 bra 	$L__BB0_865;
	setp.gt.s16 	%p461, %rs238, 9;
	@%p461 bra 	$L__BB0_876;
	setp.eq.s16 	%p463, %rs238, 8;
	@%p463 bra 	$L__BB0_864;
	bra.uni 	$L__BB0_874;
$L__BB0_864:
	add.f64 	%fd4192, %fd380, %fd422;
	bra.uni 	$L__BB0_882;
$L__BB0_865:
	setp.gt.s16 	%p458, %rs238, 13;
	@%p458 bra 	$L__BB0_880;
	setp.eq.s16 	%p460, %rs238, 12;
	@%p460 bra 	$L__BB0_867;
	bra.uni 	$L__BB0_878;
$L__BB0_867:
	add.f64 	%fd4192, %fd374, %fd422;
	bra.uni 	$L__BB0_882;
$L__BB0_868:
	sub.f64 	%fd4192, %fd422, %fd374;
	bra.uni 	$L__BB0_882;
$L__BB0_869:
	sub.f64 	%fd4192, %fd374, %fd422;
	bra.uni 	$L__BB0_882;
$L__BB0_870:
	setp.eq.s16 	%p469, %rs238, 2;
	@%p469 bra 	$L__BB0_869;
	sub.f64 	%fd4192, %fd375, %fd422;
	bra.uni 	$L__BB0_882;
$L__BB0_872:
	setp.eq.s16 	%p466, %rs238, 6;
	mov.f64 	%fd4192, %fd386;
	@%p466 bra 	$L__BB0_882;
	mov.f64 	%fd4192, %fd385;
	bra.uni 	$L__BB0_882;
$L__BB0_874:
	sub.f64 	%fd4192, %fd380, %fd422;
	bra.uni 	$L__BB0_882;
$L__BB0_875:
	sub.f64 	%fd4192, %fd422, %fd380;
	bra.uni 	$L__BB0_882;
$L__BB0_876:
	setp.eq.s16 	%p462, %rs238, 10;
	@%p462 bra 	$L__BB0_875;
	neg.f64 	%fd2917, %fd422;
	sub.f64 	%fd4192, %fd2917, %fd380;
	bra.uni 	$L__BB0_882;
$L__BB0_878:
	sub.f64 	%fd4192, %fd380, %fd422;
	bra.uni 	$L__BB0_882;
$L__BB0_879:
	sub.f64 	%fd4192, %fd422, %fd374;
	bra.uni 	$L__BB0_882;
$L__BB0_880:
	setp.eq.s16 	%p459, %rs238, 14;
	@%p459 bra 	$L__BB0_879;
	neg.f64 	%fd2916, %fd422;
	sub.f64 	%fd4192, %fd2916, %fd380;
$L__BB0_882:
	sub.f64 	%fd2918, %fd4192, %fd4191;
	fma.rn.f64 	%fd4196, %fd365, %fd2918, %fd4191;
	mov.u32 	%r1305, %r112;
$L__BB0_883:
	mul.f64 	%fd2919, %fd393, %fd393;
	mul.f64 	%fd2920, %fd393, %fd2919;
	mul.f64 	%fd2921, %fd2920, %fd394;
	sub.f64 	%fd2922, %fd4194, %fd4193;
	fma.rn.f64 	%fd2923, %fd2921, %fd2922, %fd4193;
	sub.f64 	%fd2924, %fd4196, %fd4195;
	fma.rn.f64 	%fd2925, %fd2921, %fd2924, %fd4195;
	sub.f64 	%fd2926, %fd2925, %fd2923;
	fma.rn.f64 	%fd508, %fd367, %fd2926, %fd2923;
	setp.lt.u32 	%p471, %r1303, 8;
	@%p471 bra 	$L__BB0_885;
	add.s32 	%r609, %r1303, -4;
	or.b32  	%r610, %r609, %r82;
	shl.b32 	%r611, %r610, 3;
	add.s32 	%r613, %r287, %r611;
	ld.shared.f64 	%fd2927, [%r613];
	fma.rn.f64 	%fd2928, %fd363, %fd508, %fd2927;
	st.shared.f64 	[%r613], %fd2928;
$L__BB0_885:
	add.s32 	%r1303, %r1303, 1;
	setp.ne.s32 	%p472, %r1303, 10;
	@%p472 bra 	$L__BB0_649;
	mul.f64 	%fd4180, %fd4180, 0d3FE0000000000000;
	add.s32 	%r1302, %r1302, 1;
	setp.ne.s32 	%p473, %r1302, 8;
	@%p473 bra 	$L__BB0_648;
	div.rn.f64 	%fd2929, %fd4141, 0d40BF400000000000;
	setp.lt.f64 	%p474, %fd2929, 0d0000000000000000;
	mul.f64 	%fd2930, %fd2929, 0dBFD3333333333333;
	selp.f64 	%fd2931, %fd2930, %fd2929, %p474;
	fma.rn.f64 	%fd510, %fd2931, 0d4008000000000000, 0dC000000000000000;
	setp.geu.f64 	%p475, %fd510, 0d0000000000000000;
	@%p475 bra 	$L__BB0_889;
	mul.f64 	%fd2933, %fd510, 0d3FE0000000000000;
	setp.lt.f64 	%p477, %fd2933, 0dBFF0000000000000;
	selp.f64 	%fd2934, 0dBFF0000000000000, %fd2933, %p477;
	div.rn.f64 	%fd2935, %fd2934, 0d3FF6666666666666;
	mul.f64 	%fd4197, %fd2935, 0d3FE0000000000000;
	bra.uni 	$L__BB0_890;
$L__BB0_889:
	setp.gt.f64 	%p476, %fd510, 0d3FF0000000000000;
	selp.f64 	%fd2932, 0d3FF0000000000000, %fd510, %p476;
	mul.f64 	%fd4197, %fd2932, 0d3FC0000000000000;
$L__BB0_890:
	fma.rn.f64 	%fd2936, %fd4197, 0d3FC999999999999A, 0dBFB3333340000000;
	mul.f64 	%fd2937, %fd2936, 0d4031000000000000;
	mul.f64 	%fd2938, %fd2937, 0d3FB0000000000000;
	fma.rn.f64 	%fd514, %fd2938, 0d4010000000000000, 0d4021000000000000;
	ld.shared.f64 	%fd2939, [%r83];
	mul.f64 	%fd4198, %fd2939, 0d3F60000000000000;
	ld.shared.f64 	%fd2940, [%r83+32];
	div.rn.f64 	%fd2941, %fd2940, 0d4024000000000000;
	add.f64 	%fd2942, %fd2941, 0d3FF0000000000000;
	mul.f64 	%fd516, %fd2942, 0d3FE0000000000000;
	setp.lt.f64 	%p478, %fd516, 0d0000000000000000;
	@%p478 bra 	$L__BB0_892;
	ld.shared.f64 	%fd2943, [%r83+16];
	mul.f64 	%fd2944, %fd2943, 0d3F60000000000000;
	setp.gt.f64 	%p479, %fd516, 0d3FF0000000000000;
	sub.f64 	%fd2945, %fd2944, %fd4198;
	fma.rn.f64 	%fd2946, %fd516, %fd2945, %fd4198;
	selp.f64 	%fd4198, %fd2944, %fd2946, %p479;
$L__BB0_892:
	mov.f64 	%fd2947, 0d4020000000000000;
	sub.f64 	%fd2948, %fd2947, %fd514;
	mul.f64 	%fd2949, %fd2948, 0d4028000000000000;
	mul.f64 	%fd2950, %fd2949, 0d4060000000000000;
	mul.f64 	%fd2951, %fd2950, 0d3F80000000000000;
	div.rn.f64 	%fd2952, %fd2951, 0d3FD7AE1480000000;
	mul.f64 	%fd2953, %fd2952, 0d4010000000000000;
	setp.lt.f64 	%p480, %fd2952, 0d0000000000000000;
	selp.f64 	%fd2954, %fd2953, %fd2952, %p480;
	sub.f64 	%fd519, %fd4198, %fd2954;
	st.shared.f64 	[%r83+72], %fd519;
	mov.f64 	%fd2955, 0d4022000000000000;
	sub.f64 	%fd2956, %fd2955, %fd514;
	mul.f64 	%fd2957, %fd2956, 0d4028000000000000;
	mul.f64 	%fd2958, %fd2957, 0d4060000000000000;
	mul.f64 	%fd2959, %fd2958, 0d3F80000000000000;
	div.rn.f64 	%fd520, %fd2959, 0d3FD7AE1480000000;
	ld.shared.f64 	%fd2960, [%r83+8];
	mul.f64 	%fd4199, %fd2960, 0d3F60000000000000;
	ld.shared.f64 	%fd2961, [%r83+40];
	div.rn.f64 	%fd2962, %fd2961, 0d4024000000000000;
	add.f64 	%fd2963, %fd2962, 0d3FF0000000000000;
	mul.f64 	%fd522, %fd2963, 0d3FE0000000000000;
	setp.lt.f64 	%p481, %fd522, 0d0000000000000000;
	@%p481 bra 	$L__BB0_894;
	ld.shared.f64 	%fd2964, [%r83+24];
	mul.f64 	%fd2965, %fd2964, 0d3F60000000000000;
	setp.gt.f64 	%p482, %fd522, 0d3FF0000000000000;
	sub.f64 	%fd2966, %fd2965, %fd4199;
	fma.rn.f64 	%fd2967, %fd522, %fd2966, %fd4199;
	selp.f64 	%fd4199, %fd2965, %fd2967, %p482;
$L__BB0_894:
	mul.f64 	%fd2968, %fd520, 0d4010000000000000;
	setp.lt.f64 	%p483, %fd520, 0d0000000000000000;
	selp.f64 	%fd2969, %fd2968, %fd520, %p483;
	sub.f64 	%fd2970, %fd4199, %fd2969;
	st.shared.f64 	[%r83+80], %fd2970;
	sub.f64 	%fd2971, %fd2970, %fd519;
	mul.f64 	%fd2972, %fd2971, 0d3FC0000000000000;
	add.f64 	%fd2973, %fd2972, %fd519;
	setp.leu.f64 	%p484, %fd2973, 0d0000000000000000;
	add.f64 	%fd2974, %fd2972, %fd2973;
	add.f64 	%fd2975, %fd2972, %fd2974;
	add.f64 	%fd2976, %fd2972, %fd2975;
	add.f64 	%fd2977, %fd2972, %fd2976;
	add.f64 	%fd2978, %fd2972, %fd2977;
	add.f64 	%fd2979, %fd2972, %fd2978;
	max.f64 	%fd2980, %fd2974, %fd2975;
	max.f64 	%fd2981, %fd2980, %fd2976;
	max.f64 	%fd2982, %fd2981, %fd2977;
	max.f64 	%fd2983, %fd2982, %fd2978;
	max.f64 	%fd2984, %fd2983, %fd2979;
	setp.gt.f64 	%p485, %fd2984, 0d0000000000000000;
	or.pred  	%p486, %p485, %p484;
	@%p486 bra 	$L__BB0_4276;
	mov.f64 	%fd4201, 0d0000000000000000;
	mov.f64 	%fd4200, 0d3FF0000000000000;
	mov.b32 	%r1306, 0;
$L__BB0_896:
	mul.f64 	%fd2987, %fd4200, 0d4069000000000000;
	mul.f64 	%fd2988, %fd4200, 0dC056000000000000;
	mul.f64 	%fd2989, %fd2988, 0d4069000000000000;
	mul.f64 	%fd2990, %fd4200, 0d4020000000000000;
	fma.rn.f64 	%fd2991, %fd4200, 0d4069000000000000, %fd2989;
	mul.wide.u32 	%rd370, %r1306, 280;
	add.s64 	%rd371, %rd1, %rd370;
	ld.local.f64 	%fd2992, [%rd371+11200];
	add.f64 	%fd2993, %fd2991, %fd2992;
	cvt.rzi.s32.f64 	%r615, %fd2993;
	cvt.rn.f64.s32 	%fd2994, %r615;
	setp.lt.f64 	%p487, %fd2993, %fd2994;
	selp.s32 	%r616, -1, 0, %p487;
	add.s32 	%r617, %r615, %r616;
	and.b32  	%r618, %r617, 255;
	cvt.rn.f64.s32 	%fd2995, %r617;
	sub.f64 	%fd527, %fd2993, %fd2995;
	mul.f64 	%fd2996, %fd527, %fd527;
	mul.f64 	%fd2997, %fd527, %fd2996;
	fma.rn.f64 	%fd2998, %fd527, 0d4018000000000000, 0dC02E000000000000;
	fma.rn.f64 	%fd2999, %fd527, %fd2998, 0d4024000000000000;
	mul.f64 	%fd528, %fd2997, %fd2999;
	fma.rn.f64 	%fd3000, %fd4200, 0d4069000000000000, %fd2987;
	fma.rn.f64 	%fd3001, %fd2990, 0d4069000000000000, %fd3000;
	mul.lo.s32 	%r619, %r1306, 280;
	cvt.u64.u32 	%rd372, %r619;
	add.s64 	%rd76, %rd63, %rd372;
	ld.local.f64 	%fd3002, [%rd76+16];
	add.f64 	%fd3003, %fd3001, %fd3002;
	cvt.rzi.s32.f64 	%r620, %fd3003;
	cvt.rn.f64.s32 	%fd3004, %r620;
	setp.lt.f64 	%p488, %fd3003, %fd3004;
	selp.s32 	%r621, -1, 0, %p488;
	add.s32 	%r622, %r620, %r621;
	and.b32  	%r623, %r622, 255;
	cvt.rn.f64.s32 	%fd3005, %r622;
	sub.f64 	%fd529, %fd3003, %fd3005;
	fma.rn.f64 	%fd3006, %fd529, 0d4018000000000000, 0dC02E000000000000;
	fma.rn.f64 	%fd530, %fd529, %fd3006, 0d4024000000000000;
	cvt.u64.u32 	%rd373, %r618;
	add.s64 	%rd374, %rd76, %rd373;
	ld.local.u8 	%rd375, [%rd374+24];
	add.s64 	%rd376, %rd76, %rd375;
	ld.local.u8 	%r624, [%rd376+24];
	add.s32 	%r121, %r623, %r624;
	add.s32 	%r625, %r617, 1;
	and.b32  	%r626, %r625, 255;
	cvt.u64.u32 	%rd377, %r626;
	add.s64 	%rd378, %rd76, %rd377;
	ld.local.u8 	%rd379, [%rd378+24];
	add.s64 	%rd380, %rd76, %rd379;
	ld.local.u8 	%r627, [%rd380+24];
	add.s32 	%r122, %r623, %r627;
	and.b32  	%r628, %r121, 255;
	cvt.u64.u32 	%rd381, %r628;
	add.s64 	%rd382, %rd76, %rd381;
	ld.local.u8 	%rs241, [%rd382+24];
	and.b16  	%rs240, %rs241, 15;
	setp.gt.s16 	%p489, %rs240, 7;
	@%p489 bra 	$L__BB0_904;
	setp.gt.s16 	%p497, %rs240, 3;
	@%p497 bra 	$L__BB0_901;
	setp.gt.s16 	%p501, %rs240, 1;
	@%p501 bra 	$L__BB0_911;
	setp.eq.s16 	%p503, %rs240, 0;
	mov.f64 	%fd4202, %fd527;
	@%p503 bra 	$L__BB0_921;
	neg.f64 	%fd4202, %fd527;
	bra.uni 	$L__BB0_921;
$L__BB0_901:
	setp.gt.s16 	%p498, %rs240, 5;
	@%p498 bra 	$L__BB0_915;
	setp.eq.s16 	%p500, %rs240, 4;
	@%p500 bra 	$L__BB0_903;
	bra.uni 	$L__BB0_913;
$L__BB0_903:
	add.f64 	%fd4202, %fd527, %fd529;
	bra.uni 	$L__BB0_921;
$L__BB0_904:
	setp.gt.s16 	%p490, %rs240, 11;
	@%p490 bra 	$L__BB0_908;
	setp.gt.s16 	%p494, %rs240, 9;
	@%p494 bra 	$L__BB0_917;
	setp.eq.s16 	%p496, %rs240, 8;
	mov.f64 	%fd4202, %fd529;
	@%p496 bra 	$L__BB0_921;
	neg.f64 	%fd4202, %fd529;
	bra.uni 	$L__BB0_921;
$L__BB0_908:
	setp.gt.s16 	%p491, %rs240, 13;
	@%p491 bra 	$L__BB0_919;
	setp.eq.s16 	%p493, %rs240, 12;
	mov.f64 	%fd4202, %fd527;
	@%p493 bra 	$L__BB0_921;
	mov.f64 	%fd4202, %fd529;
	bra.uni 	$L__BB0_921;
$L__BB0_911:
	setp.eq.s16 	%p502, %rs240, 2;
	mov.f64 	%fd4202, %fd527;
	@%p502 bra 	$L__BB0_921;
	neg.f64 	%fd4202, %fd527;
	bra.uni 	$L__BB0_921;
$L__BB0_913:
	sub.f64 	%fd4202, %fd529, %fd527;
	bra.uni 	$L__BB0_921;
$L__BB0_914:
	sub.f64 	%fd4202, %fd527, %fd529;
	bra.uni 	$L__BB0_921;
$L__BB0_915:
	setp.eq.s16 	%p499, %rs240, 6;
	@%p499 bra 	$L__BB0_914;
	neg.f64 	%fd3007, %fd527;
	sub.f64 	%fd4202, %fd3007, %fd529;
	bra.uni 	$L__BB0_921;
$L__BB0_917:
	neg.f64 	%fd4202, %fd529;
	setp.eq.s16 	%p495, %rs240, 10;
	bra.uni 	$L__BB0_921;
$L__BB0_918:
	neg.f64 	%fd4202, %fd527;
	bra.uni 	$L__BB0_921;
$L__BB0_919:
	setp.eq.s16 	%p492, %rs240, 14;
	@%p492 bra 	$L__BB0_918;
	neg.f64 	%fd4202, %fd529;
$L__BB0_921:
	and.b32  	%r629, %r122, 255;
	cvt.u64.u32 	%rd383, %r629;
	add.s64 	%rd384, %rd76, %rd383;
	ld.local.u8 	%rs243, [%rd384+24];
	add.f64 	%fd4205, %fd527, 0dBFF0000000000000;
	and.b16  	%rs242, %rs243, 15;
	setp.gt.s16 	%p504, %rs242, 7;
	@%p504 bra 	$L__BB0_929;
	setp.gt.s16 	%p512, %rs242, 3;
	@%p512 bra 	$L__BB0_926;
	setp.gt.s16 	%p516, %rs242, 1;
	@%p516 bra 	$L__BB0_936;
	setp.eq.s16 	%p518, %rs242, 0;
	mov.f64 	%fd4203, %fd4205;
	@%p518 bra 	$L__BB0_948;
	mov.f64 	%fd3011, 0d0000000000000000;
	sub.f64 	%fd4203, %fd3011, %fd4205;
	bra.uni 	$L__BB0_948;
$L__BB0_926:
	setp.gt.s16 	%p513, %rs242, 5;
	@%p513 bra 	$L__BB0_940;
	setp.eq.s16 	%p515, %rs242, 4;
	@%p515 bra 	$L__BB0_928;
	bra.uni 	$L__BB0_938;
$L__BB0_928:
	add.f64 	%fd4203, %fd4205, %fd529;
	bra.uni 	$L__BB0_948;
$L__BB0_929:
	setp.gt.s16 	%p505, %rs242, 11;
	@%p505 bra 	$L__BB0_933;
	setp.gt.s16 	%p509, %rs242, 9;
	@%p509 bra 	$L__BB0_943;
	setp.eq.s16 	%p511, %rs242, 8;
	mov.f64 	%fd4203, %fd529;
	@%p511 bra 	$L__BB0_932;
	bra.uni 	$L__BB0_948;
$L__BB0_932:
	add.f64 	%fd4203, %fd529, 0d0000000000000000;
	bra.uni 	$L__BB0_948;
$L__BB0_933:
	setp.gt.s16 	%p506, %rs242, 13;
	@%p506 bra 	$L__BB0_946;
	setp.eq.s16 	%p508, %rs242, 12;
	mov.f64 	%fd4203, %fd4205;
	@%p508 bra 	$L__BB0_948;
	mov.f64 	%fd4203, %fd529;
	bra.uni 	$L__BB0_948;
$L__BB0_936:
	setp.eq.s16 	%p517, %rs242, 2;
	mov.f64 	%fd4203, %fd4205;
	@%p517 bra 	$L__BB0_948;
	neg.f64 	%fd4203, %fd4205;
	bra.uni 	$L__BB0_948;
$L__BB0_938:
	sub.f64 	%fd4203, %fd529, %fd4205;
	bra.uni 	$L__BB0_948;
$L__BB0_939:
	sub.f64 	%fd4203, %fd4205, %fd529;
	bra.uni 	$L__BB0_948;
$L__BB0_940:
	setp.eq.s16 	%p514, %rs242, 6;
	@%p514 bra 	$L__BB0_939;
	neg.f64 	%fd3010, %fd4205;
	sub.f64 	%fd4203, %fd3010, %fd529;
	bra.uni 	$L__BB0_948;
$L__BB0_942:
	mov.f64 	%fd3009, 0d0000000000000000;
	sub.f64 	%fd4203, %fd3009, %fd529;
	bra.uni 	$L__BB0_948;
$L__BB0_943:
	setp.eq.s16 	%p510, %rs242, 10;
	@%p510 bra 	$L__BB0_942;
	neg.f64 	%fd4203, %fd529;
	bra.uni 	$L__BB0_948;
$L__BB0_945:
	mov.f64 	%fd3008, 0d0000000000000000;
	sub.f64 	%fd4203, %fd3008, %fd4205;
	bra.uni 	$L__BB0_948;
$L__BB0_946:
	setp.eq.s16 	%p507, %rs242, 14;
	@%p507 bra 	$L__BB0_945;
	neg.f64 	%fd4203, %fd529;
$L__BB0_948:
	sub.f64 	%fd3012, %fd4203, %fd4202;
	fma.rn.f64 	%fd556, %fd528, %fd3012, %fd4202;
	add.s32 	%r630, %r121, 1;
	and.b32  	%r631, %r630, 255;
	cvt.u64.u32 	%rd385, %r631;
	add.s64 	%rd386, %rd76, %rd385;
	ld.local.u8 	%rs245, [%rd386+24];
	add.f64 	%fd557, %fd529, 0dBFF0000000000000;
	and.b16  	%rs244, %rs245, 15;
	setp.gt.s16 	%p519, %rs244, 7;
	@%p519 bra 	$L__BB0_956;
	setp.gt.s16 	%p526, %rs244, 3;
	@%p526 bra 	$L__BB0_953;
	setp.gt.s16 	%p530, %rs244, 1;
	@%p530 bra 	$L__BB0_964;
	setp.eq.s16 	%p532, %rs244, 0;
	@%p532 bra 	$L__BB0_952;
	bra.uni 	$L__BB0_963;
$L__BB0_952:
	add.f64 	%fd4204, %fd527, 0d0000000000000000;
	bra.uni 	$L__BB0_974;
$L__BB0_953:
	setp.gt.s16 	%p527, %rs244, 5;
	@%p527 bra 	$L__BB0_968;
	setp.eq.s16 	%p529, %rs244, 4;
	@%p529 bra 	$L__BB0_955;
	bra.uni 	$L__BB0_966;
$L__BB0_955:
	add.f64 	%fd4204, %fd527, %fd557;
	bra.uni 	$L__BB0_974;
$L__BB0_956:
	setp.gt.s16 	%p520, %rs244, 11;
	@%p520 bra 	$L__BB0_960;
	add.s16 	%rs246, %rs244, -8;
	setp.lt.u16 	%p524, %rs246, 2;
	mov.f64 	%fd4204, %fd557;
	@%p524 bra 	$L__BB0_974;
	setp.eq.s16 	%p525, %rs244, 10;
	@%p525 bra 	$L__BB0_959;
	bra.uni 	$L__BB0_970;
$L__BB0_959:
	mov.f64 	%fd3014, 0d0000000000000000;
	sub.f64 	%fd4204, %fd3014, %fd557;
	bra.uni 	$L__BB0_974;
$L__BB0_960:
	setp.gt.s16 	%p521, %rs244, 13;
	@%p521 bra 	$L__BB0_972;
	setp.eq.s16 	%p523, %rs244, 12;
	mov.f64 	%fd4204, %fd557;
	@%p523 bra 	$L__BB0_962;
	bra.uni 	$L__BB0_974;
$L__BB0_962:
	add.f64 	%fd4204, %fd527, 0d0000000000000000;
	bra.uni 	$L__BB0_974;
$L__BB0_963:
	mov.f64 	%fd3016, 0d0000000000000000;
	sub.f64 	%fd4204, %fd3016, %fd527;
	bra.uni 	$L__BB0_974;
$L__BB0_964:
	setp.eq.s16 	%p531, %rs244, 2;
	mov.f64 	%fd4204, %fd527;
	@%p531 bra 	$L__BB0_974;
	neg.f64 	%fd4204, %fd527;
	bra.uni 	$L__BB0_974;
$L__BB0_966:
	sub.f64 	%fd4204, %fd557, %fd527;
	bra.uni 	$L__BB0_974;
$L__BB0_967:
	sub.f64 	%fd4204, %fd527, %fd557;
	bra.uni 	$L__BB0_974;
$L__BB0_968:
	setp.eq.s16 	%p528, %rs244, 6;
	@%p528 bra 	$L__BB0_967;
	neg.f64 	%fd3015, %fd527;
	sub.f64 	%fd4204, %fd3015, %fd557;
	bra.uni 	$L__BB0_974;
$L__BB0_970:
	neg.f64 	%fd4204, %fd557;
	bra.uni 	$L__BB0_974;
$L__BB0_971:
	mov.f64 	%fd3013, 0d0000000000000000;
	sub.f64 	%fd4204, %fd3013, %fd527;
	bra.uni 	$L__BB0_974;
$L__BB0_972:
	setp.eq.s16 	%p522, %rs244, 14;
	@%p522 bra 	$L__BB0_971;
	neg.f64 	%fd4204, %fd557;
$L__BB0_974:
	add.s32 	%r632, %r122, 1;
	and.b32  	%r633, %r632, 255;
	cvt.u64.u32 	%rd387, %r633;
	add.s64 	%rd388, %rd76, %rd387;
	ld.local.u8 	%rs248, [%rd388+24];
	and.b16  	%rs247, %rs248, 15;
	setp.gt.s16 	%p533, %rs247, 7;
	@%p533 bra 	$L__BB0_982;
	setp.gt.s16 	%p540, %rs247, 3;
	@%p540 bra 	$L__BB0_979;
	setp.gt.s16 	%p544, %rs247, 1;
	@%p544 bra 	$L__BB0_989;
	setp.eq.s16 	%p546, %rs247, 0;
	@%p546 bra 	$L__BB0_999;
	mov.f64 	%fd3020, 0d0000000000000000;
	sub.f64 	%fd4205, %fd3020, %fd4205;
	bra.uni 	$L__BB0_999;
$L__BB0_979:
	setp.gt.s16 	%p541, %rs247, 5;
	@%p541 bra 	$L__BB0_993;
	setp.eq.s16 	%p543, %rs247, 4;
	@%p543 bra 	$L__BB0_981;
	bra.uni 	$L__BB0_991;
$L__BB0_981:
	add.f64 	%fd4205, %fd4205, %fd557;
	bra.uni 	$L__BB0_999;
$L__BB0_982:
	setp.gt.s16 	%p534, %rs247, 11;
	@%p534 bra 	$L__BB0_986;
	add.s16 	%rs249, %rs247, -8;
	setp.lt.u16 	%p538, %rs249, 2;
	mov.f64 	%fd4205, %fd557;
	@%p538 bra 	$L__BB0_999;
	setp.eq.s16 	%p539, %rs247, 10;
	@%p539 bra 	$L__BB0_985;
	bra.uni 	$L__BB0_995;
$L__BB0_985:
	mov.f64 	%fd3018, 0d0000000000000000;
	sub.f64 	%fd4205, %fd3018, %fd557;
	bra.uni 	$L__BB0_999;
$L__BB0_986:
	setp.gt.s16 	%p535, %rs247, 13;
	@%p535 bra 	$L__BB0_997;
	setp.eq.s16 	%p537, %rs247, 12;
	@%p537 bra 	$L__BB0_999;
	mov.f64 	%fd4205, %fd557;
	bra.uni 	$L__BB0_999;
$L__BB0_989:
	setp.eq.s16 	%p545, %rs247, 2;
	@%p545 bra 	$L__BB0_999;
	neg.f64 	%fd4205, %fd4205;
	bra.uni 	$L__BB0_999;
$L__BB0_991:
	sub.f64 	%fd4205, %fd557, %fd4205;
	bra.uni 	$L__BB0_999;
$L__BB0_992:
	sub.f64 	%fd4205, %fd4205, %fd557;
	bra.uni 	$L__BB0_999;
$L__BB0_993:
	setp.eq.s16 	%p542, %rs247, 6;
	@%p542 bra 	$L__BB0_992;
	neg.f64 	%fd3019, %fd4205;
	sub.f64 	%fd4205, %fd3019, %fd557;
	bra.uni 	$L__BB0_999;
$L__BB0_995:
	neg.f64 	%fd4205, %fd557;
	bra.uni 	$L__BB0_999;
$L__BB0_996:
	mov.f64 	%fd3017, 0d0000000000000000;
	sub.f64 	%fd4205, %fd3017, %fd4205;
	bra.uni 	$L__BB0_999;
$L__BB0_997:
	setp.eq.s16 	%p536, %rs247, 14;
	@%p536 bra 	$L__BB0_996;
	neg.f64 	%fd4205, %fd557;
$L__BB0_999:
	sub.f64 	%fd3021, %fd4205, %fd4204;
	fma.rn.f64 	%fd3022, %fd528, %fd3021, %fd4204;
	sub.f64 	%fd3023, %fd3022, %fd556;
	mul.f64 	%fd3024, %fd529, %fd529;
	mul.f64 	%fd3025, %fd529, %fd3024;
	mul.f64 	%fd3026, %fd3025, %fd530;
	fma.rn.f64 	%fd3027, %fd3026, %fd3023, %fd556;
	rcp.rn.f64 	%fd3028, %fd4200;
	fma.rn.f64 	%fd4201, %fd3028, %fd3027, %fd4201;
	mul.f64 	%fd4200, %fd4200, 0d3FE0000000000000;
	add.s32 	%r1306, %r1306, 1;
	setp.ne.s32 	%p547, %r1306, 16;
	@%p547 bra 	$L__BB0_896;
	mov.b64 	%rd389, 0;
	st.shared.u64 	[%r83], %rd389;
	st.shared.u64 	[%r83+8], %rd389;
	st.shared.u64 	[%r83+16], %rd389;
	st.shared.u64 	[%r83+24], %rd389;
	st.shared.u64 	[%r83+32], %rd389;
	st.shared.u64 	[%r83+40], %rd389;
	mov.f64 	%fd4206, 0d3FF0000000000000;
	mov.b32 	%r1307, 0;
$L__BB0_1001:
	mul.f64 	%fd585, %fd4206, 0d4085634BC6A7EF9E;
	mul.f64 	%fd3031, %fd4206, 0dC056000000000000;
	mul.f64 	%fd3032, %fd4206, 0d0000000000000000;
	mul.f64 	%fd586, %fd3032, 0d4085634BC6A7EF9E;
	mul.f64 	%fd3033, %fd4206, 0d4020000000000000;
	rcp.rn.f64 	%fd587, %fd4206;
	fma.rn.f64 	%fd3034, %fd3031, 0d4085634BC6A7EF9E, %fd585;
	mul.wide.u32 	%rd390, %r1307, 280;
	add.s64 	%rd391, %rd1, %rd390;
	ld.local.f64 	%fd3035, [%rd391];
	add.f64 	%fd3036, %fd3034, %fd3035;
	cvt.rzi.s32.f64 	%r637, %fd3036;
	cvt.rn.f64.s32 	%fd3037, %r637;
	setp.lt.f64 	%p548, %fd3036, %fd3037;
	selp.s32 	%r638, -1, 0, %p548;
	add.s32 	%r639, %r637, %r638;
	and.b32  	%r640, %r639, 255;
	cvt.rn.f64.s32 	%fd3038, %r639;
	sub.f64 	%fd588, %fd3036, %fd3038;
	mul.f64 	%fd3039, %fd588, %fd588;
	mul.f64 	%fd3040, %fd588, %fd3039;
	fma.rn.f64 	%fd3041, %fd588, 0d4018000000000000, 0dC02E000000000000;
	fma.rn.f64 	%fd3042, %fd588, %fd3041, 0d4024000000000000;
	mul.f64 	%fd589, %fd3040, %fd3042;
	add.f64 	%fd3043, %fd585, %fd585;
	fma.rn.f64 	%fd3044, %fd3033, 0d4085634BC6A7EF9E, %fd3043;
	ld.local.f64 	%fd3045, [%rd391+16];
	add.f64 	%fd3046, %fd3044, %fd3045;
	cvt.rzi.s32.f64 	%r641, %fd3046;
	cvt.rn.f64.s32 	%fd3047, %r641;
	setp.lt.f64 	%p549, %fd3046, %fd3047;
	selp.s32 	%r642, -1, 0, %p549;
	add.s32 	%r643, %r641, %r642;
	and.b32  	%r125, %r643, 255;
	cvt.rn.f64.s32 	%fd3048, %r643;
	sub.f64 	%fd590, %fd3046, %fd3048;
	mul.f64 	%fd3049, %fd590, %fd590;
	mul.f64 	%fd3050, %fd590, %fd3049;
	fma.rn.f64 	%fd3051, %fd590, 0d4018000000000000, 0dC02E000000000000;
	fma.rn.f64 	%fd3052, %fd590, %fd3051, 0d4024000000000000;
	mul.f64 	%fd591, %fd3050, %fd3052;
	ld.local.f64 	%fd592, [%rd391+8];
	add.s64 	%rd77, %rd391, 24;
	cvt.u64.u32 	%rd392, %r640;
	add.s64 	%rd78, %rd77, %rd392;
	add.s32 	%r644, %r639, 1;
	and.b32  	%r645, %r644, 255;
	cvt.u64.u32 	%rd393, %r645;
	add.s64 	%rd79, %rd77, %rd393;
	neg.f64 	%fd593, %fd588;
	sub.f64 	%fd594, %fd593, %fd590;
	sub.f64 	%fd595, %fd588, %fd590;
	sub.f64 	%fd596, %fd590, %fd588;
	add.f64 	%fd597, %fd588, %fd590;
	add.f64 	%fd598, %fd588, 0dBFF0000000000000;
	neg.f64 	%fd599, %fd598;
	sub.f64 	%fd600, %fd599, %fd590;
	sub.f64 	%fd601, %fd598, %fd590;
	sub.f64 	%fd602, %fd590, %fd598;
	add.f64 	%fd603, %fd598, %fd590;
	add.f64 	%fd604, %fd590, 0dBFF0000000000000;
	sub.f64 	%fd605, %fd593, %fd604;
	sub.f64 	%fd606, %fd588, %fd604;
	sub.f64 	%fd607, %fd604, %fd588;
	add.f64 	%fd608, %fd588, %fd604;
	sub.f64 	%fd609, %fd599, %fd604;
	sub.f64 	%fd610, %fd598, %fd604;
	sub.f64 	%fd611, %fd604, %fd598;
	add.f64 	%fd612, %fd598, %fd604;
	mov.b32 	%r1310, -1;
	mov.f64 	%fd4222, 0d0000000000000000;
	mov.b32 	%r1308, 0;
	mov.f64 	%fd4221, %fd4222;
	mov.f64 	%fd4220, %fd4222;
	mov.f64 	%fd4219, %fd4222;
$L__BB0_1002:
	cvt.rn.f64.u32 	%fd3053, %r1308;
	fma.rn.f64 	%fd3054, %fd585, %fd3053, %fd586;
	add.f64 	%fd3055, %fd3054, %fd592;
	cvt.rzi.s32.f64 	%r646, %fd3055;
	cvt.rn.f64.s32 	%fd3056, %r646;
	setp.lt.f64 	%p550, %fd3055, %fd3056;
	selp.s32 	%r647, -1, 0, %p550;
	add.s32 	%r648, %r646, %r647;
	and.b32  	%r128, %r648, 255;
	cvt.rn.f64.s32 	%fd3057, %r648;
	sub.f64 	%fd617, %fd3055, %fd3057;
	fma.rn.f64 	%fd3058, %fd617, 0d4018000000000000, 0dC02E000000000000;
	fma.rn.f64 	%fd618, %fd617, %fd3058, 0d4024000000000000;
	setp.ne.s32 	%p551, %r1308, 0;
	setp.eq.s32 	%p552, %r128, %r1310;
	and.pred  	%p553, %p551, %p552;
	@%p553 bra 	$L__BB0_1236;
	ld.local.u8 	%r650, [%rd78];
	add.s32 	%r651, %r128, %r650;
	and.b32  	%r652, %r651, 255;
	cvt.u64.u32 	%rd394, %r652;
	add.s64 	%rd395, %rd77, %rd394;
	ld.local.u8 	%r653, [%rd395];
	add.s32 	%r129, %r125, %r653;
	add.s32 	%r654, %r651, 1;
	and.b32  	%r655, %r654, 255;
	cvt.u64.u32 	%rd396, %r655;
	add.s64 	%rd397, %rd77, %rd396;
	ld.local.u8 	%r656, [%rd397];
	add.s32 	%r130, %r125, %r656;
	ld.local.u8 	%r657, [%rd79];
	add.s32 	%r658, %r128, %r657;
	and.b32  	%r659, %r658, 255;
	cvt.u64.u32 	%rd398, %r659;
	add.s64 	%rd399, %rd77, %rd398;
	ld.local.u8 	%r660, [%rd399];
	add.s32 	%r131, %r125, %r660;
	add.s32 	%r661, %r658, 1;
	and.b32  	%r662, %r661, 255;
	cvt.u64.u32 	%rd400, %r662;
	add.s64 	%rd401, %rd77, %rd400;
	ld.local.u8 	%r663, [%rd401];
	add.s32 	%r132, %r125, %r663;
	and.b32  	%r664, %r129, 255;
	cvt.u64.u32 	%rd402, %r664;
	add.s64 	%rd403, %rd77, %rd402;
	ld.local.u8 	%rs251, [%rd403];
	and.b16  	%rs250, %rs251, 15;
	setp.gt.s16 	%p554, %rs250, 7;
	@%p554 bra 	$L__BB0_1011;
	setp.gt.s16 	%p562, %rs250, 3;
	@%p562 bra 	$L__BB0_1008;
	setp.gt.s16 	%p566, %rs250, 1;
	@%p566 bra 	$L__BB0_1020;
	setp.eq.s16 	%p568, %rs250, 0;
	@%p568 bra 	$L__BB0_1007;
	bra.uni 	$L__BB0_1018;
$L__BB0_1007:
	add.f64 	%fd4211, %fd588, %fd617;
	bra.uni 	$L__BB0_1032;
$L__BB0_1008:
	setp.gt.s16 	%p563, %rs250, 5;
	@%p563 bra 	$L__BB0_1022;
	setp.eq.s16 	%p565, %rs250, 4;
	mov.f64 	%fd4211, %fd597;
	@%p565 bra 	$L__BB0_1032;
	mov.f64 	%fd4211, %fd596;
	bra.uni 	$L__BB0_1032;
$L__BB0_1011:
	setp.gt.s16 	%p555, %rs250, 11;
	@%p555 bra 	$L__BB0_1015;
	setp.gt.s16 	%p559, %rs250, 9;
	@%p559 bra 	$L__BB0_1026;
	setp.eq.s16 	%p561, %rs250, 8;
	@%p561 bra 	$L__BB0_1014;
	bra.uni 	$L__BB0_1024;
$L__BB0_1014:
	add.f64 	%fd4211, %fd590, %fd617;
	bra.uni 	$L__BB0_1032;
$L__BB0_1015:
	setp.gt.s16 	%p556, %rs250, 13;
	@%p556 bra 	$L__BB0_1030;
	setp.eq.s16 	%p558, %rs250, 12;
	@%p558 bra 	$L__BB0_1017;
	bra.uni 	$L__BB0_1028;
$L__BB0_1017:
	add.f64 	%fd4211, %fd588, %fd617;
	bra.uni 	$L__BB0_1032;
$L__BB0_1018:
	sub.f64 	%fd4211, %fd617, %fd588;
	bra.uni 	$L__BB0_1032;
$L__BB0_1019:
	sub.f64 	%fd4211, %fd588, %fd617;
	bra.uni 	$L__BB0_1032;
$L__BB0_1020:
	setp.eq.s16 	%p567, %rs250, 2;
	@%p567 bra 	$L__BB0_1019;
	sub.f64 	%fd4211, %fd593, %fd617;
	bra.uni 	$L__BB0_1032;
$L__BB0_1022:
	setp.eq.s16 	%p564, %rs250, 6;
	mov.f64 	%fd4211, %fd595;
	@%p564 bra 	$L__BB0_1032;
	mov.f64 	%fd4211, %fd594;
	bra.uni 	$L__BB0_1032;
$L__BB0_1024:
	sub.f64 	%fd4211, %fd590, %fd617;
	bra.uni 	$L__BB0_1032;
$L__BB0_1025:
	sub.f64 	%fd4211, %fd617, %fd590;
	bra.uni 	$L__BB0_1032;
$L__BB0_1026:
	setp.eq.s16 	%p560, %rs250, 10;
	@%p560 bra 	$L__BB0_1025;
	neg.f64 	%fd3060, %fd617;
	sub.f64 	%fd4211, %fd3060, %fd590;
	bra.uni 	$L__BB0_1032;
$L__BB0_1028:
	sub.f64 	%fd4211, %fd590, %fd617;
	bra.uni 	$L__BB0_1032;
$L__BB0_1029:
	sub.f64 	%fd4211, %fd617, %fd588;
	bra.uni 	$L__BB0_1032;
$L__BB0_1030:
	setp.eq.s16 	%p557, %rs250, 14;
	@%p557 bra 	$L__BB0_1029;
	neg.f64 	%fd3059, %fd617;
	sub.f64 	%fd4211, %fd3059, %fd590;
$L__BB0_1032:
	and.b32  	%r665, %r131, 255;
	cvt.u64.u32 	%rd404, %r665;
	add.s64 	%rd405, %rd77, %rd404;
	ld.local.u8 	%rs253, [%rd405];
	and.b16  	%rs252, %rs253, 15;
	setp.gt.s16 	%p569, %rs252, 7;
	@%p569 bra 	$L__BB0_1040;
	setp.gt.s16 	%p577, %rs252, 3;
	@%p577 bra 	$L__BB0_1037;
	setp.gt.s16 	%p581, %rs252, 1;
	@%p581 bra 	$L__BB0_1049;
	setp.eq.s16 	%p583, %rs252, 0;
	@%p583 bra 	$L__BB0_1036;
	bra.uni 	$L__BB0_1047;
$L__BB0_1036:
	add.f64 	%fd4212, %fd598, %fd617;
	bra.uni 	$L__BB0_1061;
$L__BB0_1037:
	setp.gt.s16 	%p578, %rs252, 5;
	@%p578 bra 	$L__BB0_1051;
	setp.eq.s16 	%p580, %rs252, 4;
	mov.f64 	%fd4212, %fd603;
	@%p580 bra 	$L__BB0_1061;
	mov.f64 	%fd4212, %fd602;
	bra.uni 	$L__BB0_1061;
$L__BB0_1040:
	setp.gt.s16 	%p570, %rs252, 11;
	@%p570 bra 	$L__BB0_1044;
	setp.gt.s16 	%p574, %rs252, 9;
	@%p574 bra 	$L__BB0_1055;
	setp.eq.s16 	%p576, %rs252, 8;
	@%p576 bra 	$L__BB0_1043;
	bra.uni 	$L__BB0_1053;
$L__BB0_1043:
	add.f64 	%fd4212, %fd590, %fd617;
	bra.uni 	$L__BB0_1061;
$L__BB0_1044:
	setp.gt.s16 	%p571, %rs252, 13;
	@%p571 bra 	$L__BB0_1059;
	setp.eq.s16 	%p573, %rs252, 12;
	@%p573 bra 	$L__BB0_1046;
	bra.uni 	$L__BB0_1057;
$L__BB0_1046:
	add.f64 	%fd4212, %fd598, %fd617;
	bra.uni 	$L__BB0_1061;
$L__BB0_1047:
	sub.f64 	%fd4212, %fd617, %fd598;
	bra.uni 	$L__BB0_1061;
$L__BB0_1048:
	sub.f64 	%fd4212, %fd598, %fd617;
	bra.uni 	$L__BB0_1061;
$L__BB0_1049:
	setp.eq.s16 	%p582, %rs252, 2;
	@%p582 bra 	$L__BB0_1048;
	sub.f64 	%fd4212, %fd599, %fd617;
	bra.uni 	$L__BB0_1061;
$L__BB0_1051:
	setp.eq.s16 	%p579, %rs252, 6;
	mov.f64 	%fd4212, %fd601;
	@%p579 bra 	$L__BB0_1061;
	mov.f64 	%fd4212, %fd600;
	bra.uni 	$L__BB0_1061;
$L__BB0_1053:
	sub.f64 	%fd4212, %fd590, %fd617;
	bra.uni 	$L__BB0_1061;
$L__BB0_1054:
	sub.f64 	%fd4212, %fd617, %fd590;
	bra.uni 	$L__BB0_1061;
$L__BB0_1055:
	setp.eq.s16 	%p575, %rs252, 10;
	@%p575 bra 	$L__BB0_1054;
	neg.f64 	%fd3062, %fd617;
	sub.f64 	%fd4212, %fd3062, %fd590;
	bra.uni 	$L__BB0_1061;
$L__BB0_1057:
	sub.f64 	%fd4212, %fd590, %fd617;
	bra.uni 	$L__BB0_1061;
$L__BB0_1058:
	sub.f64 	%fd4212, %fd617, %fd598;
	bra.uni 	$L__BB0_1061;
$L__BB0_1059:
	setp.eq.s16 	%p572, %rs252, 14;
	@%p572 bra 	$L__BB0_1058;
	neg.f64 	%fd3061, %fd617;
	sub.f64 	%fd4212, %fd3061, %fd590;
$L__BB0_1061:
	sub.f64 	%fd3063, %fd4212, %fd4211;
	fma.rn.f64 	%fd4219, %fd589, %fd3063, %fd4211;
	and.b32  	%r666, %r130, 255;
	cvt.u64.u32 	%rd406, %r666;
	add.s64 	%rd407, %rd77, %rd406;
	ld.local.u8 	%rs255, [%rd407];
	add.f64 	%fd646, %fd617, 0dBFF0000000000000;
	and.b16  	%rs254, %rs255, 15;
	setp.gt.s16 	%p584, %rs254, 7;
	@%p584 bra 	$L__BB0_1069;
	setp.gt.s16 	%p592, %rs254, 3;
	@%p592 bra 	$L__BB0_1066;
	setp.gt.s16 	%p596, %rs254, 1;
	@%p596 bra 	$L__BB0_1078;
	setp.eq.s16 	%p598, %rs254, 0;
	@%p598 bra 	$L__BB0_1065;
	bra.uni 	$L__BB0_1076;
$L__BB0_1065:
	add.f64 	%fd4213, %fd588, %fd646;
	bra.uni 	$L__BB0_1090;
$L__BB0_1066:
	setp.gt.s16 	%p593, %rs254, 5;
	@%p593 bra 	$L__BB0_1080;
	setp.eq.s16 	%p595, %rs254, 4;
	mov.f64 	%fd4213, %fd597;
	@%p595 bra 	$L__BB0_1090;
	mov.f64 	%fd4213, %fd596;
	bra.uni 	$L__BB0_1090;
$L__BB0_1069:
	setp.gt.s16 	%p585, %rs254, 11;
	@%p585 bra 	$L__BB0_1073;
	setp.gt.s16 	%p589, %rs254, 9;
	@%p589 bra 	$L__BB0_1084;
	setp.eq.s16 	%p591, %rs254, 8;
	@%p591 bra 	$L__BB0_1072;
	bra.uni 	$L__BB0_1082;
$L__BB0_1072:
	add.f64 	%fd4213, %fd590, %fd646;
	bra.uni 	$L__BB0_1090;
$L__BB0_1073:
	setp.gt.s16 	%p586, %rs254, 13;
	@%p586 bra 	$L__BB0_1088;
	setp.eq.s16 	%p588, %rs254, 12;
	@%p588 bra 	$L__BB0_1075;
	bra.uni 	$L__BB0_1086;
$L__BB0_1075:
	add.f64 	%fd4213, %fd588, %fd646;
	bra.uni 	$L__BB0_1090;
$L__BB0_1076:
	sub.f64 	%fd4213, %fd646, %fd588;
	bra.uni 	$L__BB0_1090;
$L__BB0_1077:
	sub.f64 	%fd4213, %fd588, %fd646;
	bra.uni 	$L__BB0_1090;
$L__BB0_1078:
	setp.eq.s16 	%p597, %rs254, 2;
	@%p597 bra 	$L__BB0_1077;
	sub.f64 	%fd4213, %fd593, %fd646;
	bra.uni 	$L__BB0_1090;
$L__BB0_1080:
	setp.eq.s16 	%p594, %rs254, 6;
	mov.f64 	%fd4213, %fd595;
	@%p594 bra 	$L__BB0_1090;
	mov.f64 	%fd4213, %fd594;
	bra.uni 	$L__BB0_1090;
$L__BB0_1082:
	sub.f64 	%fd4213, %fd590, %fd646;
	bra.uni 	$L__BB0_1090;
$L__BB0_1083:
	sub.f64 	%fd4213, %fd646, %fd590;
	bra.uni 	$L__BB0_1090;
$L__BB0_1084:
	setp.eq.s16 	%p590, %rs254, 10;
	@%p590 bra 	$L__BB0_1083;
	neg.f64 	%fd3065, %fd646;
	sub.f64 	%fd4213, %fd3065, %fd590;
	bra.uni 	$L__BB0_1090;
$L__BB0_1086:
	sub.f64 	%fd4213, %fd590, %fd646;
	bra.uni 	$L__BB0_1090;
$L__BB0_1087:
	sub.f64 	%fd4213, %fd646, %fd588;
	bra.uni 	$L__BB0_1090;
$L__BB0_1088:
	setp.eq.s16 	%p587, %rs254, 14;
	@%p587 bra 	$L__BB0_1087;
	neg.f64 	%fd3064, %fd646;
	sub.f64 	%fd4213, %fd3064, %fd590;
$L__BB0_1090:
	and.b32  	%r667, %r132, 255;
	cvt.u64.u32 	%rd408, %r667;
	add.s64 	%rd409, %rd77, %rd408;
	ld.local.u8 	%rs257, [%rd409];
	and.b16  	%rs256, %rs257, 15;
	setp.gt.s16 	%p599, %rs256, 7;
	@%p599 bra 	$L__BB0_1098;
	setp.gt.s16 	%p607, %rs256, 3;
	@%p607 bra 	$L__BB0_1095;
	setp.gt.s16 	%p611, %rs256, 1;
	@%p611 bra 	$L__BB0_1107;
	setp.eq.s16 	%p613, %rs256, 0;
	@%p613 bra 	$L__BB0_1094;
	bra.uni 	$L__BB0_1105;
$L__BB0_1094:
	add.f64 	%fd4214, %fd598, %fd646;
	bra.uni 	$L__BB0_1119;
$L__BB0_1095:
	setp.gt.s16 	%p608, %rs256, 5;
	@%p608 bra 	$L__BB0_1109;
	setp.eq.s16 	%p610, %rs256, 4;
	mov.f64 	%fd4214, %fd603;
	@%p610 bra 	$L__BB0_1119;
	mov.f64 	%fd4214, %fd602;
	bra.uni 	$L__BB0_1119;
$L__BB0_1098:
	setp.gt.s16 	%p600, %rs256, 11;
	@%p600 bra 	$L__BB0_1102;
	setp.gt.s16 	%p604, %rs256, 9;
	@%p604 bra 	$L__BB0_1113;
	setp.eq.s16 	%p606, %rs256, 8;
	@%p606 bra 	$L__BB0_1101;
	bra.uni 	$L__BB0_1111;
$L__BB0_1101:
	add.f64 	%fd4214, %fd590, %fd646;
	bra.uni 	$L__BB0_1119;
$L__BB0_1102:
	setp.gt.s16 	%p601, %rs256, 13;
	@%p601 bra 	$L__BB0_1117;
	setp.eq.s16 	%p603, %rs256, 12;
	@%p603 bra 	$L__BB0_1104;
	bra.uni 	$L__BB0_1115;
$L__BB0_1104:
	add.f64 	%fd4214, %fd598, %fd646;
	bra.uni 	$L__BB0_1119;
$L__BB0_1105:
	sub.f64 	%fd4214, %fd646, %fd598;
	bra.uni 	$L__BB0_1119;
$L__BB0_1106:
	sub.f64 	%fd4214, %fd598, %fd646;
	bra.uni 	$L__BB0_1119;
$L__BB0_1107:
	setp.eq.s16 	%p612, %rs256, 2;
	@%p612 bra 	$L__BB0_1106;
	sub.f64 	%fd4214, %fd599, %fd646;
	bra.uni 	$L__BB0_1119;
$L__BB0_1109:
	setp.eq.s16 	%p609, %rs256, 6;
	mov.f64 	%fd4214, %fd601;
	@%p609 bra 	$L__BB0_1119;
	mov.f64 	%fd4214, %fd600;
	bra.uni 	$L__BB0_1119;
$L__BB0_1111:
	sub.f64 	%fd4214, %fd590, %fd646;
	bra.uni 	$L__BB0_1119;
$L__BB0_1112:
	sub.f64 	%fd4214, %fd646, %fd590;
	bra.uni 	$L__BB0_1119;
$L__BB0_1113:
	setp.eq.s16 	%p605, %rs256, 10;
	@%p605 bra 	$L__BB0_1112;
	neg.f64 	%fd3067, %fd646;
	sub.f64 	%fd4214, %fd3067, %fd590;
	bra.uni 	$L__BB0_1119;
$L__BB0_1115:
	sub.f64 	%fd4214, %fd590, %fd646;
	bra.uni 	$L__BB0_1119;
$L__BB0_1116:
	sub.f64 	%fd4214, %fd646, %fd598;
	bra.uni 	$L__BB0_1119;
$L__BB0_1117:
	setp.eq.s16 	%p602, %rs256, 14;
	@%p602 bra 	$L__BB0_1116;
	neg.f64 	%fd3066, %fd646;
	sub.f64 	%fd4214, %fd3066, %fd590;
$L__BB0_1119:
	sub.f64 	%fd3068, %fd4214, %fd4213;
	fma.rn.f64 	%fd4220, %fd589, %fd3068, %fd4213;
	add.s32 	%r668, %r129, 1;
	and.b32  	%r669, %r668, 255;
	cvt.u64.u32 	%rd410, %r669;
	add.s64 	%rd411, %rd77, %rd410;
	ld.local.u8 	%rs259, [%rd411];
	and.b16  	%rs258, %rs259, 15;
	setp.gt.s16 	%p614, %rs258, 7;
	@%p614 bra 	$L__BB0_1127;
	setp.gt.s16 	%p622, %rs258, 3;
	@%p622 bra 	$L__BB0_1124;
	setp.gt.s16 	%p626, %rs258, 1;
	@%p626 bra 	$L__BB0_1136;
	setp.eq.s16 	%p628, %rs258, 0;
	@%p628 bra 	$L__BB0_1123;
	bra.uni 	$L__BB0_1134;
$L__BB0_1123:
	add.f64 	%fd4215, %fd588, %fd617;
	bra.uni 	$L__BB0_1148;
$L__BB0_1124:
	setp.gt.s16 	%p623, %rs258, 5;
	@%p623 bra 	$L__BB0_1138;
	setp.eq.s16 	%p625, %rs258, 4;
	mov.f64 	%fd4215, %fd608;
	@%p625 bra 	$L__BB0_1148;
	mov.f64 	%fd4215, %fd607;
	bra.uni 	$L__BB0_1148;
$L__BB0_1127:
	setp.gt.s16 	%p615, %rs258, 11;
	@%p615 bra 	$L__BB0_1131;
	setp.gt.s16 	%p619, %rs258, 9;
	@%p619 bra 	$L__BB0_1142;
	setp.eq.s16 	%p621, %rs258, 8;
	@%p621 bra 	$L__BB0_1130;
	bra.uni 	$L__BB0_1140;
$L__BB0_1130:
	add.f64 	%fd4215, %fd604, %fd617;
	bra.uni 	$L__BB0_1148;
$L__BB0_1131:
	setp.gt.s16 	%p616, %rs258, 13;
	@%p616 bra 	$L__BB0_1146;
	setp.eq.s16 	%p618, %rs258, 12;
	@%p618 bra 	$L__BB0_1133;
	bra.uni 	$L__BB0_1144;
$L__BB0_1133:
	add.f64 	%fd4215, %fd588, %fd617;
	bra.uni 	$L__BB0_1148;
$L__BB0_1134:
	sub.f64 	%fd4215, %fd617, %fd588;
	bra.uni 	$L__BB0_1148;
$L__BB0_1135:
	sub.f64 	%fd4215, %fd588, %fd617;
	bra.uni 	$L__BB0_1148;
$L__BB0_1136:
	setp.eq.s16 	%p627, %rs258, 2;
	@%p627 bra 	$L__BB0_1135;
	sub.f64 	%fd4215, %fd593, %fd617;
	bra.uni 	$L__BB0_1148;
$L__BB0_1138:
	setp.eq.s16 	%p624, %rs258, 6;
	mov.f64 	%fd4215, %fd606;
	@%p624 bra 	$L__BB0_1148;
	mov.f64 	%fd4215, %fd605;
	bra.uni 	$L__BB0_1148;
$L__BB0_1140:
	sub.f64 	%fd4215, %fd604, %fd617;
	bra.uni 	$L__BB0_1148;
$L__BB0_1141:
	sub.f64 	%fd4215, %fd617, %fd604;
	bra.uni 	$L__BB0_1148;
$L__BB0_1142:
	setp.eq.s16 	%p620, %rs258, 10;
	@%p620 bra 	$L__BB0_1141;
	neg.f64 	%fd3070, %fd617;
	sub.f64 	%fd4215, %fd3070, %fd604;
	bra.uni 	$L__BB0_1148;
$L__BB0_1144:
	sub.f64 	%fd4215, %fd604, %fd617;
	bra.uni 	$L__BB0_1148;
$L__BB0_1145:
	sub.f64 	%fd4215, %fd617, %fd588;
	bra.uni 	$L__BB0_1148;
$L__BB0_1146:
	setp.eq.s16 	%p617, %rs258, 14;
	@%p617 bra 	$L__BB0_1145;
	neg.f64 	%fd3069, %fd617;
	sub.f64 	%fd4215, %fd3069, %fd604;
$L__BB0_1148:
	add.s32 	%r670, %r131, 1;
	and.b32  	%r671, %r670, 255;
	cvt.u64.u32 	%rd412, %r671;
	add.s64 	%rd413, %rd77, %rd412;
	ld.local.u8 	%rs261, [%rd413];
	and.b16  	%rs260, %rs261, 15;
	setp.gt.s16 	%p629, %rs260, 7;
	@%p629 bra 	$L__BB0_1156;
	setp.gt.s16 	%p637, %rs260, 3;
	@%p637 bra 	$L__BB0_1153;
	setp.gt.s16 	%p641, %rs260, 1;
	@%p641 bra 	$L__BB0_1165;
	setp.eq.s16 	%p643, %rs260, 0;
	@%p643 bra 	$L__BB0_1152;
	bra.uni 	$L__BB0_1163;
$L__BB0_1152:
	add.f64 	%fd4216, %fd598, %fd617;
	bra.uni 	$L__BB0_1177;
$L__BB0_1153:
	setp.gt.s16 	%p638, %rs260, 5;
	@%p638 bra 	$L__BB0_1167;
	setp.eq.s16 	%p640, %rs260, 4;
	mov.f64 	%fd4216, %fd612;
	@%p640 bra 	$L__BB0_1177;
	mov.f64 	%fd4216, %fd611;
	bra.uni 	$L__BB0_1177;
$L__BB0_1156:
	setp.gt.s16 	%p630, %rs260, 11;
	@%p630 bra 	$L__BB0_1160;
	setp.gt.s16 	%p634, %rs260, 9;
	@%p634 bra 	$L__BB0_1171;
	setp.eq.s16 	%p636, %rs260, 8;
	@%p636 bra 	$L__BB0_1159;
	bra.uni 	$L__BB0_1169;
$L__BB0_1159:
	add.f64 	%fd4216, %fd604, %fd617;
	bra.uni 	$L__BB0_1177;
$L__BB0_1160:
	setp.gt.s16 	%p631, %rs260, 13;
	@%p631 bra 	$L__BB0_1175;
	setp.eq.s16 	%p633, %rs260, 12;
	@%p633 bra 	$L__BB0_1162;
	bra.uni 	$L__BB0_1173;
$L__BB0_1162:
	add.f64 	%fd4216, %fd598, %fd617;
	bra.uni 	$L__BB0_1177;
$L__BB0_1163:
	sub.f64 	%fd4216, %fd617, %fd598;
	bra.uni 	$L__BB0_1177;
$L__BB0_1164:
	sub.f64 	%fd4216, %fd598, %fd617;
	bra.uni 	$L__BB0_1177;
$L__BB0_1165:
	setp.eq.s16 	%p642, %rs260, 2;
	@%p642 bra 	$L__BB0_1164;
	sub.f64 	%fd4216, %fd599, %fd617;
	bra.uni 	$L__BB0_1177;
$L__BB0_1167:
	setp.eq.s16 	%p639, %rs260, 6;
	mov.f64 	%fd4216, %fd610;
	@%p639 bra 	$L__BB0_1177;
	mov.f64 	%fd4216, %fd609;
	bra.uni 	$L__BB0_1177;
$L__BB0_1169:
	sub.f64 	%fd4216, %fd604, %fd617;
	bra.uni 	$L__BB0_1177;
$L__BB0_1170:
	sub.f64 	%fd4216, %fd617, %fd604;
	bra.uni 	$L__BB0_1177;
$L__BB0_1171:
	setp.eq.s16 	%p635, %rs260, 10;
	@%p635 bra 	$L__BB0_1170;
	neg.f64 	%fd3072, %fd617;
	sub.f64 	%fd4216, %fd3072, %fd604;
	bra.uni 	$L__BB0_1177;
$L__BB0_1173:
	sub.f64 	%fd4216, %fd604, %fd617;
	bra.uni 	$L__BB0_1177;
$L__BB0_1174:
	sub.f64 	%fd4216, %fd617, %fd598;
	bra.uni 	$L__BB0_1177;
$L__BB0_1175:
	setp.eq.s16 	%p632, %rs260, 14;
	@%p632 bra 	$L__BB0_1174;
	neg.f64 	%fd3071, %fd617;
	sub.f64 	%fd4216, %fd3071, %fd604;
$L__BB0_1177:
	sub.f64 	%fd3073, %fd4216, %fd4215;
	fma.rn.f64 	%fd4221, %fd589, %fd3073, %fd4215;
	add.s32 	%r672, %r130, 1;
	and.b32  	%r673, %r672, 255;
	cvt.u64.u32 	%rd414, %r673;
	add.s64 	%rd415, %rd77, %rd414;
	ld.local.u8 	%rs263, [%rd415];
	and.b16  	%rs262, %rs263, 15;
	setp.gt.s16 	%p644, %rs262, 7;
	@%p644 bra 	$L__BB0_1185;
	setp.gt.s16 	%p652, %rs262, 3;
	@%p652 bra 	$L__BB0_1182;
	setp.gt.s16 	%p656, %rs262, 1;
	@%p656 bra 	$L__BB0_1194;
	setp.eq.s16 	%p658, %rs262, 0;
	@%p658 bra 	$L__BB0_1181;
	bra.uni 	$L__BB0_1192;
$L__BB0_1181:
	add.f64 	%fd4217, %fd588, %fd646;
	bra.uni 	$L__BB0_1206;
$L__BB0_1182:
	setp.gt.s16 	%p653, %rs262, 5;
	@%p653 bra 	$L__BB0_1196;
	setp.eq.s16 	%p655, %rs262, 4;
	mov.f64 	%fd4217, %fd608;
	@%p655 bra 	$L__BB0_1206;
	mov.f64 	%fd4217, %fd607;
	bra.uni 	$L__BB0_1206;
$L__BB0_1185:
	setp.gt.s16 	%p645, %rs262, 11;
	@%p645 bra 	$L__BB0_1189;
	setp.gt.s16 	%p649, %rs262, 9;
	@%p649 bra 	$L__BB0_1200;
	setp.eq.s16 	%p651, %rs262, 8;
	@%p651 bra 	$L__BB0_1188;
	bra.uni 	$L__BB0_1198;
$L__BB0_1188:
	add.f64 	%fd4217, %fd604, %fd646;
	bra.uni 	$L__BB0_1206;
$L__BB0_1189:
	setp.gt.s16 	%p646, %rs262, 13;
	@%p646 bra 	$L__BB0_1204;
	setp.eq.s16 	%p648, %rs262, 12;
	@%p648 bra 	$L__BB0_1191;
	bra.uni 	$L__BB0_1202;
$L__BB0_1191:
	add.f64 	%fd4217, %fd588, %fd646;
	bra.uni 	$L__BB0_1206;
$L__BB0_1192:
	sub.f64 	%fd4217, %fd646, %fd588;
	bra.uni 	$L__BB0_1206;
$L__BB0_1193:
	sub.f64 	%fd4217, %fd588, %fd646;
	bra.uni 	$L__BB0_1206;
$L__BB0_1194:
	setp.eq.s16 	%p657, %rs262, 2;
	@%p657 bra 	$L__BB0_1193;
	sub.f64 	%fd4217, %fd593, %fd646;
	bra.uni 	$L__BB0_1206;
$L__BB0_1196:
	setp.eq.s16 	%p654, %rs262, 6;
	mov.f64 	%fd4217, %fd606;
	@%p654 bra 	$L__BB0_1206;
	mov.f64 	%fd4217, %fd605;
	bra.uni 	$L__BB0_1206;
$L__BB0_1198:
	sub.f64 	%fd4217, %fd604, %fd646;
	bra.uni 	$L__BB0_1206;
$L__BB0_1199:
	sub.f64 	%fd4217, %fd646, %fd604;
	bra.uni 	$L__BB0_1206;
$L__BB0_1200:
	setp.eq.s16 	%p650, %rs262, 10;
	@%p650 bra 	$L__BB0_1199;
	neg.f64 	%fd3075, %fd646;
	sub.f64 	%fd4217, %fd3075, %fd604;
	bra.uni 	$L__BB0_1206;
$L__BB0_1202:
	sub.f64 	%fd4217, %fd604, %fd646;
	bra.uni 	$L__BB0_1206;
$L__BB0_1203:
	sub.f64 	%fd4217, %fd646, %fd588;
	bra.uni 	$L__BB0_1206;
$L__BB0_1204:
	setp.eq.s16 	%p647, %rs262, 14;
	@%p647 bra 	$L__BB0_1203;
	neg.f64 	%fd3074, %fd646;
	sub.f64 	%fd4217, %fd3074, %fd604;
$L__BB0_1206:
	add.s32 	%r674, %r132, 1;
	and.b32  	%r675, %r674, 255;
	cvt.u64.u32 	%rd416, %r675;
	add.s64 	%rd417, %rd77, %rd416;
	ld.local.u8 	%rs265, [%rd417];
	and.b16  	%rs264, %rs265, 15;
	setp.gt.s16 	%p659, %rs264, 7;
	@%p659 bra 	$L__BB0_1214;
	setp.gt.s16 	%p667, %rs264, 3;
	@%p667 bra 	$L__BB0_1211;
	setp.gt.s16 	%p671, %rs264, 1;
	@%p671 bra 	$L__BB0_1223;
	setp.eq.s16 	%p673, %rs264, 0;
	@%p673 bra 	$L__BB0_1210;
	bra.uni 	$L__BB0_1221;
$L__BB0_1210:
	add.f64 	%fd4218, %fd598, %fd646;
	bra.uni 	$L__BB0_1235;
$L__BB0_1211:
	setp.gt.s16 	%p668, %rs264, 5;
	@%p668 bra 	$L__BB0_1225;
	setp.eq.s16 	%p670, %rs264, 4;
	mov.f64 	%fd4218, %fd612;
	@%p670 bra 	$L__BB0_1235;
	mov.f64 	%fd4218, %fd611;
	bra.uni 	$L__BB0_1235;
$L__BB0_1214:
	setp.gt.s16 	%p660, %rs264, 11;
	@%p660 bra 	$L__BB0_1218;
	setp.gt.s16 	%p664, %rs264, 9;
	@%p664 bra 	$L__BB0_1229;
	setp.eq.s16 	%p666, %rs264, 8;
	@%p666 bra 	$L__BB0_1217;
	bra.uni 	$L__BB0_1227;
$L__BB0_1217:
	add.f64 	%fd4218, %fd604, %fd646;
	bra.uni 	$L__BB0_1235;
$L__BB0_1218:
	setp.gt.s16 	%p661, %rs264, 13;
	@%p661 bra 	$L__BB0_1233;
	setp.eq.s16 	%p663, %rs264, 12;
	@%p663 bra 	$L__BB0_1220;
	bra.uni 	$L__BB0_1231;
$L__BB0_1220:
	add.f64 	%fd4218, %fd598, %fd646;
	bra.uni 	$L__BB0_1235;
$L__BB0_1221:
	sub.f64 	%fd4218, %fd646, %fd598;
	bra.uni 	$L__BB0_1235;
$L__BB0_1222:
	sub.f64 	%fd4218, %fd598, %fd646;
	bra.uni 	$L__BB0_1235;
$L__BB0_1223:
	setp.eq.s16 	%p672, %rs264, 2;
	@%p672 bra 	$L__BB0_1222;
	sub.f64 	%fd4218, %fd599, %fd646;
	bra.uni 	$L__BB0_1235;
$L__BB0_1225:
	setp.eq.s16 	%p669, %rs264, 6;
	mov.f64 	%fd4218, %fd610;
	@%p669 bra 	$L__BB0_1235;
	mov.f64 	%fd4218, %fd609;
	bra.uni 	$L__BB0_1235;
$L__BB0_1227:
	sub.f64 	%fd4218, %fd604, %fd646;
	bra.uni 	$L__BB0_1235;
$L__BB0_1228:
	sub.f64 	%fd4218, %fd646, %fd604;
	bra.uni 	$L__BB0_1235;
$L__BB0_1229:
	setp.eq.s16 	%p665, %rs264, 10;
	@%p665 bra 	$L__BB0_1228;
	neg.f64 	%fd3077, %fd646;
	sub.f64 	%fd4218, %fd3077, %fd604;
	bra.uni 	$L__BB0_1235;
$L__BB0_1231:
	sub.f64 	%fd4218, %fd604, %fd646;
	bra.uni 	$L__BB0_1235;
$L__BB0_1232:
	sub.f64 	%fd4218, %fd646, %fd598;
	bra.uni 	$L__BB0_1235;
$L__BB0_1233:
	setp.eq.s16 	%p662, %rs264, 14;
	@%p662 bra 	$L__BB0_1232;
	neg.f64 	%fd3076, %fd646;
	sub.f64 	%fd4218, %fd3076, %fd604;
$L__BB0_1235:
	sub.f64 	%fd3078, %fd4218, %fd4217;
	fma.rn.f64 	%fd4222, %fd589, %fd3078, %fd4217;
	mov.u32 	%r1310, %r128;
$L__BB0_1236:
	mul.f64 	%fd3079, %fd617, %fd617;
	mul.f64 	%fd3080, %fd617, %fd3079;
	mul.f64 	%fd3081, %fd3080, %fd618;
	sub.f64 	%fd3082, %fd4220, %fd4219;
	fma.rn.f64 	%fd3083, %fd3081, %fd3082, %fd4219;
	sub.f64 	%fd3084, %fd4222, %fd4221;
	fma.rn.f64 	%fd3085, %fd3081, %fd3084, %fd4221;
	sub.f64 	%fd3086, %fd3085, %fd3083;
	fma.rn.f64 	%fd732, %fd591, %fd3086, %fd3083;
	setp.lt.u32 	%p674, %r1308, 8;
	@%p674 bra 	$L__BB0_1238;
	add.s32 	%r676, %r1308, -8;
	or.b32  	%r677, %r676, %r82;
	shl.b32 	%r678, %r677, 3;
	add.s32 	%r680, %r287, %r678;
	ld.shared.f64 	%fd3087, [%r680];
	fma.rn.f64 	%fd3088, %fd587, %fd732, %fd3087;
	st.shared.f64 	[%r680], %fd3088;
$L__BB0_1238:
	add.s32 	%r1308, %r1308, 1;
	setp.ne.s32 	%p675, %r1308, 10;
	@%p675 bra 	$L__BB0_1002;
	mul.f64 	%fd4206, %fd4206, 0d3FE0000000000000;
	add.s32 	%r1307, %r1307, 1;
	setp.ne.s32 	%p676, %r1307, 16;
	@%p676 bra 	$L__BB0_1001;
	mov.f64 	%fd4223, 0d3FF0000000000000;
	mov.b32 	%r1311, 0;
$L__BB0_1241:
	mul.f64 	%fd735, %fd4223, 0d4085634BC6A7EF9E;
	mul.f64 	%fd3091, %fd4223, 0dC056000000000000;
	mul.f64 	%fd3092, %fd4223, 0d0000000000000000;
	mul.f64 	%fd736, %fd3092, 0d4085634BC6A7EF9E;
	mul.f64 	%fd3093, %fd4223, 0d4020000000000000;
	rcp.rn.f64 	%fd737, %fd4223;
	fma.rn.f64 	%fd3094, %fd3091, 0d4085634BC6A7EF9E, %fd735;
	mul.wide.u32 	%rd418, %r1311, 280;
	add.s64 	%rd419, %rd1, %rd418;
	ld.local.f64 	%fd3095, [%rd419+4480];
	add.f64 	%fd3096, %fd3094, %fd3095;
	cvt.rzi.s32.f64 	%r684, %fd3096;
	cvt.rn.f64.s32 	%fd3097, %r684;
	setp.lt.f64 	%p677, %fd3096, %fd3097;
	selp.s32 	%r685, -1, 0, %p677;
	add.s32 	%r686, %r684, %r685;
	and.b32  	%r687, %r686, 255;
	cvt.rn.f64.s32 	%fd3098, %r686;
	sub.f64 	%fd738, %fd3096, %fd3098;
	mul.f64 	%fd3099, %fd738, %fd738;
	mul.f64 	%fd3100, %fd738, %fd3099;
	fma.rn.f64 	%fd3101, %fd738, 0d4018000000000000, 0dC02E000000000000;
	fma.rn.f64 	%fd3102, %fd738, %fd3101, 0d4024000000000000;
	mul.f64 	%fd739, %fd3100, %fd3102;
	add.f64 	%fd3103, %fd735, %fd735;
	fma.rn.f64 	%fd3104, %fd3093, 0d4085634BC6A7EF9E, %fd3103;
	mul.lo.s32 	%r688, %r1311, 280;
	cvt.u64.u32 	%rd420, %r688;
	add.s64 	%rd80, %rd68, %rd420;
	ld.local.f64 	%fd3105, [%rd80+16];
	add.f64 	%fd3106, %fd3104, %fd3105;
	cvt.rzi.s32.f64 	%r689, %fd3106;
	cvt.rn.f64.s32 	%fd3107, %r689;
	setp.lt.f64 	%p678, %fd3106, %fd3107;
	selp.s32 	%r690, -1, 0, %p678;
	add.s32 	%r691, %r689, %r690;
	and.b32  	%r137, %r691, 255;
	cvt.rn.f64.s32 	%fd3108, %r691;
	sub.f64 	%fd740, %fd3106, %fd3108;
	mul.f64 	%fd3109, %fd740, %fd740;
	mul.f64 	%fd3110, %fd740, %fd3109;
	fma.rn.f64 	%fd3111, %fd740, 0d4018000000000000, 0dC02E000000000000;
	fma.rn.f64 	%fd3112, %fd740, %fd3111, 0d4024000000000000;
	mul.f64 	%fd741, %fd3110, %fd3112;
	ld.local.f64 	%fd742, [%rd80+8];
	cvt.u64.u32 	%rd421, %r687;
	add.s64 	%rd81, %rd80, %rd421;
	add.s32 	%r692, %r686, 1;
	and.b32  	%r693, %r692, 255;
	cvt.u64.u32 	%rd422, %r693;
	add.s64 	%rd82, %rd80, %rd422;
	neg.f64 	%fd743, %fd738;
	sub.f64 	%fd744, %fd743, %fd740;
	sub.f64 	%fd745, %fd738, %fd740;
	sub.f64 	%fd746, %fd740, %fd738;
	add.f64 	%fd747, %fd738, %fd740;
	add.f64 	%fd748, %fd738, 0dBFF0000000000000;
	neg.f64 	%fd749, %fd748;
	sub.f64 	%fd750, %fd749, %fd740;
	sub.f64 	%fd751, %fd748, %fd740;
	sub.f64 	%fd752, %fd740, %fd748;
	add.f64 	%fd753, %fd748, %fd740;
	add.f64 	%fd754, %fd740, 0dBFF0000000000000;
	sub.f64 	%fd755, %fd743, %fd754;
	sub.f64 	%fd756, %fd738, %fd754;
	sub.f64 	%fd757, %fd754, %fd738;
	add.f64 	%fd758, %fd738, %fd754;
	sub.f64 	%fd759, %fd749, %fd754;
	sub.f64 	%fd760, %fd748, %fd754;
	sub.f64 	%fd761, %fd754, %fd748;
	add.f64 	%fd762, %fd748, %fd754;
	mov.b32 	%r1314, -1;
	mov.f64 	%fd4239, 0d0000000000000000;
	mov.b32 	%r1312, 0;
	mov.f64 	%fd4238, %fd4239;
	mov.f64 	%fd4237, %fd4239;
	mov.f64 	%fd4236, %fd4239;
$L__BB0_1242:
	cvt.rn.f64.u32 	%fd3113, %r1312;
	fma.rn.f64 	%fd3114, %fd735, %fd3113, %fd736;
	add.f64 	%fd3115, %fd3114, %fd742;
	cvt.rzi.s32.f64 	%r694, %fd3115;
	cvt.rn.f64.s32 	%fd3116, %r694;
	setp.lt.f64 	%p679, %fd3115, %fd3116;
	selp.s32 	%r695, -1, 0, %p679;
	add.s32 	%r696, %r694, %r695;
	and.b32  	%r140, %r696, 255;
	cvt.rn.f64.s32 	%fd3117, %r696;
	sub.f64 	%fd767, %fd3115, %fd3117;
	fma.rn.f64 	%fd3118, %fd767, 0d4018000000000000, 0dC02E000000000000;
	fma.rn.f64 	%fd768, %fd767, %fd3118, 0d4024000000000000;
	setp.ne.s32 	%p680, %r1312, 0;
	setp.eq.s32 	%p681, %r140, %r1314;
	and.pred  	%p682, %p680, %p681;
	@%p682 bra 	$L__BB0_1476;
	ld.local.u8 	%r698, [%rd81+24];
	add.s32 	%r699, %r140, %r698;
	and.b32  	%r700, %r699, 255;
	cvt.u64.u32 	%rd423, %r700;
	add.s64 	%rd424, %rd80, %rd423;
	ld.local.u8 	%r701, [%rd424+24];
	add.s32 	%r141, %r137, %r701;
	add.s32 	%r702, %r699, 1;
	and.b32  	%r703, %r702, 255;
	cvt.u64.u32 	%rd425, %r703;
	add.s64 	%rd426, %rd80, %rd425;
	ld.local.u8 	%r704, [%rd426+24];
	add.s32 	%r142, %r137, %r704;
	ld.local.u8 	%r705, [%rd82+24];
	add.s32 	%r706, %r140, %r705;
	and.b32  	%r707, %r706, 255;
	cvt.u64.u32 	%rd427, %r707;
	add.s64 	%rd428, %rd80, %rd427;
	ld.local.u8 	%r708, [%rd428+24];
	add.s32 	%r143, %r137, %r708;
	add.s32 	%r709, %r706, 1;
	and.b32  	%r710, %r709, 255;
	cvt.u64.u32 	%rd429, %r710;
	add.s64 	%rd430, %rd80, %rd429;
	ld.local.u8 	%r711, [%rd430+24];
	add.s32 	%r144, %r137, %r711;
	and.b32  	%r712, %r141, 255;
	cvt.u64.u32 	%rd431, %r712;
	add.s64 	%rd432, %rd80, %rd431;
	ld.local.u8 	%rs267, [%rd432+24];
	and.b16  	%rs266, %rs267, 15;
	setp.gt.s16 	%p683, %rs266, 7;
	@%p683 bra 	$L__BB0_1251;
	setp.gt.s16 	%p691, %rs266, 3;
	@%p691 bra 	$L__BB0_1248;
	setp.gt.s16 	%p695, %rs266, 1;
	@%p695 bra 	$L__BB0_1260;
	setp.eq.s16 	%p697, %rs266, 0;
	@%p697 bra 	$L__BB0_1247;
	bra.uni 	$L__BB0_1258;
$L__BB0_1247:
	add.f64 	%fd4228, %fd738, %fd767;
	bra.uni 	$L__BB0_1272;
$L__BB0_1248:
	setp.gt.s16 	%p692, %rs266, 5;
	@%p692 bra 	$L__BB0_1262;
	setp.eq.s16 	%p694, %rs266, 4;
	mov.f64 	%fd4228, %fd747;
	@%p694 bra 	$L__BB0_1272;
	mov.f64 	%fd4228, %fd746;
	bra.uni 	$L__BB0_1272;
$L__BB0_1251:
	setp.gt.s16 	%p684, %rs266, 11;
	@%p684 bra 	$L__BB0_1255;
	setp.gt.s16 	%p688, %rs266, 9;
	@%p688 bra 	$L__BB0_1266;
	setp.eq.s16 	%p690, %rs266, 8;
	@%p690 bra 	$L__BB0_1254;
	bra.uni 	$L__BB0_1264;
$L__BB0_1254:
	add.f64 	%fd4228, %fd740, %fd767;
	bra.uni 	$L__BB0_1272;
$L__BB0_1255:
	setp.gt.s16 	%p685, %rs266, 13;
	@%p685 bra 	$L__BB0_1270;
	setp.eq.s16 	%p687, %rs266, 12;
	@%p687 bra 	$L__BB0_1257;
	bra.uni 	$L__BB0_1268;
$L__BB0_1257:
	add.f64 	%fd4228, %fd738, %fd767;
	bra.uni 	$L__BB0_1272;
$L__BB0_1258:
	sub.f64 	%fd4228, %fd767, %fd738;
	bra.uni 	$L__BB0_1272;
$L__BB0_1259:
	sub.f64 	%fd4228, %fd738, %fd767;
	bra.uni 	$L__BB0_1272;
$L__BB0_1260:
	setp.eq.s16 	%p696, %rs266, 2;
	@%p696 bra 	$L__BB0_1259;
	sub.f64 	%fd4228, %fd743, %fd767;
	bra.uni 	$L__BB0_1272;
$L__BB0_1262:
	setp.eq.s16 	%p693, %rs266, 6;
	mov.f64 	%fd4228, %fd745;
	@%p693 bra 	$L__BB0_1272;
	mov.f64 	%fd4228, %fd744;
	bra.uni 	$L__BB0_1272;
$L__BB0_1264:
	sub.f64 	%fd4228, %fd740, %fd767;
	bra.uni 	$L__BB0_1272;
$L__BB0_1265:
	sub.f64 	%fd4228, %fd767, %fd740;
	bra.uni 	$L__BB0_1272;
$L__BB0_1266:
	setp.eq.s16 	%p689, %rs266, 10;
	@%p689 bra 	$L__BB0_1265;
	neg.f64 	%fd3120, %fd767;
	sub.f64 	%fd4228, %fd3120, %fd740;
	bra.uni 	$L__BB0_1272;
$L__BB0_1268:
	sub.f64 	%fd4228, %fd740, %fd767;
	bra.uni 	$L__BB0_1272;
$L__BB0_1269:
	sub.f64 	%fd4228, %fd767, %fd738;
	bra.uni 	$L__BB0_1272;
$L__BB0_1270:
	setp.eq.s16 	%p686, %rs266, 14;
	@%p686 bra 	$L__BB0_1269;
	neg.f64 	%fd3119, %fd767;
	sub.f64 	%fd4228, %fd3119, %fd740;
$L__BB0_1272:
	and.b32  	%r713, %r143, 255;
	cvt.u64.u32 	%rd433, %r713;
	add.s64 	%rd434, %rd80, %rd433;
	ld.local.u8 	%rs269, [%rd434+24];
	and.b16  	%rs268, %rs269, 15;
	setp.gt.s16 	%p698, %rs268, 7;
	@%p698 bra 	$L__BB0_1280;
	setp.gt.s16 	%p706, %rs268, 3;
	@%p706 bra 	$L__BB0_1277;
	setp.gt.s16 	%p710, %rs268, 1;
	@%p710 bra 	$L__BB0_1289;
	setp.eq.s16 	%p712, %rs268, 0;
	@%p712 bra 	$L__BB0_1276;
	bra.uni 	$L__BB0_1287;
$L__BB0_1276:
	add.f64 	%fd4229, %fd748, %fd767;
	bra.uni 	$L__BB0_1301;
$L__BB0_1277:
	setp.gt.s16 	%p707, %rs268, 5;
	@%p707 bra 	$L__BB0_1291;
	setp.eq.s16 	%p709, %rs268, 4;
	mov.f64 	%fd4229, %fd753;
	@%p709 bra 	$L__BB0_1301;
	mov.f64 	%fd4229, %fd752;
	bra.uni 	$L__BB0_1301;
$L__BB0_1280:
	setp.gt.s16 	%p699, %rs268, 11;
	@%p699 bra 	$L__BB0_1284;
	setp.gt.s16 	%p703, %rs268, 9;
	@%p703 bra 	$L__BB0_1295;
	setp.eq.s16 	%p705, %rs268, 8;
	@%p705 bra 	$L__BB0_1283;
	bra.uni 	$L__BB0_1293;
$L__BB0_1283:
	add.f64 	%fd4229, %fd740, %fd767;
	bra.uni 	$L__BB0_1301;
$L__BB0_1284:
	setp.gt.s16 	%p700, %rs268, 13;
	@%p700 bra 	$L__BB0_1299;
	setp.eq.s16 	%p702, %rs268, 12;
	@%p702 bra 	$L__BB0_1286;
	bra.uni 	$L__BB0_1297;
$L__BB0_1286:
	add.f64 	%fd4229, %fd748, %fd767;
	bra.uni 	$L__BB0_1301;
$L__BB0_1287:
	sub.f64 	%fd4229, %fd767, %fd748;
	bra.uni 	$L__BB0_1301;
$L__BB0_1288:
	sub.f64 	%fd4229, %fd748, %fd767;
	bra.uni 	$L__BB0_1301;
$L__BB0_1289:
	setp.eq.s16 	%p711, %rs268, 2;
	@%p711 bra 	$L__BB0_1288;
	sub.f64 	%fd4229, %fd749, %fd767;
	bra.uni 	$L__BB0_1301;
$L__BB0_1291:
	setp.eq.s16 	%p708, %rs268, 6;
	mov.f64 	%fd4229, %fd751;
	@%p708 bra 	$L__BB0_1301;
	mov.f64 	%fd4229, %fd750;
	bra.uni 	$L__BB0_1301;
$L__BB0_1293:
	sub.f64 	%fd4229, %fd740, %fd767;
	bra.uni 	$L__BB0_1301;
$L__BB0_1294:
	sub.f64 	%fd4229, %fd767, %fd740;
	bra.uni 	$L__BB0_1301;
$L__BB0_1295:
	setp.eq.s16 	%p704, %rs268, 10;
	@%p704 bra 	$L__BB0_1294;
	neg.f64 	%fd3122, %fd767;
	sub.f64 	%fd4229, %fd3122, %fd740;
	bra.uni 	$L__BB0_1301;
$L__BB0_1297:
	sub.f64 	%fd4229, %fd740, %fd767;
	bra.uni 	$L__BB0_1301;
$L__BB0_1298:
	sub.f64 	%fd4229, %fd767, %fd748;
	bra.uni 	$L__BB0_1301;
$L__BB0_1299:
	setp.eq.s16 	%p701, %rs268, 14;
	@%p701 bra 	$L__BB0_1298;
	neg.f64 	%fd3121, %fd767;
	sub.f64 	%fd4229, %fd3121, %fd740;
$L__BB0_1301:
	sub.f64 	%fd3123, %fd4229, %fd4228;
	fma.rn.f64 	%fd4236, %fd739, %fd3123, %fd4228;
	and.b32  	%r714, %r142, 255;
	cvt.u64.u32 	%rd435, %r714;
	add.s64 	%rd436, %rd80, %rd435;
	ld.local.u8 	%rs271, [%rd436+24];
	add.f64 	%fd796, %fd767, 0dBFF0000000000000;
	and.b16  	%rs270, %rs271, 15;
	setp.gt.s16 	%p713, %rs270, 7;
	@%p713 bra 	$L__BB0_1309;
	setp.gt.s16 	%p721, %rs270, 3;
	@%p721 bra 	$L__BB0_1306;
	setp.gt.s16 	%p725, %rs270, 1;
	@%p725 bra 	$L__BB0_1318;
	setp.eq.s16 	%p727, %rs270, 0;
	@%p727 bra 	$L__BB0_1305;
	bra.uni 	$L__BB0_1316;
$L__BB0_1305:
	add.f64 	%fd4230, %fd738, %fd796;
	bra.uni 	$L__BB0_1330;
$L__BB0_1306:
	setp.gt.s16 	%p722, %rs270, 5;
	@%p722 bra 	$L__BB0_1320;
	setp.eq.s16 	%p724, %rs270, 4;
	mov.f64 	%fd4230, %fd747;
	@%p724 bra 	$L__BB0_1330;
	mov.f64 	%fd4230, %fd746;
	bra.uni 	$L__BB0_1330;
$L__BB0_1309:
	setp.gt.s16 	%p714, %rs270, 11;
	@%p714 bra 	$L__BB0_1313;
	setp.gt.s16 	%p718, %rs270, 9;
	@%p718 bra 	$L__BB0_1324;
	setp.eq.s16 	%p720, %rs270, 8;
	@%p720 bra 	$L__BB0_1312;
	bra.uni 	$L__BB0_1322;
$L__BB0_1312:
	add.f64 	%fd4230, %fd740, %fd796;
	bra.uni 	$L__BB0_1330;
$L__BB0_1313:
	setp.gt.s16 	%p715, %rs270, 13;
	@%p715 bra 	$L__BB0_1328;
	setp.eq.s16 	%p717, %rs270, 12;
	@%p717 bra 	$L__BB0_1315;
	bra.uni 	$L__BB0_1326;
$L__BB0_1315:
	add.f64 	%fd4230, %fd738, %fd796;
	bra.uni 	$L__BB0_1330;
$L__BB0_1316:
	sub.f64 	%fd4230, %fd796, %fd738;
	bra.uni 	$L__BB0_1330;
$L__BB0_1317:
	sub.f64 	%fd4230, %fd738, %fd796;
	bra.uni 	$L__BB0_1330;
$L__BB0_1318:
	setp.eq.s16 	%p726, %rs270, 2;
	@%p726 bra 	$L__BB0_1317;
	sub.f64 	%fd4230, %fd743, %fd796;
	bra.uni 	$L__BB0_1330;
$L__BB0_1320:
	setp.eq.s16 	%p723, %rs270, 6;
	mov.f64 	%fd4230, %fd745;
	@%p723 bra 	$L__BB0_1330;
	mov.f64 	%fd4230, %fd744;
	bra.uni 	$L__BB0_1330;
$L__BB0_1322:
	sub.f64 	%fd4230, %fd740, %fd796;
	bra.uni 	$L__BB0_1330;
$L__BB0_1323:
	sub.f64 	%fd4230, %fd796, %fd740;
	bra.uni 	$L__BB0_1330;
$L__BB0_1324:
	setp.eq.s16 	%p719, %rs270, 10;
	@%p719 bra 	$L__BB0_1323;
	neg.f64 	%fd3125, %fd796;
	sub.f64 	%fd4230, %fd3125, %fd740;
	bra.uni 	$L__BB0_1330;
$L__BB0_1326:
	sub.f64 	%fd4230, %fd740, %fd796;
	bra.uni 	$L__BB0_1330;
$L__BB0_1327:
	sub.f64 	%fd4230, %fd796, %fd738;
	bra.uni 	$L__BB0_1330;
$L__BB0_1328:
	setp.eq.s16 	%p716, %rs270, 14;
	@%p716 bra 	$L__BB0_1327;
	neg.f64 	%fd3124, %fd796;
	sub.f64 	%fd4230, %fd3124, %fd740;
$L__BB0_1330:
	and.b32  	%r715, %r144, 255;
	cvt.u64.u32 	%rd437, %r715;
	add.s64 	%rd438, %rd80, %rd437;
	ld.local.u8 	%rs273, [%rd438+24];
	and.b16  	%rs272, %rs273, 15;
	setp.gt.s16 	%p728, %rs272, 7;
	@%p728 bra 	$L__BB0_1338;
	setp.gt.s16 	%p736, %rs272, 3;
	@%p736 bra 	$L__BB0_1335;
	setp.gt.s16 	%p740, %rs272, 1;
	@%p740 bra 	$L__BB0_1347;
	setp.eq.s16 	%p742, %rs272, 0;
	@%p742 bra 	$L__BB0_1334;
	bra.uni 	$L__BB0_1345;
$L__BB0_1334:
	add.f64 	%fd4231, %fd748, %fd796;
	bra.uni 	$L__BB0_1359;
$L__BB0_1335:
	setp.gt.s16 	%p737, %rs272, 5;
	@%p737 bra 	$L__BB0_1349;
	setp.eq.s16 	%p739, %rs272, 4;
	mov.f64 	%fd4231, %fd753;
	@%p739 bra 	$L__BB0_1359;
	mov.f64 	%fd4231, %fd752;
	bra.uni 	$L__BB0_1359;
$L__BB0_1338:
	setp.gt.s16 	%p729, %rs272, 11;
	@%p729 bra 	$L__BB0_1342;
	setp.gt.s16 	%p733, %rs272, 9;
	@%p733 bra 	$L__BB0_1353;
	setp.eq.s16 	%p735, %rs272, 8;
	@%p735 bra 	$L__BB0_1341;
	bra.uni 	$L__BB0_1351;
$L__BB0_1341:
	add.f64 	%fd4231, %fd740, %fd796;
	bra.uni 	$L__BB0_1359;
$L__BB0_1342:
	setp.gt.s16 	%p730, %rs272, 13;
	@%p730 bra 	$L__BB0_1357;
	setp.eq.s16 	%p732, %rs272, 12;
	@%p732 bra 	$L__BB0_1344;
	bra.uni 	$L__BB0_1355;
$L__BB0_1344:
	add.f64 	%fd4231, %fd748, %fd796;
	bra.uni 	$L__BB0_1359;
$L__BB0_1345:
	sub.f64 	%fd4231, %fd796, %fd748;
	bra.uni 	$L__BB0_1359;
$L__BB0_1346:
	sub.f64 	%fd4231, %fd748, %fd796;
	bra.uni 	$L__BB0_1359;
$L__BB0_1347:
	setp.eq.s16 	%p741, %rs272, 2;
	@%p741 bra 	$L__BB0_1346;
	sub.f64 	%fd4231, %fd749, %fd796;
	bra.uni 	$L__BB0_1359;
$L__BB0_1349:
	setp.eq.s16 	%p738, %rs272, 6;
	mov.f64 	%fd4231, %fd751;
	@%p738 bra 	$L__BB0_1359;
	mov.f64 	%fd4231, %fd750;
	bra.uni 	$L__BB0_1359;
$L__BB0_1351:
	sub.f64 	%fd4231, %fd740, %fd796;
	bra.uni 	$L__BB0_1359;
$L__BB0_1352:
	sub.f64 	%fd4231, %fd796, %fd740;
	bra.uni 	$L__BB0_1359;
$L__BB0_1353:
	setp.eq.s16 	%p734, %rs272, 10;
	@%p734 bra 	$L__BB0_1352;
	neg.f64 	%fd3127, %fd796;
	sub.f64 	%fd4231, %fd3127, %fd740;
	bra.uni 	$L__BB0_1359;
$L__BB0_1355:
	sub.f64 	%fd4231, %fd740, %fd796;
	bra.uni 	$L__BB0_1359;
$L__BB0_1356:
	sub.f64 	%fd4231, %fd796, %fd748;
	bra.uni 	$L__BB0_1359;
$L__BB0_1357:
	setp.eq.s16 	%p731, %rs272, 14;
	@%p731 bra 	$L__BB0_1356;
	neg.f64 	%fd3126, %fd796;
	sub.f64 	%fd4231, %fd3126, %fd740;
$L__BB0_1359:
	sub.f64 	%fd3128, %fd4231, %fd4230;
	fma.rn.f64 	%fd4237, %fd739, %fd3128, %fd4230;
	add.s32 	%r716, %r141, 1;
	and.b32  	%r717, %r716, 255;
	cvt.u64.u32 	%rd439, %r717;
	add.s64 	%rd440, %rd80, %rd439;
	ld.local.u8 	%rs275, [%rd440+24];
	and.b16  	%rs274, %rs275, 15;
	setp.gt.s16 	%p743, %rs274, 7;
	@%p743 bra 	$L__BB0_1367;
	setp.gt.s16 	%p751, %rs274, 3;
	@%p751 bra 	$L__BB0_1364;
	setp.gt.s16 	%p755, %rs274, 1;
	@%p755 bra 	$L__BB0_1376;
	setp.eq.s16 	%p757, %rs274, 0;
	@%p757 bra 	$L__BB0_1363;
	bra.uni 	$L__BB0_1374;
$L__BB0_1363:
	add.f64 	%fd4232, %fd738, %fd767;
	bra.uni 	$L__BB0_1388;
$L__BB0_1364:
	setp.gt.s16 	%p752, %rs274, 5;
	@%p752 bra 	$L__BB0_1378;
	setp.eq.s16 	%p754, %rs274, 4;
	mov.f64 	%fd4232, %fd758;
	@%p754 bra 	$L__BB0_1388;
	mov.f64 	%fd4232, %fd757;
	bra.uni 	$L__BB0_1388;
$L__BB0_1367:
	setp.gt.s16 	%p744, %rs274, 11;
	@%p744 bra 	$L__BB0_1371;
	setp.gt.s16 	%p748, %rs274, 9;
	@%p748 bra 	$L__BB0_1382;
	setp.eq.s16 	%p750, %rs274, 8;
	@%p750 bra 	$L__BB0_1370;
	bra.uni 	$L__BB0_1380;
$L__BB0_1370:
	add.f64 	%fd4232, %fd754, %fd767;
	bra.uni 	$L__BB0_1388;
$L__BB0_1371:
	setp.gt.s16 	%p745, %rs274, 13;
	@%p745 bra 	$L__BB0_1386;
	setp.eq.s16 	%p747, %rs274, 12;
	@%p747 bra 	$L__BB0_1373;
	bra.uni 	$L__BB0_1384;
$L__BB0_1373:
	add.f64 	%fd4232, %fd738, %fd767;
	bra.uni 	$L__BB0_1388;
$L__BB0_1374:
	sub.f64 	%fd4232, %fd767, %fd738;
	bra.uni 	$L__BB0_1388;
$L__BB0_1375:
	sub.f64 	%fd4232, %fd738, %fd767;
	bra.uni 	$L__BB0_1388;
$L__BB0_1376:
	setp.eq.s16 	%p756, %rs274, 2;
	@%p756 bra 	$L__BB0_1375;
	sub.f64 	%fd4232, %fd743, %fd767;
	bra.uni 	$L__BB0_1388;
$L__BB0_1378:
	setp.eq.s16 	%p753, %rs274, 6;
	mov.f64 	%fd4232, %fd756;
	@%p753 bra 	$L__BB0_1388;
	mov.f64 	%fd4232, %fd755;
	bra.uni 	$L__BB0_1388;
$L__BB0_1380:
	sub.f64 	%fd4232, %fd754, %fd767;
	bra.uni 	$L__BB0_1388;
$L__BB0_1381:
	sub.f64 	%fd4232, %fd767, %fd754;
	bra.uni 	$L__BB0_1388;
$L__BB0_1382:
	setp.eq.s16 	%p749, %rs274, 10;
	@%p749 bra 	$L__BB0_1381;
	neg.f64 	%fd3130, %fd767;
	sub.f64 	%fd4232, %fd3130, %fd754;
	bra.uni 	$L__BB0_1388;
$L__BB0_1384:
	sub.f64 	%fd4232, %fd754, %fd767;
	bra.uni 	$L__BB0_1388;
$L__BB0_1385:
	sub.f64 	%fd4232, %fd767, %fd738;
	bra.uni 	$L__BB0_1388;
$L__BB0_1386:
	setp.eq.s16 	%p746, %rs274, 14;
	@%p746 bra 	$L__BB0_1385;
	neg.f64 	%fd3129, %fd767;
	sub.f64 	%fd4232, %fd3129, %fd754;
$L__BB0_1388:
	add.s32 	%r718, %r143, 1;
	and.b32  	%r719, %r718, 255;
	cvt.u64.u32 	%rd441, %r719;
	add.s64 	%rd442, %rd80, %rd441;
	ld.local.u8 	%rs277, [%rd442+24];
	and.b16  	%rs276, %rs277, 15;
	setp.gt.s16 	%p758, %rs276, 7;
	@%p758 bra 	$L__BB0_1396;
	setp.gt.s16 	%p766, %rs276, 3;
	@%p766 bra 	$L__BB0_1393;
	setp.gt.s16 	%p770, %rs276, 1;
	@%p770 bra 	$L__BB0_1405;
	setp.eq.s16 	%p772, %rs276, 0;
	@%p772 bra 	$L__BB0_1392;
	bra.uni 	$L__BB0_1403;
$L__BB0_1392:
	add.f64 	%fd4233, %fd748, %fd767;
	bra.uni 	$L__BB0_1417;
$L__BB0_1393:
	setp.gt.s16 	%p767, %rs276, 5;
	@%p767 bra 	$L__BB0_1407;
	setp.eq.s16 	%p769, %rs276, 4;
	mov.f64 	%fd4233, %fd762;
	@%p769 bra 	$L__BB0_1417;
	mov.f64 	%fd4233, %fd761;
	bra.uni 	$L__BB0_1417;
$L__BB0_1396:
	setp.gt.s16 	%p759, %rs276, 11;
	@%p759 bra 	$L__BB0_1400;
	setp.gt.s16 	%p763, %rs276, 9;
	@%p763 bra 	$L__BB0_1411;
	setp.eq.s16 	%p765, %rs276, 8;
	@%p765 bra 	$L__BB0_1399;
	bra.uni 	$L__BB0_1409;
$L__BB0_1399:
	add.f64 	%fd4233, %fd754, %fd767;
	bra.uni 	$L__BB0_1417;
$L__BB0_1400:
	setp.gt.s16 	%p760, %rs276, 13;
	@%p760 bra 	$L__BB0_1415;
	setp.eq.s16 	%p762, %rs276, 12;
	@%p762 bra 	$L__BB0_1402;
	bra.uni 	$L__BB0_1413;
$L__BB0_1402:
	add.f64 	%fd4233, %fd748, %fd767;
	bra.uni 	$L__BB0_1417;
$L__BB0_1403:
	sub.f64 	%fd4233, %fd767, %fd748;
	bra.uni 	$L__BB0_1417;
$L__BB0_1404:
	sub.f64 	%fd4233, %fd748, %fd767;
	bra.uni 	$L__BB0_1417;
$L__BB0_1405:
	setp.eq.s16 	%p771, %rs276, 2;
	@%p771 bra 	$L__BB0_1404;
	sub.f64 	%fd4233, %fd749, %fd767;
	bra.uni 	$L__BB0_1417;
$L__BB0_1407:
	setp.eq.s16 	%p768, %rs276, 6;
	mov.f64 	%fd4233, %fd760;
	@%p768 bra 	$L__BB0_1417;
	mov.f64 	%fd4233, %fd759;
	bra.uni 	$L__BB0_1417;
$L__BB0_1409:
	sub.f64 	%fd4233, %fd754, %fd767;
	bra.uni 	$L__BB0_1417;
$L__BB0_1410:
	sub.f64 	%fd4233, %fd767, %fd754;
	bra.uni 	$L__BB0_1417;
$L__BB0_1411:
	setp.eq.s16 	%p764, %rs276, 10;
	@%p764 bra 	$L__BB0_1410;
	neg.f64 	%fd3132, %fd767;
	sub.f64 	%fd4233, %fd3132, %fd754;
	bra.uni 	$L__BB0_1417;
$L__BB0_1413:
	sub.f64 	%fd4233, %fd754, %fd767;
	bra.uni 	$L__BB0_1417;
$L__BB0_1414:
	sub.f64 	%fd4233, %fd767, %fd748;
	bra.uni 	$L__BB0_1417;
$L__BB0_1415:
	setp.eq.s16 	%p761, %rs276, 14;
	@%p761 bra 	$L__BB0_1414;
	neg.f64 	%fd3131, %fd767;
	sub.f64 	%fd4233, %fd3131, %fd754;
$L__BB0_1417:
	sub.f64 	%fd3133, %fd4233, %fd4232;
	fma.rn.f64 	%fd4238, %fd739, %fd3133, %fd4232;
	add.s32 	%r720, %r142, 1;
	and.b32  	%r721, %r720, 255;
	cvt.u64.u32 	%rd443, %r721;
	add.s64 	%rd444, %rd80, %rd443;
	ld.local.u8 	%rs279, [%rd444+24];
	and.b16  	%rs278, %rs279, 15;
	setp.gt.s16 	%p773, %rs278, 7;
	@%p773 bra 	$L__BB0_1425;
	setp.gt.s16 	%p781, %rs278, 3;
	@%p781 bra 	$L__BB0_1422;
	setp.gt.s16 	%p785, %rs278, 1;
	@%p785 bra 	$L__BB0_1434;
	setp.eq.s16 	%p787, %rs278, 0;
	@%p787 bra 	$L__BB0_1421;
	bra.uni 	$L__BB0_1432;
$L__BB0_1421:
	add.f64 	%fd4234, %fd738, %fd796;
	bra.uni 	$L__BB0_1446;
$L__BB0_1422:
	setp.gt.s16 	%p782, %rs278, 5;
	@%p782 bra 	$L__BB0_1436;
	setp.eq.s16 	%p784, %rs278, 4;
	mov.f64 	%fd4234, %fd758;
	@%p784 bra 	$L__BB0_1446;
	mov.f64 	%fd4234, %fd757;
	bra.uni 	$L__BB0_1446;
$L__BB0_1425:
	setp.gt.s16 	%p774, %rs278, 11;
	@%p774 bra 	$L__BB0_1429;
	setp.gt.s16 	%p778, %rs278, 9;
	@%p778 bra 	$L__BB0_1440;
	setp.eq.s16 	%p780, %rs278, 8;
	@%p780 bra 	$L__BB0_1428;
	bra.uni 	$L__BB0_1438;
$L__BB0_1428:
	add.f64 	%fd4234, %fd754, %fd796;
	bra.uni 	$L__BB0_1446;
$L__BB0_1429:
	setp.gt.s16 	%p775, %rs278, 13;
	@%p775 bra 	$L__BB0_1444;
	setp.eq.s16 	%p777, %rs278, 12;
	@%p777 bra 	$L__BB0_1431;
	bra.uni 	$L__BB0_1442;
$L__BB0_1431:
	add.f64 	%fd4234, %fd738, %fd796;
	bra.uni 	$L__BB0_1446;
$L__BB0_1432:
	sub.f64 	%fd4234, %fd796, %fd738;
	bra.uni 	$L__BB0_1446;
$L__BB0_1433:
	sub.f64 	%fd4234, %fd738, %fd796;
	bra.uni 	$L__BB0_1446;
$L__BB0_1434:
	setp.eq.s16 	%p786, %rs278, 2;
	@%p786 bra 	$L__BB0_1433;
	sub.f64 	%fd4234, %fd743, %fd796;
	bra.uni 	$L__BB0_1446;
$L__BB0_1436:
	setp.eq.s16 	%p783, %rs278, 6;
	mov.f64 	%fd4234, %fd756;
	@%p783 bra 	$L__BB0_1446;
	mov.f64 	%fd4234, %fd755;
	bra.uni 	$L__BB0_1446;
$L__BB0_1438:
	sub.f64 	%fd4234, %fd754, %fd796;
	bra.uni 	$L__BB0_1446;
$L__BB0_1439:
	sub.f64 	%fd4234, %fd796, %fd754;
	bra.uni 	$L__BB0_1446;
$L__BB0_1440:
	setp.eq.s16 	%p779, %rs278, 10;
	@%p779 bra 	$L__BB0_1439;
	neg.f64 	%fd3135, %fd796;
	sub.f64 	%fd4234, %fd3135, %fd754;
	bra.uni 	$L__BB0_1446;
$L__BB0_1442:
	sub.f64 	%fd4234, %fd754, %fd796;
	bra.uni 	$L__BB0_1446;
$L__BB0_1443:
	sub.f64 	%fd4234, %fd796, %fd738;
	bra.uni 	$L__BB0_1446;
$L__BB0_1444:
	setp.eq.s16 	%p776, %rs278, 14;
	@%p776 bra 	$L__BB0_1443;
	neg.f64 	%fd3134, %fd796;
	sub.f64 	%fd4234, %fd3134, %fd754;
$L__BB0_1446:
	add.s32 	%r722, %r144, 1;
	and.b32  	%r723, %r722, 255;
	cvt.u64.u32 	%rd445, %r723;
	add.s64 	%rd446, %rd80, %rd445;
	ld.local.u8 	%rs281, [%rd446+24];
	and.b16  	%rs280, %rs281, 15;
	setp.gt.s16 	%p788, %rs280, 7;
	@%p788 bra 	$L__BB0_1454;
	setp.gt.s16 	%p796, %rs280, 3;
	@%p796 bra 	$L__BB0_1451;
	setp.gt.s16 	%p800, %rs280, 1;
	@%p800 bra 	$L__BB0_1463;
	setp.eq.s16 	%p802, %rs280, 0;
	@%p802 bra 	$L__BB0_1450;
	bra.uni 	$L__BB0_1461;
$L__BB0_1450:
	add.f64 	%fd4235, %fd748, %fd796;
	bra.uni 	$L__BB0_1475;
$L__BB0_1451:
	setp.gt.s16 	%p797, %rs280, 5;
	@%p797 bra 	$L__BB0_1465;
	setp.eq.s16 	%p799, %rs280, 4;
	mov.f64 	%fd4235, %fd762;
	@%p799 bra 	$L__BB0_1475;
	mov.f64 	%fd4235, %fd761;
	bra.uni 	$L__BB0_1475;
$L__BB0_1454:
	setp.gt.s16 	%p789, %rs280, 11;
	@%p789 bra 	$L__BB0_1458;
	setp.gt.s16 	%p793, %rs280, 9;
	@%p793 bra 	$L__BB0_1469;
	setp.eq.s16 	%p795, %rs280, 8;
	@%p795 bra 	$L__BB0_1457;
	bra.uni 	$L__BB0_1467;
$L__BB0_1457:
	add.f64 	%fd4235, %fd754, %fd796;
	bra.uni 	$L__BB0_1475;
$L__BB0_1458:
	setp.gt.s16 	%p790, %rs280, 13;
	@%p790 bra 	$L__BB0_1473;
	setp.eq.s16 	%p792, %rs280, 12;
	@%p792 bra 	$L__BB0_1460;
	bra.uni 	$L__BB0_1471;
$L__BB0_1460:
	add.f64 	%fd4235, %fd748, %fd796;
	bra.uni 	$L__BB0_1475;
$L__BB0_1461:
	sub.f64 	%fd4235, %fd796, %fd748;
	bra.uni 	$L__BB0_1475;
$L__BB0_1462:
	sub.f64 	%fd4235, %fd748, %fd796;
	bra.uni 	$L__BB0_1475;
$L__BB0_1463:
	setp.eq.s16 	%p801, %rs280, 2;
	@%p801 bra 	$L__BB0_1462;
	sub.f64 	%fd4235, %fd749, %fd796;
	bra.uni 	$L__BB0_1475;
$L__BB0_1465:
	setp.eq.s16 	%p798, %rs280, 6;
	mov.f64 	%fd4235, %fd760;
	@%p798 bra 	$L__BB0_1475;
	mov.f64 	%fd4235, %fd759;
	bra.uni 	$L__BB0_1475;
$L__BB0_1467:
	sub.f64 	%fd4235, %fd754, %fd796;
	bra.uni 	$L__BB0_1475;
$L__BB0_1468:
	sub.f64 	%fd4235, %fd796, %fd754;
	bra.uni 	$L__BB0_1475;
$L__BB0_1469:
	setp.eq.s16 	%p794, %rs280, 10;
	@%p794 bra 	$L__BB0_1468;
	neg.f64 	%fd3137, %fd796;
	sub.f64 	%fd4235, %fd3137, %fd754;
	bra.uni 	$L__BB0_1475;
$L__BB0_1471:
	sub.f64 	%fd4235, %fd754, %fd796;
	bra.uni 	$L__BB0_1475;
$L__BB0_1472:
	sub.f64 	%fd4235, %fd796, %fd748;
	bra.uni 	$L__BB0_1475;
$L__BB0_1473:
	setp.eq.s16 	%p791, %rs280, 14;
	@%p791 bra 	$L__BB0_1472;
	neg.f64 	%fd3136, %fd796;
	sub.f64 	%fd4235, %fd3136, %fd754;
$L__BB0_1475:
	sub.f64 	%fd3138, %fd4235, %fd4234;
	fma.rn.f64 	%fd4239, %fd739, %fd3138, %fd4234;
	mov.u32 	%r1314, %r140;
$L__BB0_1476:
	mul.f64 	%fd3139, %fd767, %fd767;
	mul.f64 	%fd3140, %fd767, %fd3139;
	mul.f64 	%fd3141, %fd3140, %fd768;
	sub.f64 	%fd3142, %fd4237, %fd4236;
	fma.rn.f64 	%fd3143, %fd3141, %fd3142, %fd4236;
	sub.f64 	%fd3144, %fd4239, %fd4238;
	fma.rn.f64 	%fd3145, %fd3141, %fd3144, %fd4238;
	sub.f64 	%fd3146, %fd3145, %fd3143;
	fma.rn.f64 	%fd882, %fd741, %fd3146, %fd3143;
	setp.lt.u32 	%p803, %r1312, 8;
	@%p803 bra 	$L__BB0_1478;
	add.s32 	%r724, %r1312, -6;
	or.b32  	%r725, %r724, %r82;
	shl.b32 	%r726, %r725, 3;
	add.s32 	%r728, %r287, %r726;
	ld.shared.f64 	%fd3147, [%r728];
	fma.rn.f64 	%fd3148, %fd737, %fd882, %fd3147;
	st.shared.f64 	[%r728], %fd3148;
$L__BB0_1478:
	add.s32 	%r1312, %r1312, 1;
	setp.ne.s32 	%p804, %r1312, 10;
	@%p804 bra 	$L__BB0_1242;
	mul.f64 	%fd4223, %fd4223, 0d3FE0000000000000;
	add.s32 	%r1311, %r1311, 1;
	setp.ne.s32 	%p805, %r1311, 16;
	@%p805 bra 	$L__BB0_1241;
	mov.f64 	%fd4240, 0d3FF0000000000000;
	mov.b32 	%r1315, 0;
$L__BB0_1481:
	mul.f64 	%fd3151, %fd4240, 0d40211C3C9EECBFB2;
	mul.f64 	%fd885, %fd4240, 0d40111C3C9EECBFB2;
	mul.f64 	%fd3152, %fd4240, 0dC056000000000000;
	mul.f64 	%fd3153, %fd3152, 0d40211C3C9EECBFB2;
	mul.f64 	%fd3154, %fd4240, 0d0000000000000000;
	mul.f64 	%fd886, %fd3154, 0d40111C3C9EECBFB2;
	mul.f64 	%fd3155, %fd4240, 0d4020000000000000;
	rcp.rn.f64 	%fd887, %fd4240;
	fma.rn.f64 	%fd3156, %fd4240, 0d40211C3C9EECBFB2, %fd3153;
	mul.wide.u32 	%rd447, %r1315, 280;
	add.s64 	%rd448, %rd1, %rd447;
	ld.local.f64 	%fd3157, [%rd448+8960];
	add.f64 	%fd3158, %fd3156, %fd3157;
	cvt.rzi.s32.f64 	%r732, %fd3158;
	cvt.rn.f64.s32 	%fd3159, %r732;
	setp.lt.f64 	%p806, %fd3158, %fd3159;
	selp.s32 	%r733, -1, 0, %p806;
	add.s32 	%r734, %r732, %r733;
	and.b32  	%r735, %r734, 255;
	cvt.rn.f64.s32 	%fd3160, %r734;
	sub.f64 	%fd888, %fd3158, %fd3160;
	mul.f64 	%fd3161, %fd888, %fd888;
	mul.f64 	%fd3162, %fd888, %fd3161;
	fma.rn.f64 	%fd3163, %fd888, 0d4018000000000000, 0dC02E000000000000;
	fma.rn.f64 	%fd3164, %fd888, %fd3163, 0d4024000000000000;
	mul.f64 	%fd889, %fd3162, %fd3164;
	fma.rn.f64 	%fd3165, %fd4240, 0d40211C3C9EECBFB2, %fd3151;
	fma.rn.f64 	%fd3166, %fd3155, 0d40211C3C9EECBFB2, %fd3165;
	mul.lo.s32 	%r736, %r1315, 280;
	cvt.u64.u32 	%rd449, %r736;
	add.s64 	%rd83, %rd72, %rd449;
	ld.local.f64 	%fd3167, [%rd83+16];
	add.f64 	%fd3168, %fd3166, %fd3167;
	cvt.rzi.s32.f64 	%r737, %fd3168;
	cvt.rn.f64.s32 	%fd3169, %r737;
	setp.lt.f64 	%p807, %fd3168, %fd3169;
	selp.s32 	%r738, -1, 0, %p807;
	add.s32 	%r739, %r737, %r738;
	and.b32  	%r149, %r739, 255;
	cvt.rn.f64.s32 	%fd3170, %r739;
	sub.f64 	%fd890, %fd3168, %fd3170;
	mul.f64 	%fd3171, %fd890, %fd890;
	mul.f64 	%fd3172, %fd890, %fd3171;
	fma.rn.f64 	%fd3173, %fd890, 0d4018000000000000, 0dC02E000000000000;
	fma.rn.f64 	%fd3174, %fd890, %fd3173, 0d4024000000000000;
	mul.f64 	%fd891, %fd3172, %fd3174;
	ld.local.f64 	%fd892, [%rd83+8];
	cvt.u64.u32 	%rd450, %r735;
	add.s64 	%rd84, %rd83, %rd450;
	add.s32 	%r740, %r734, 1;
	and.b32  	%r741, %r740, 255;
	cvt.u64.u32 	%rd451, %r741;
	add.s64 	%rd85, %rd83, %rd451;
	neg.f64 	%fd893, %fd888;
	sub.f64 	%fd894, %fd893, %fd890;
	sub.f64 	%fd895, %fd888, %fd890;
	sub.f64 	%fd896, %fd890, %fd888;
	add.f64 	%fd897, %fd888, %fd890;
	add.f64 	%fd898, %fd888, 0dBFF0000000000000;
	neg.f64 	%fd899, %fd898;
	sub.f64 	%fd900, %fd899, %fd890;
	sub.f64 	%fd901, %fd898, %fd890;
	sub.f64 	%fd902, %fd890, %fd898;
	add.f64 	%fd903, %fd898, %fd890;
	add.f64 	%fd904, %fd890, 0dBFF0000000000000;
	sub.f64 	%fd905, %fd893, %fd904;
	sub.f64 	%fd906, %fd888, %fd904;
	sub.f64 	%fd907, %fd904, %fd888;
	add.f64 	%fd908, %fd888, %fd904;
	sub.f64 	%fd909, %fd899, %fd904;
	sub.f64 	%fd910, %fd898, %fd904;
	sub.f64 	%fd911, %fd904, %fd898;
	add.f64 	%fd912, %fd898, %fd904;
	mov.b32 	%r1318, -1;
	mov.f64 	%fd4256, 0d0000000000000000;
	mov.b32 	%r1316, 0;
	mov.f64 	%fd4255, %fd4256;
	mov.f64 	%fd4254, %fd4256;
	mov.f64 	%fd4253, %fd4256;
$L__BB0_1482:
	cvt.rn.f64.u32 	%fd3175, %r1316;
	fma.rn.f64 	%fd3176, %fd885, %fd3175, %fd886;
	add.f64 	%fd3177, %fd3176, %fd892;
	cvt.rzi.s32.f64 	%r742, %fd3177;
	cvt.rn.f64.s32 	%fd3178, %r742;
	setp.lt.f64 	%p808, %fd3177, %fd3178;
	selp.s32 	%r743, -1, 0, %p808;
	add.s32 	%r744, %r742, %r743;
	and.b32  	%r152, %r744, 255;
	cvt.rn.f64.s32 	%fd3179, %r744;
	sub.f64 	%fd917, %fd3177, %fd3179;
	fma.rn.f64 	%fd3180, %fd917, 0d4018000000000000, 0dC02E000000000000;
	fma.rn.f64 	%fd918, %fd917, %fd3180, 0d4024000000000000;
	setp.ne.s32 	%p809, %r1316, 0;
	setp.eq.s32 	%p810, %r152, %r1318;
	and.pred  	%p811, %p809, %p810;
	@%p811 bra 	$L__BB0_1716;
	ld.local.u8 	%r746, [%rd84+24];
	add.s32 	%r747, %r152, %r746;
	and.b32  	%r748, %r747, 255;
	cvt.u64.u32 	%rd452, %r748;
	add.s64 	%rd453, %rd83, %rd452;
	ld.local.u8 	%r749, [%rd453+24];
	add.s32 	%r153, %r149, %r749;
	add.s32 	%r750, %r747, 1;
	and.b32  	%r751, %r750, 255;
	cvt.u64.u32 	%rd454, %r751;
	add.s64 	%rd455, %rd83, %rd454;
	ld.local.u8 	%r752, [%rd455+24];
	add.s32 	%r154, %r149, %r752;
	ld.local.u8 	%r753, [%rd85+24];
	add.s32 	%r754, %r152, %r753;
	and.b32  	%r755, %r754, 255;
	cvt.u64.u32 	%rd456, %r755;
	add.s64 	%rd457, %rd83, %rd456;
	ld.local.u8 	%r756, [%rd457+24];
	add.s32 	%r155, %r149, %r756;
	add.s32 	%r757, %r754, 1;
	and.b32  	%r758, %r757, 255;
	cvt.u64.u32 	%rd458, %r758;
	add.s64 	%rd459, %rd83, %rd458;
	ld.local.u8 	%r759, [%rd459+24];
	add.s32 	%r156, %r149, %r759;
	and.b32  	%r760, %r153, 255;
	cvt.u64.u32 	%rd460, %r760;
	add.s64 	%rd461, %rd83, %rd460;
	ld.local.u8 	%rs283, [%rd461+24];
	and.b16  	%rs282, %rs283, 15;
	setp.gt.s16 	%p812, %rs282, 7;
	@%p812 bra 	$L__BB0_1491;
	setp.gt.s16 	%p820, %rs282, 3;
	@%p820 bra 	$L__BB0_1488;
	setp.gt.s16 	%p824, %rs282, 1;
	@%p824 bra 	$L__BB0_1500;
	setp.eq.s16 	%p826, %rs282, 0;
	@%p826 bra 	$L__BB0_1487;
	bra.uni 	$L__BB0_1498;
$L__BB0_1487:
	add.f64 	%fd4245, %fd888, %fd917;
	bra.uni 	$L__BB0_1512;
$L__BB0_1488:
	setp.gt.s16 	%p821, %rs282, 5;
	@%p821 bra 	$L__BB0_1502;
	setp.eq.s16 	%p823, %rs282, 4;
	mov.f64 	%fd4245, %fd897;
	@%p823 bra 	$L__BB0_1512;
	mov.f64 	%fd4245, %fd896;
	bra.uni 	$L__BB0_1512;
$L__BB0_1491:
	setp.gt.s16 	%p813, %rs282, 11;
	@%p813 bra 	$L__BB0_1495;
	setp.gt.s16 	%p817, %rs282, 9;
	@%p817 bra 	$L__BB0_1506;
	setp.eq.s16 	%p819, %rs282, 8;
	@%p819 bra 	$L__BB0_1494;
	bra.uni 	$L__BB0_1504;
$L__BB0_1494:
	add.f64 	%fd4245, %fd890, %fd917;
	bra.uni 	$L__BB0_1512;
$L__BB0_1495:
	setp.gt.s16 	%p814, %rs282, 13;
	@%p814 bra 	$L__BB0_1510;
	setp.eq.s16 	%p816, %rs282, 12;
	@%p816 bra 	$L__BB0_1497;
	bra.uni 	$L__BB0_1508;
$L__BB0_1497:
	add.f64 	%fd4245, %fd888, %fd917;
	bra.uni 	$L__BB0_1512;
$L__BB0_1498:
	sub.f64 	%fd4245, %fd917, %fd888;
	bra.uni 	$L__BB0_1512;
$L__BB0_1499:
	sub.f64 	%fd4245, %fd888, %fd917;
	bra.uni 	$L__BB0_1512;
$L__BB0_1500:
	setp.eq.s16 	%p825, %rs282, 2;
	@%p825 bra 	$L__BB0_1499;
	sub.f64 	%fd4245, %fd893, %fd917;
	bra.uni 	$L__BB0_1512;
$L__BB0_1502:
	setp.eq.s16 	%p822, %rs282, 6;
	mov.f64 	%fd4245, %fd895;
	@%p822 bra 	$L__BB0_1512;
	mov.f64 	%fd4245, %fd894;
	bra.uni 	$L__BB0_1512;
$L__BB0_1504:
	sub.f64 	%fd4245, %fd890, %fd917;
	bra.uni 	$L__BB0_1512;
$L__BB0_1505:
	sub.f64 	%fd4245, %fd917, %fd890;
	bra.uni 	$L__BB0_1512;
$L__BB0_1506:
	setp.eq.s16 	%p818, %rs282, 10;
	@%p818 bra 	$L__BB0_1505;
	neg.f64 	%fd3182, %fd917;
	sub.f64 	%fd4245, %fd3182, %fd890;
	bra.uni 	$L__BB0_1512;
$L__BB0_1508:
	sub.f64 	%fd4245, %fd890, %fd917;
	bra.uni 	$L__BB0_1512;
$L__BB0_1509:
	sub.f64 	%fd4245, %fd917, %fd888;
	bra.uni 	$L__BB0_1512;
$L__BB0_1510:
	setp.eq.s16 	%p815, %rs282, 14;
	@%p815 bra 	$L__BB0_1509;
	neg.f64 	%fd3181, %fd917;
	sub.f64 	%fd4245, %fd3181, %fd890;
$L__BB0_1512:
	and.b32  	%r761, %r155, 255;
	cvt.u64.u32 	%rd462, %r761;
	add.s64 	%rd463, %rd83, %rd462;
	ld.local.u8 	%rs285, [%rd463+24];
	and.b16  	%rs284, %rs285, 15;
	setp.gt.s16 	%p827, %rs284, 7;
	@%p827 bra 	$L__BB0_1520;
	setp.gt.s16 	%p835, %rs284, 3;
	@%p835 bra 	$L__BB0_1517;
	setp.gt.s16 	%p839, %rs284, 1;
	@%p839 bra 	$L__BB0_1529;
	setp.eq.s16 	%p841, %rs284, 0;
	@%p841 bra 	$L__BB0_1516;
	bra.uni 	$L__BB0_1527;
$L__BB0_1516:
	add.f64 	%fd4246, %fd898, %fd917;
	bra.uni 	$L__BB0_1541;
$L__BB0_1517:
	setp.gt.s16 	%p836, %rs284, 5;
	@%p836 bra 	$L__BB0_1531;
	setp.eq.s16 	%p838, %rs284, 4;
	mov.f64 	%fd4246, %fd903;
	@%p838 bra 	$L__BB0_1541;
	mov.f64 	%fd4246, %fd902;
	bra.uni 	$L__BB0_1541;
$L__BB0_1520:
	setp.gt.s16 	%p828, %rs284, 11;
	@%p828 bra 	$L__BB0_1524;
	setp.gt.s16 	%p832, %rs284, 9;
	@%p832 bra 	$L__BB0_1535;
	setp.eq.s16 	%p834, %rs284, 8;
	@%p834 bra 	$L__BB0_1523;
	bra.uni 	$L__BB0_1533;
$L__BB0_1523:
	add.f64 	%fd4246, %fd890, %fd917;
	bra.uni 	$L__BB0_1541;
$L__BB0_1524:
	setp.gt.s16 	%p829, %rs284, 13;
	@%p829 bra 	$L__BB0_1539;
	setp.eq.s16 	%p831, %rs284, 12;
	@%p831 bra 	$L__BB0_1526;
	bra.uni 	$L__BB0_1537;
$L__BB0_1526:
	add.f64 	%fd4246, %fd898, %fd917;
	bra.uni 	$L__BB0_1541;
$L__BB0_1527:
	sub.f64 	%fd4246, %fd917, %fd898;
	bra.uni 	$L__BB0_1541;
$L__BB0_1528:
	sub.f64 	%fd4246, %fd898, %fd917;
	bra.uni 	$L__BB0_1541;
$L__BB0_1529:
	setp.eq.s16 	%p840, %rs284, 2;
	@%p840 bra 	$L__BB0_1528;
	sub.f64 	%fd4246, %fd899, %fd917;
	bra.uni 	$L__BB0_1541;
$L__BB0_1531:
	setp.eq.s16 	%p837, %rs284, 6;
	mov.f64 	%fd4246, %fd901;
	@%p837 bra 	$L__BB0_1541;
	mov.f64 	%fd4246, %fd900;
	bra.uni 	$L__BB0_1541;
$L__BB0_1533:
	sub.f64 	%fd4246, %fd890, %fd917;
	bra.uni 	$L__BB0_1541;
$L__BB0_1534:
	sub.f64 	%fd4246, %fd917, %fd890;
	bra.uni 	$L__BB0_1541;
$L__BB0_1535:
	setp.eq.s16 	%p833, %rs284, 10;
	@%p833 bra 	$L__BB0_1534;
	neg.f64 	%fd3184, %fd917;
	sub.f64 	%fd4246, %fd3184, %fd890;
	bra.uni 	$L__BB0_1541;
$L__BB0_1537:
	sub.f64 	%fd4246, %fd890, %fd917;
	bra.uni 	$L__BB0_1541;
$L__BB0_1538:
	sub.f64 	%fd4246, %fd917, %fd898;
	bra.uni 	$L__BB0_1541;
$L__BB0_1539:
	setp.eq.s16 	%p830, %rs284, 14;
	@%p830 bra 	$L__BB0_1538;
	neg.f64 	%fd3183, %fd917;
	sub.f64 	%fd4246, %fd3183, %fd890;
$L__BB0_1541:
	sub.f64 	%fd3185, %fd4246, %fd4245;
	fma.rn.f64 	%fd4253, %fd889, %fd3185, %fd4245;
	and.b32  	%r762, %r154, 255;
	cvt.u64.u32 	%rd464, %r762;
	add.s64 	%rd465, %rd83, %rd464;
	ld.local.u8 	%rs287, [%rd465+24];
	add.f64 	%fd946, %fd917, 0dBFF0000000000000;
	and.b16  	%rs286, %rs287, 15;
	setp.gt.s16 	%p842, %rs286, 7;
	@%p842 bra 	$L__BB0_1549;
	setp.gt.s16 	%p850, %rs286, 3;
	@%p850 bra 	$L__BB0_1546;
	setp.gt.s16 	%p854, %rs286, 1;
	@%p854 bra 	$L__BB0_1558;
	setp.eq.s16 	%p856, %rs286, 0;
	@%p856 bra 	$L__BB0_1545;
	bra.uni 	$L__BB0_1556;
$L__BB0_1545:
	add.f64 	%fd4247, %fd888, %fd946;
	bra.uni 	$L__BB0_1570;
$L__BB0_1546:
	setp.gt.s16 	%p851, %rs286, 5;
	@%p851 bra 	$L__BB0_1560;
	setp.eq.s16 	%p853, %rs286, 4;
	mov.f64 	%fd4247, %fd897;
	@%p853 bra 	$L__BB0_1570;
	mov.f64 	%fd4247, %fd896;
	bra.uni 	$L__BB0_1570;
$L__BB0_1549:
	setp.gt.s16 	%p843, %rs286, 11;
	@%p843 bra 	$L__BB0_1553;
	setp.gt.s16 	%p847, %rs286, 9;
	@%p847 bra 	$L__BB0_1564;
	setp.eq.s16 	%p849, %rs286, 8;
	@%p849 bra 	$L__BB0_1552;
	bra.uni 	$L__BB0_1562;
$L__BB0_1552:
	add.f64 	%fd4247, %fd890, %fd946;
	bra.uni 	$L__BB0_1570;
$L__BB0_1553:
	setp.gt.s16 	%p844, %rs286, 13;
	@%p844 bra 	$L__BB0_1568;
	setp.eq.s16 	%p846, %rs286, 12;
	@%p846 bra 	$L__BB0_1555;
	bra.uni 	$L__BB0_1566;
$L__BB0_1555:
	add.f64 	%fd4247, %fd888, %fd946;
	bra.uni 	$L__BB0_1570;
$L__BB0_1556:
	sub.f64 	%fd4247, %fd946, %fd888;
	bra.uni 	$L__BB0_1570;
$L__BB0_1557:
	sub.f64 	%fd4247, %fd888, %fd946;
	bra.uni 	$L__BB0_1570;
$L__BB0_1558:
	setp.eq.s16 	%p855, %rs286, 2;
	@%p855 bra 	$L__BB0_1557;
	sub.f64 	%fd4247, %fd893, %fd946;
	bra.uni 	$L__BB0_1570;
$L__BB0_1560:
	setp.eq.s16 	%p852, %rs286, 6;
	mov.f64 	%fd4247, %fd895;
	@%p852 bra 	$L__BB0_1570;
	mov.f64 	%fd4247, %fd894;
	bra.uni 	$L__BB0_1570;
$L__BB0_1562:
	sub.f64 	%fd4247, %fd890, %fd946;
	bra.uni 	$L__BB0_1570;
$L__BB0_1563:
	sub.f64 	%fd4247, %fd946, %fd890;
	bra.uni 	$L__BB0_1570;
$L__BB0_1564:
	setp.eq.s16 	%p848, %rs286, 10;
	@%p848 bra 	$L__BB0_1563;
	neg.f64 	%fd3187, %fd946;
	sub.f64 	%fd4247, %fd3187, %fd890;
	bra.uni 	$L__BB0_1570;
$L__BB0_1566:
	sub.f64 	%fd4247, %fd890, %fd946;
	bra.uni 	$L__BB0_1570;
$L__BB0_1567:
	sub.f64 	%fd4247, %fd946, %fd888;
	bra.uni 	$L__BB0_1570;
$L__BB0_1568:
	setp.eq.s16 	%p845, %rs286, 14;
	@%p845 bra 	$L__BB0_1567;
	neg.f64 	%fd3186, %fd946;
	sub.f64 	%fd4247, %fd3186, %fd890;
$L__BB0_1570:
	and.b32  	%r763, %r156, 255;
	cvt.u64.u32 	%rd466, %r763;
	add.s64 	%rd467, %rd83, %rd466;
	ld.local.u8 	%rs289, [%rd467+24];
	and.b16  	%rs288, %rs289, 15;
	setp.gt.s16 	%p857, %rs288, 7;
	@%p857 bra 	$L__BB0_1578;
	setp.gt.s16 	%p865, %rs288, 3;
	@%p865 bra 	$L__BB0_1575;
	setp.gt.s16 	%p869, %rs288, 1;
	@%p869 bra 	$L__BB0_1587;
	setp.eq.s16 	%p871, %rs288, 0;
	@%p871 bra 	$L__BB0_1574;
	bra.uni 	$L__BB0_1585;
$L__BB0_1574:
	add.f64 	%fd4248, %fd898, %fd946;
	bra.uni 	$L__BB0_1599;
$L__BB0_1575:
	setp.gt.s16 	%p866, %rs288, 5;
	@%p866 bra 	$L__BB0_1589;
	setp.eq.s16 	%p868, %rs288, 4;
	mov.f64 	%fd4248, %fd903;
	@%p868 bra 	$L__BB0_1599;
	mov.f64 	%fd4248, %fd902;
	bra.uni 	$L__BB0_1599;
$L__BB0_1578:
	setp.gt.s16 	%p858, %rs288, 11;
	@%p858 bra 	$L__BB0_1582;
	setp.gt.s16 	%p862, %rs288, 9;
	@%p862 bra 	$L__BB0_1593;
	setp.eq.s16 	%p864, %rs288, 8;
	@%p864 bra 	$L__BB0_1581;
	bra.uni 	$L__BB0_1591;
$L__BB0_1581:
	add.f64 	%fd4248, %fd890, %fd946;
	bra.uni 	$L__BB0_1599;
$L__BB0_1582:
	setp.gt.s16 	%p859, %rs288, 13;
	@%p859 bra 	$L__BB0_1597;
	setp.eq.s16 	%p861, %rs288, 12;
	@%p861 bra 	$L__BB0_1584;
	bra.uni 	$L__BB0_1595;
$L__BB0_1584:
	add.f64 	%fd4248, %fd898, %fd946;
	bra.uni 	$L__BB0_1599;
$L__BB0_1585:
	sub.f64 	%fd4248, %fd946, %fd898;
	bra.uni 	$L__BB0_1599;
$L__BB0_1586:
	sub.f64 	%fd4248, %fd898, %fd946;
	bra.uni 	$L__BB0_1599;
$L__BB0_1587:
	setp.eq.s16 	%p870, %rs288, 2;
	@%p870 bra 	$L__BB0_1586;
	sub.f64 	%fd4248, %fd899, %fd946;
	bra.uni 	$L__BB0_1599;
$L__BB0_1589:
	setp.eq.s16 	%p867, %rs288, 6;
	mov.f64 	%fd4248, %fd901;
	@%p867 bra 	$L__BB0_1599;
	mov.f64 	%fd4248, %fd900;
	bra.uni 	$L__BB0_1599;
$L__BB0_1591:
	sub.f64 	%fd4248, %fd890, %fd946;
	bra.uni 	$L__BB0_1599;
$L__BB0_1592:
	sub.f64 	%fd4248, %fd946, %fd890;
	bra.uni 	$L__BB0_1599;
$L__BB0_1593:
	setp.eq.s16 	%p863, %rs288, 10;
	@%p863 bra 	$L__BB0_1592;
	neg.f64 	%fd3189, %fd946;
	sub.f64 	%fd4248, %fd3189, %fd890;
	bra.uni 	$L__BB0_1599;
$L__BB0_1595:
	sub.f64 	%fd4248, %fd890, %fd946;
	bra.uni 	$L__BB0_1599;
$L__BB0_1596:
	sub.f64 	%fd4248, %fd946, %fd898;
	bra.uni 	$L__BB0_1599;
$L__BB0_1597:
	setp.eq.s16 	%p860, %rs288, 14;
	@%p860 bra 	$L__BB0_1596;
	neg.f64 	%fd3188, %fd946;
	sub.f64 	%fd4248, %fd3188, %fd890;
$L__BB0_1599:
	sub.f64 	%fd3190, %fd4248, %fd4247;
	fma.rn.f64 	%fd4254, %fd889, %fd3190, %fd4247;
	add.s32 	%r764, %r153, 1;
	and.b32  	%r765, %r764, 255;
	cvt.u64.u32 	%rd468, %r765;
	add.s64 	%rd469, %rd83, %rd468;
	ld.local.u8 	%rs291, [%rd469+24];
	and.b16  	%rs290, %rs291, 15;
	setp.gt.s16 	%p872, %rs290, 7;
	@%p872 bra 	$L__BB0_1607;
	setp.gt.s16 	%p880, %rs290, 3;
	@%p880 bra 	$L__BB0_1604;
	setp.gt.s16 	%p884, %rs290, 1;
	@%p884 bra 	$L__BB0_1616;
	setp.eq.s16 	%p886, %rs290, 0;
	@%p886 bra 	$L__BB0_1603;
	bra.uni 	$L__BB0_1614;
$L__BB0_1603:
	add.f64 	%fd4249, %fd888, %fd917;
	bra.uni 	$L__BB0_1628;
$L__BB0_1604:
	setp.gt.s16 	%p881, %rs290, 5;
	@%p881 bra 	$L__BB0_1618;
	setp.eq.s16 	%p883, %rs290, 4;
	mov.f64 	%fd4249, %fd908;
	@%p883 bra 	$L__BB0_1628;
	mov.f64 	%fd4249, %fd907;
	bra.uni 	$L__BB0_1628;
$L__BB0_1607:
	setp.gt.s16 	%p873, %rs290, 11;
	@%p873 bra 	$L__BB0_1611;
	setp.gt.s16 	%p877, %rs290, 9;
	@%p877 bra 	$L__BB0_1622;
	setp.eq.s16 	%p879, %rs290, 8;
	@%p879 bra 	$L__BB0_1610;
	bra.uni 	$L__BB0_1620;
$L__BB0_1610:
	add.f64 	%fd4249, %fd904, %fd917;
	bra.uni 	$L__BB0_1628;
$L__BB0_1611:
	setp.gt.s16 	%p874, %rs290, 13;
	@%p874 bra 	$L__BB0_1626;
	setp.eq.s16 	%p876, %rs290, 12;
	@%p876 bra 	$L__BB0_1613;
	bra.uni 	$L__BB0_1624;
$L__BB0_1613:
	add.f64 	%fd4249, %fd888, %fd917;
	bra.uni 	$L__BB0_1628;
$L__BB0_1614:
	sub.f64 	%fd4249, %fd917, %fd888;
	bra.uni 	$L__BB0_1628;
$L__BB0_1615:
	sub.f64 	%fd4249, %fd888, %fd917;
	bra.uni 	$L__BB0_1628;
$L__BB0_1616:
	setp.eq.s16 	%p885, %rs290, 2;
	@%p885 bra 	$L__BB0_1615;
	sub.f64 	%fd4249, %fd893, %fd917;
	bra.uni 	$L__BB0_1628;
$L__BB0_1618:
	setp.eq.s16 	%p882, %rs290, 6;
	mov.f64 	%fd4249, %fd906;
	@%p882 bra 	$L__BB0_1628;
	mov.f64 	%fd4249, %fd905;
	bra.uni 	$L__BB0_1628;
$L__BB0_1620:
	sub.f64 	%fd4249, %fd904, %fd917;
	bra.uni 	$L__BB0_1628;
$L__BB0_1621:
	sub.f64 	%fd4249, %fd917, %fd904;
	bra.uni 	$L__BB0_1628;
$L__BB0_1622:
	setp.eq.s16 	%p878, %rs290, 10;
	@%p878 bra 	$L__BB0_1621;
	neg.f64 	%fd3192, %fd917;
	sub.f64 	%fd4249, %fd3192, %fd904;
	bra.uni 	$L__BB0_1628;
$L__BB0_1624:
	sub.f64 	%fd4249, %fd904, %fd917;
	bra.uni 	$L__BB0_1628;
$L__BB0_1625:
	sub.f64 	%fd4249, %fd917, %fd888;
	bra.uni 	$L__BB0_1628;
$L__BB0_1626:
	setp.eq.s16 	%p875, %rs290, 14;
	@%p875 bra 	$L__BB0_1625;
	neg.f64 	%fd3191, %fd917;
	sub.f64 	%fd4249, %fd3191, %fd904;
$L__BB0_1628:
	add.s32 	%r766, %r155, 1;
	and.b32  	%r767, %r766, 255;
	cvt.u64.u32 	%rd470, %r767;
	add.s64 	%rd471, %rd83, %rd470;
	ld.local.u8 	%rs293, [%rd471+24];
	and.b16  	%rs292, %rs293, 15;
	setp.gt.s16 	%p887, %rs292, 7;
	@%p887 bra 	$L__BB0_1636;
	setp.gt.s16 	%p895, %rs292, 3;
	@%p895 bra 	$L__BB0_1633;
	setp.gt.s16 	%p899, %rs292, 1;
	@%p899 bra 	$L__BB0_1645;
	setp.eq.s16 	%p901, %rs292, 0;
	@%p901 bra 	$L__BB0_1632;
	bra.uni 	$L__BB0_1643;
$L__BB0_1632:
	add.f64 	%fd4250, %fd898, %fd917;
	bra.uni 	$L__BB0_1657;
$L__BB0_1633:
	setp.gt.s16 	%p896, %rs292, 5;
	@%p896 bra 	$L__BB0_1647;
	setp.eq.s16 	%p898, %rs292, 4;
	mov.f64 	%fd4250, %fd912;
	@%p898 bra 	$L__BB0_1657;
	mov.f64 	%fd4250, %fd911;
	bra.uni 	$L__BB0_1657;
$L__BB0_1636:
	setp.gt.s16 	%p888, %rs292, 11;
	@%p888 bra 	$L__BB0_1640;
	setp.gt.s16 	%p892, %rs292, 9;
	@%p892 bra 	$L__BB0_1651;
	setp.eq.s16 	%p894, %rs292, 8;
	@%p894 bra 	$L__BB0_1639;
	bra.uni 	$L__BB0_1649;
$L__BB0_1639:
	add.f64 	%fd4250, %fd904, %fd917;
	bra.uni 	$L__BB0_1657;
$L__BB0_1640:
	setp.gt.s16 	%p889, %rs292, 13;
	@%p889 bra 	$L__BB0_1655;
	setp.eq.s16 	%p891, %rs292, 12;
	@%p891 bra 	$L__BB0_1642;
	bra.uni 	$L__BB0_1653;
$L__BB0_1642:
	add.f64 	%fd4250, %fd898, %fd917;
	bra.uni 	$L__BB0_1657;
$L__BB0_1643:
	sub.f64 	%fd4250, %fd917, %fd898;
	bra.uni 	$L__BB0_1657;
$L__BB0_1644:
	sub.f64 	%fd4250, %fd898, %fd917;
	bra.uni 	$L__BB0_1657;
$L__BB0_1645:
	setp.eq.s16 	%p900, %rs292, 2;
	@%p900 bra 	$L__BB0_1644;
	sub.f64 	%fd4250, %fd899, %fd917;
	bra.uni 	$L__BB0_1657;
$L__BB0_1647:
	setp.eq.s16 	%p897, %rs292, 6;
	mov.f64 	%fd4250, %fd910;
	@%p897 bra 	$L__BB0_1657;
	mov.f64 	%fd4250, %fd909;
	bra.uni 	$L__BB0_1657;
$L__BB0_1649:
	sub.f64 	%fd4250, %fd904, %fd917;
	bra.uni 	$L__BB0_1657;
$L__BB0_1650:
	sub.f64 	%fd4250, %fd917, %fd904;
	bra.uni 	$L__BB0_1657;
$L__BB0_1651:
	setp.eq.s16 	%p893, %rs292, 10;
	@%p893 bra 	$L__BB0_1650;
	neg.f64 	%fd3194, %fd917;
	sub.f64 	%fd4250, %fd3194, %fd904;
	bra.uni 	$L__BB0_1657;
$L__BB0_1653:
	sub.f64 	%fd4250, %fd904, %fd917;
	bra.uni 	$L__BB0_1657;
$L__BB0_1654:
	sub.f64 	%fd4250, %fd917, %fd898;
	bra.uni 	$L__BB0_1657;
$L__BB0_1655:
	setp.eq.s16 	%p890, %rs292, 14;
	@%p890 bra 	$L__BB0_1654;
	neg.f64 	%fd3193, %fd917;
	sub.f64 	%fd4250, %fd3193, %fd904;
$L__BB0_1657:
	sub.f64 	%fd3195, %fd4250, %fd4249;
	fma.rn.f64 	%fd4255, %fd889, %fd3195, %fd4249;
	add.s32 	%r768, %r154, 1;
	and.b32  	%r769, %r768, 255;
	cvt.u64.u32 	%rd472, %r769;
	add.s64 	%rd473, %rd83, %rd472;
	ld.local.u8 	%rs295, [%rd473+24];
	and.b16  	%rs294, %rs295, 15;
	setp.gt.s16 	%p902, %rs294, 7;
	@%p902 bra 	$L__BB0_1665;
	setp.gt.s16 	%p910, %rs294, 3;
	@%p910 bra 	$L__BB0_1662;
	setp.gt.s16 	%p914, %rs294, 1;
	@%p914 bra 	$L__BB0_1674;
	setp.eq.s16 	%p916, %rs294, 0;
	@%p916 bra 	$L__BB0_1661;
	bra.uni 	$L__BB0_1672;
$L__BB0_1661:
	add.f64 	%fd4251, %fd888, %fd946;
	bra.uni 	$L__BB0_1686;
$L__BB0_1662:
	setp.gt.s16 	%p911, %rs294, 5;
	@%p911 bra 	$L__BB0_1676;
	setp.eq.s16 	%p913, %rs294, 4;
	mov.f64 	%fd4251, %fd908;
	@%p913 bra 	$L__BB0_1686;
	mov.f64 	%fd4251, %fd907;
	bra.uni 	$L__BB0_1686;
$L__BB0_1665:
	setp.gt.s16 	%p903, %rs294, 11;
	@%p903 bra 	$L__BB0_1669;
	setp.gt.s16 	%p907, %rs294, 9;
	@%p907 bra 	$L__BB0_1680;
	setp.eq.s16 	%p909, %rs294, 8;
	@%p909 bra 	$L__BB0_1668;
	bra.uni 	$L__BB0_1678;
$L__BB0_1668:
	add.f64 	%fd4251, %fd904, %fd946;
	bra.uni 	$L__BB0_1686;
$L__BB0_1669:
	setp.gt.s16 	%p904, %rs294, 13;
	@%p904 bra 	$L__BB0_1684;
	setp.eq.s16 	%p906, %rs294, 12;
	@%p906 bra 	$L__BB0_1671;
	bra.uni 	$L__BB0_1682;
$L__BB0_1671:
	add.f64 	%fd4251, %fd888, %fd946;
	bra.uni 	$L__BB0_1686;
$L__BB0_1672:
	sub.f64 	%fd4251, %fd946, %fd888;
	bra.uni 	$L__BB0_1686;
$L__BB0_1673:
	sub.f64 	%fd4251, %fd888, %fd946;
	bra.uni 	$L__BB0_1686;
$L__BB0_1674:
	setp.eq.s16 	%p915, %rs294, 2;
	@%p915 bra 	$L__BB0_1673;
	sub.f64 	%fd4251, %fd893, %fd946;
	bra.uni 	$L__BB0_1686;
$L__BB0_1676:
	setp.eq.s16 	%p912, %rs294, 6;
	mov.f64 	%fd4251, %fd906;
	@%p912 bra 	$L__BB0_1686;
	mov.f64 	%fd4251, %fd905;
	bra.uni 	$L__BB0_1686;
$L__BB0_1678:
	sub.f64 	%fd4251, %fd904, %fd946;
	bra.uni 	$L__BB0_1686;
$L__BB0_1679:
	sub.f64 	%fd4251, %fd946, %fd904;
	bra.uni 	$L__BB0_1686;
$L__BB0_1680:
	setp.eq.s16 	%p908, %rs294, 10;
	@%p908 bra 	$L__BB0_1679;
	neg.f64 	%fd3197, %fd946;
	sub.f64 	%fd4251, %fd3197, %fd904;
	bra.uni 	$L__BB0_1686;
$L__BB0_1682:
	sub.f64 	%fd4251, %fd904, %fd946;
	bra.uni 	$L__BB0_1686;
$L__BB0_1683:
	sub.f64 	%fd4251, %fd946, %fd888;
	bra.uni 	$L__BB0_1686;
$L__BB0_1684:
	setp.eq.s16 	%p905, %rs294, 14;
	@%p905 bra 	$L__BB0_1683;
	neg.f64 	%fd3196, %fd946;
	sub.f64 	%fd4251, %fd3196, %fd904;
$L__BB0_1686:
	add.s32 	%r770, %r156, 1;
	and.b32  	%r771, %r770, 255;
	cvt.u64.u32 	%rd474, %r771;
	add.s64 	%rd475, %rd83, %rd474;
	ld.local.u8 	%rs297, [%rd475+24];
	and.b16  	%rs296, %rs297, 15;
	setp.gt.s16 	%p917, %rs296, 7;
	@%p917 bra 	$L__BB0_1694;
	setp.gt.s16 	%p925, %rs296, 3;
	@%p925 bra 	$L__BB0_1691;
	setp.gt.s16 	%p929, %rs296, 1;
	@%p929 bra 	$L__BB0_1703;
	setp.eq.s16 	%p931, %rs296, 0;
	@%p931 bra 	$L__BB0_1690;
	bra.uni 	$L__BB0_1701;
$L__BB0_1690:
	add.f64 	%fd4252, %fd898, %fd946;
	bra.uni 	$L__BB0_1715;
$L__BB0_1691:
	setp.gt.s16 	%p926, %rs296, 5;
	@%p926 bra 	$L__BB0_1705;
	setp.eq.s16 	%p928, %rs296, 4;
	mov.f64 	%fd4252, %fd912;
	@%p928 bra 	$L__BB0_1715;
	mov.f64 	%fd4252, %fd911;
	bra.uni 	$L__BB0_1715;
$L__BB0_1694:
	setp.gt.s16 	%p918, %rs296, 11;
	@%p918 bra 	$L__BB0_1698;
	setp.gt.s16 	%p922, %rs296, 9;
	@%p922 bra 	$L__BB0_1709;
	setp.eq.s16 	%p924, %rs296, 8;
	@%p924 bra 	$L__BB0_1697;
	bra.uni 	$L__BB0_1707;
$L__BB0_1697:
	add.f64 	%fd4252, %fd904, %fd946;
	bra.uni 	$L__BB0_1715;
$L__BB0_1698:
	setp.gt.s16 	%p919, %rs296, 13;
	@%p919 bra 	$L__BB0_1713;
	setp.eq.s16 	%p921, %rs296, 12;
	@%p921 bra 	$L__BB0_1700;
	bra.uni 	$L__BB0_1711;
$L__BB0_1700:
	add.f64 	%fd4252, %fd898, %fd946;
	bra.uni 	$L__BB0_1715;
$L__BB0_1701:
	sub.f64 	%fd4252, %fd946, %fd898;
	bra.uni 	$L__BB0_1715;
$L__BB0_1702:
	sub.f64 	%fd4252, %fd898, %fd946;
	bra.uni 	$L__BB0_1715;
$L__BB0_1703:
	setp.eq.s16 	%p930, %rs296, 2;
	@%p930 bra 	$L__BB0_1702;
	sub.f64 	%fd4252, %fd899, %fd946;
	bra.uni 	$L__BB0_1715;
$L__BB0_1705:
	setp.eq.s16 	%p927, %rs296, 6;
	mov.f64 	%fd4252, %fd910;
	@%p927 bra 	$L__BB0_1715;
	mov.f64 	%fd4252, %fd909;
	bra.uni 	$L__BB0_1715;
$L__BB0_1707:
	sub.f64 	%fd4252, %fd904, %fd946;
	bra.uni 	$L__BB0_1715;
$L__BB0_1708:
	sub.f64 	%fd4252, %fd946, %fd904;
	bra.uni 	$L__BB0_1715;
$L__BB0_1709:
	setp.eq.s16 	%p923, %rs296, 10;
	@%p923 bra 	$L__BB0_1708;
	neg.f64 	%fd3199, %fd946;
	sub.f64 	%fd4252, %fd3199, %fd904;
	bra.uni 	$L__BB0_1715;
$L__BB0_1711:
	sub.f64 	%fd4252, %fd904, %fd946;
	bra.uni 	$L__BB0_1715;
$L__BB0_1712:
	sub.f64 	%fd4252, %fd946, %fd898;
	bra.uni 	$L__BB0_1715;
$L__BB0_1713:
	setp.eq.s16 	%p920, %rs296, 14;
	@%p920 bra 	$L__BB0_1712;
	neg.f64 	%fd3198, %fd946;
	sub.f64 	%fd4252, %fd3198, %fd904;
$L__BB0_1715:
	sub.f64 	%fd3200, %fd4252, %fd4251;
	fma.rn.f64 	%fd4256, %fd889, %fd3200, %fd4251;
	mov.u32 	%r1318, %r152;
$L__BB0_1716:
	mul.f64 	%fd3201, %fd917, %fd917;
	mul.f64 	%fd3202, %fd917, %fd3201;
	mul.f64 	%fd3203, %fd3202, %fd918;
	sub.f64 	%fd3204, %fd4254, %fd4253;
	fma.rn.f64 	%fd3205, %fd3203, %fd3204, %fd4253;
	sub.f64 	%fd3206, %fd4256, %fd4255;
	fma.rn.f64 	%fd3207, %fd3203, %fd3206, %fd4255;
	sub.f64 	%fd3208, %fd3207, %fd3205;
	fma.rn.f64 	%fd1032, %fd891, %fd3208, %fd3205;
	setp.lt.u32 	%p932, %r1316, 8;
	@%p932 bra 	$L__BB0_1718;
	add.s32 	%r772, %r1316, -4;
	or.b32  	%r773, %r772, %r82;
	shl.b32 	%r774, %r773, 3;
	add.s32 	%r776, %r287, %r774;
	ld.shared.f64 	%fd3209, [%r776];
	fma.rn.f64 	%fd3210, %fd887, %fd1032, %fd3209;
	st.shared.f64 	[%r776], %fd3210;
$L__BB0_1718:
	add.s32 	%r1316, %r1316, 1;
	setp.ne.s32 	%p933, %r1316, 10;
	@%p933 bra 	$L__BB0_1482;
	mul.f64 	%fd4240, %fd4240, 0d3FE0000000000000;
	add.s32 	%r1315, %r1315, 1;
	setp.ne.s32 	%p934, %r1315, 8;
	@%p934 bra 	$L__BB0_1481;
	div.rn.f64 	%fd3211, %fd4201, 0d40BF400000000000;
	setp.lt.f64 	%p935, %fd3211, 0d0000000000000000;
	mul.f64 	%fd3212, %fd3211, 0dBFD3333333333333;
	selp.f64 	%fd3213, %fd3212, %fd3211, %p935;
	fma.rn.f64 	%fd1034, %fd3213, 0d4008000000000000, 0dC000000000000000;
	setp.geu.f64 	%p936, %fd1034, 0d0000000000000000;
	@%p936 bra 	$L__BB0_1722;
	mul.f64 	%fd3215, %fd1034, 0d3FE0000000000000;
	setp.lt.f64 	%p938, %fd3215, 0dBFF0000000000000;
	selp.f64 	%fd3216, 0dBFF0000000000000, %fd3215, %p938;
	div.rn.f64 	%fd3217, %fd3216, 0d3FF6666666666666;
	mul.f64 	%fd4257, %fd3217, 0d3FE0000000000000;
	bra.uni 	$L__BB0_1723;
$L__BB0_1722:
	setp.gt.f64 	%p937, %fd1034, 0d3FF0000000000000;
	selp.f64 	%fd3214, 0d3FF0000000000000, %fd1034, %p937;
	mul.f64 	%fd4257, %fd3214, 0d3FC0000000000000;
$L__BB0_1723:
	fma.rn.f64 	%fd3218, %fd4257, 0d3FC999999999999A, 0dBFB3333340000000;
	mul.f64 	%fd3219, %fd3218, 0d4031000000000000;
	mul.f64 	%fd3220, %fd3219, 0d3FB0000000000000;
	fma.rn.f64 	%fd1038, %fd3220, 0d4010000000000000, 0d4021000000000000;
	ld.shared.f64 	%fd3221, [%r83];
	mul.f64 	%fd4258, %fd3221, 0d3F60000000000000;
	ld.shared.f64 	%fd3222, [%r83+32];
	div.rn.f64 	%fd3223, %fd3222, 0d4024000000000000;
	add.f64 	%fd3224, %fd3223, 0d3FF0000000000000;
	mul.f64 	%fd1040, %fd3224, 0d3FE0000000000000;
	setp.lt.f64 	%p939, %fd1040, 0d0000000000000000;
	@%p939 bra 	$L__BB0_1725;
	ld.shared.f64 	%fd3225, [%r83+16];
	mul.f64 	%fd3226, %fd3225, 0d3F60000000000000;
	setp.gt.f64 	%p940, %fd1040, 0d3FF0000000000000;
	sub.f64 	%fd3227, %fd3226, %fd4258;
	fma.rn.f64 	%fd3228, %fd1040, %fd3227, %fd4258;
	selp.f64 	%fd4258, %fd3226, %fd3228, %p940;
$L__BB0_1725:
	mov.f64 	%fd3229, 0d4020000000000000;
	sub.f64 	%fd3230, %fd3229, %fd1038;
	mul.f64 	%fd3231, %fd3230, 0d4028000000000000;
	mul.f64 	%fd3232, %fd3231, 0d4060000000000000;
	mul.f64 	%fd3233, %fd3232, 0d3F80000000000000;
	div.rn.f64 	%fd3234, %fd3233, 0d3FD7AE1480000000;
	mul.f64 	%fd3235, %fd3234, 0d4010000000000000;
	setp.lt.f64 	%p941, %fd3234, 0d0000000000000000;
	selp.f64 	%fd3236, %fd3235, %fd3234, %p941;
	sub.f64 	%fd1043, %fd4258, %fd3236;
	st.shared.f64 	[%r83+88], %fd1043;
	mov.f64 	%fd3237, 0d4022000000000000;
	sub.f64 	%fd3238, %fd3237, %fd1038;
	mul.f64 	%fd3239, %fd3238, 0d4028000000000000;
	mul.f64 	%fd3240, %fd3239, 0d4060000000000000;
	mul.f64 	%fd3241, %fd3240, 0d3F80000000000000;
	div.rn.f64 	%fd1044, %fd3241, 0d3FD7AE1480000000;
	ld.shared.f64 	%fd3242, [%r83+8];
	mul.f64 	%fd4259, %fd3242, 0d3F60000000000000;
	ld.shared.f64 	%fd3243, [%r83+40];
	div.rn.f64 	%fd3244, %fd3243, 0d4024000000000000;
	add.f64 	%fd3245, %fd3244, 0d3FF0000000000000;
	mul.f64 	%fd1046, %fd3245, 0d3FE0000000000000;
	setp.lt.f64 	%p942, %fd1046, 0d0000000000000000;
	@%p942 bra 	$L__BB0_1727;
	ld.shared.f64 	%fd3246, [%r83+24];
	mul.f64 	%fd3247, %fd3246, 0d3F60000000000000;
	setp.gt.f64 	%p943, %fd1046, 0d3FF0000000000000;
	sub.f64 	%fd3248, %fd3247, %fd4259;
	fma.rn.f64 	%fd3249, %fd1046, %fd3248, %fd4259;
	selp.f64 	%fd4259, %fd3247, %fd3249, %p943;
$L__BB0_1727:
	mul.f64 	%fd3250, %fd1044, 0d4010000000000000;
	setp.lt.f64 	%p944, %fd1044, 0d0000000000000000;
	selp.f64 	%fd3251, %fd3250, %fd1044, %p944;
	sub.f64 	%fd3252, %fd4259, %fd3251;
	st.shared.f64 	[%r83+96], %fd3252;
	sub.f64 	%fd3253, %fd3252, %fd1043;
	mul.f64 	%fd3254, %fd3253, 0d3FC0000000000000;
	add.f64 	%fd3255, %fd3254, %fd1043;
	add.f64 	%fd3256, %fd3254, %fd3255;
	add.f64 	%fd3257, %fd3254, %fd3256;
	setp.leu.f64 	%p945, %fd3257, 0d0000000000000000;
	add.f64 	%fd3258, %fd3254, %fd3257;
	add.f64 	%fd3259, %fd3254, %fd3258;
	add.f64 	%fd3260, %fd3254, %fd3259;
	add.f64 	%fd3261, %fd3254, %fd3260;
	max.f64 	%fd3262, %fd3258, %fd3259;
	max.f64 	%fd3263, %fd3262, %fd3260;
	max.f64 	%fd3264, %fd3263, %fd3261;
	setp.gt.f64 	%p946, %fd3264, 0d0000000000000000;
	or.pred  	%p947, %p946, %p945;
	@%p947 bra 	$L__BB0_4276;
	mov.f64 	%fd4261, 0d0000000000000000;
	mov.f64 	%fd4260, 0d3FF0000000000000;
	mov.b32 	%r1319, 0;
$L__BB0_1729:
	mul.f64 	%fd3267, %fd4260, 0d4069000000000000;
	mul.f64 	%fd3268, %fd4260, 0dC056000000000000;
	mul.f64 	%fd3269, %fd3268, 0d4069000000000000;
	mul.f64 	%fd3270, %fd4260, 0d4020000000000000;
	fma.rn.f64 	%fd3271, %fd3267, 0d0000000000000000, %fd3269;
	mul.wide.u32 	%rd476, %r1319, 280;
	add.s64 	%rd477, %rd1, %rd476;
	ld.local.f64 	%fd3272, [%rd477+11200];
	add.f64 	%fd3273, %fd3271, %fd3272;
	cvt.rzi.s32.f64 	%r778, %fd3273;
	cvt.rn.f64.s32 	%fd3274, %r778;
	setp.lt.f64 	%p948, %fd3273, %fd3274;
	selp.s32 	%r779, -1, 0, %p948;
	add.s32 	%r780, %r778, %r779;
	and.b32  	%r781, %r780, 255;
	cvt.rn.f64.s32 	%fd3275, %r780;
	sub.f64 	%fd1051, %fd3273, %fd3275;
	mul.f64 	%fd3276, %fd1051, %fd1051;
	mul.f64 	%fd3277, %fd1051, %fd3276;
	fma.rn.f64 	%fd3278, %fd1051, 0d4018000000000000, 0dC02E000000000000;
	fma.rn.f64 	%fd3279, %fd1051, %fd3278, 0d4024000000000000;
	mul.f64 	%fd1052, %fd3277, %fd3279;
	mul.f64 	%fd3280, %fd3267, 0d4008000000000000;
	fma.rn.f64 	%fd3281, %fd3270, 0d4069000000000000, %fd3280;
	mul.lo.s32 	%r782, %r1319, 280;
	cvt.u64.u32 	%rd478, %r782;
	add.s64 	%rd86, %rd63, %rd478;
	ld.local.f64 	%fd3282, [%rd86+16];
	add.f64 	%fd3283, %fd3281, %fd3282;
	cvt.rzi.s32.f64 	%r783, %fd3283;
	cvt.rn.f64.s32 	%fd3284, %r783;
	setp.lt.f64 	%p949, %fd3283, %fd3284;
	selp.s32 	%r784, -1, 0, %p949;
	add.s32 	%r785, %r783, %r784;
	and.b32  	%r786, %r785, 255;
	cvt.rn.f64.s32 	%fd3285, %r785;
	sub.f64 	%fd1053, %fd3283, %fd3285;
	fma.rn.f64 	%fd3286, %fd1053, 0d4018000000000000, 0dC02E000000000000;
	fma.rn.f64 	%fd1054, %fd1053, %fd3286, 0d4024000000000000;
	cvt.u64.u32 	%rd479, %r781;
	add.s64 	%rd480, %rd86, %rd479;
	ld.local.u8 	%rd481, [%rd480+24];
	add.s64 	%rd482, %rd86, %rd481;
	ld.local.u8 	%r787, [%rd482+24];
	add.s32 	%r161, %r786, %r787;
	add.s32 	%r788, %r780, 1;
	and.b32  	%r789, %r788, 255;
	cvt.u64.u32 	%rd483, %r789;
	add.s64 	%rd484, %rd86, %rd483;
	ld.local.u8 	%rd485, [%rd484+24];
	add.s64 	%rd486, %rd86, %rd485;
	ld.local.u8 	%r790, [%rd486+24];
	add.s32 	%r162, %r786, %r790;
	and.b32  	%r791, %r161, 255;
	cvt.u64.u32 	%rd487, %r791;
	add.s64 	%rd488, %rd86, %rd487;
	ld.local.u8 	%rs299, [%rd488+24];
	and.b16  	%rs298, %rs299, 15;
	setp.gt.s16 	%p950, %rs298, 7;
	@%p950 bra 	$L__BB0_1737;
	setp.gt.s16 	%p958, %rs298, 3;
	@%p958 bra 	$L__BB0_1734;
	setp.gt.s16 	%p962, %rs298, 1;
	@%p962 bra 	$L__BB0_1744;
	setp.eq.s16 	%p964, %rs298, 0;
	mov.f64 	%fd4262, %fd1051;
	@%p964 bra 	$L__BB0_1754;
	neg.f64 	%fd4262, %fd1051;
	bra.uni 	$L__BB0_1754;
$L__BB0_1734:
	setp.gt.s16 	%p959, %rs298, 5;
	@%p959 bra 	$L__BB0_1748;
	setp.eq.s16 	%p961, %rs298, 4;
	@%p961 bra 	$L__BB0_1736;
	bra.uni 	$L__BB0_1746;
$L__BB0_1736:
	add.f64 	%fd4262, %fd1051, %fd1053;
	bra.uni 	$L__BB0_1754;
$L__BB0_1737:
	setp.gt.s16 	%p951, %rs298, 11;
	@%p951 bra 	$L__BB0_1741;
	setp.gt.s16 	%p955, %rs298, 9;
	@%p955 bra 	$L__BB0_1750;
	setp.eq.s16 	%p957, %rs298, 8;
	mov.f64 	%fd4262, %fd1053;
	@%p957 bra 	$L__BB0_1754;
	neg.f64 	%fd4262, %fd1053;
	bra.uni 	$L__BB0_1754;
$L__BB0_1741:
	setp.gt.s16 	%p952, %rs298, 13;
	@%p952 bra 	$L__BB0_1752;
	setp.eq.s16 	%p954, %rs298, 12;
	mov.f64 	%fd4262, %fd1051;
	@%p954 bra 	$L__BB0_1754;
	mov.f64 	%fd4262, %fd1053;
	bra.uni 	$L__BB0_1754;
$L__BB0_1744:
	setp.eq.s16 	%p963, %rs298, 2;
	mov.f64 	%fd4262, %fd1051;
	@%p963 bra 	$L__BB0_1754;
	neg.f64 	%fd4262, %fd1051;
	bra.uni 	$L__BB0_1754;
$L__BB0_1746:
	sub.f64 	%fd4262, %fd1053, %fd1051;
	bra.uni 	$L__BB0_1754;
$L__BB0_1747:
	sub.f64 	%fd4262, %fd1051, %fd1053;
	bra.uni 	$L__BB0_1754;
$L__BB0_1748:
	setp.eq.s16 	%p960, %rs298, 6;
	@%p960 bra 	$L__BB0_1747;
	neg.f64 	%fd3287, %fd1051;
	sub.f64 	%fd4262, %fd3287, %fd1053;
	bra.uni 	$L__BB0_1754;
$L__BB0_1750:
	neg.f64 	%fd4262, %fd1053;
	setp.eq.s16 	%p956, %rs298, 10;
	bra.uni 	$L__BB0_1754;
$L__BB0_1751:
	neg.f64 	%fd4262, %fd1051;
	bra.uni 	$L__BB0_1754;
$L__BB0_1752:
	setp.eq.s16 	%p953, %rs298, 14;
	@%p953 bra 	$L__BB0_1751;
	neg.f64 	%fd4262, %fd1053;
$L__BB0_1754:
	and.b32  	%r792, %r162, 255;
	cvt.u64.u32 	%rd489, %r792;
	add.s64 	%rd490, %rd86, %rd489;
	ld.local.u8 	%rs301, [%rd490+24];
	add.f64 	%fd4265, %fd1051, 0dBFF0000000000000;
	and.b16  	%rs300, %rs301, 15;
	setp.gt.s16 	%p965, %rs300, 7;
	@%p965 bra 	$L__BB0_1762;
	setp.gt.s16 	%p973, %rs300, 3;
	@%p973 bra 	$L__BB0_1759;
	setp.gt.s16 	%p977, %rs300, 1;
	@%p977 bra 	$L__BB0_1769;
	setp.eq.s16 	%p979, %rs300, 0;
	mov.f64 	%fd4263, %fd4265;
	@%p979 bra 	$L__BB0_1781;
	mov.f64 	%fd3291, 0d0000000000000000;
	sub.f64 	%fd4263, %fd3291, %fd4265;
	bra.uni 	$L__BB0_1781;
$L__BB0_1759:
	setp.gt.s16 	%p974, %rs300, 5;
	@%p974 bra 	$L__BB0_1773;
	setp.eq.s16 	%p976, %rs300, 4;
	@%p976 bra 	$L__BB0_1761;
	bra.uni 	$L__BB0_1771;
$L__BB0_1761:
	add.f64 	%fd4263, %fd4265, %fd1053;
	bra.uni 	$L__BB0_1781;
$L__BB0_1762:
	setp.gt.s16 	%p966, %rs300, 11;
	@%p966 bra 	$L__BB0_1766;
	setp.gt.s16 	%p970, %rs300, 9;
	@%p970 bra 	$L__BB0_1776;
	setp.eq.s16 	%p972, %rs300, 8;
	mov.f64 	%fd4263, %fd1053;
	@%p972 bra 	$L__BB0_1765;
	bra.uni 	$L__BB0_1781;
$L__BB0_1765:
	add.f64 	%fd4263, %fd1053, 0d0000000000000000;
	bra.uni 	$L__BB0_1781;
$L__BB0_1766:
	setp.gt.s16 	%p967, %rs300, 13;
	@%p967 bra 	$L__BB0_1779;
	setp.eq.s16 	%p969, %rs300, 12;
	mov.f64 	%fd4263, %fd4265;
	@%p969 bra 	$L__BB0_1781;
	mov.f64 	%fd4263, %fd1053;
	bra.uni 	$L__BB0_1781;
$L__BB0_1769:
	setp.eq.s16 	%p978, %rs300, 2;
	mov.f64 	%fd4263, %fd4265;
	@%p978 bra 	$L__BB0_1781;
	neg.f64 	%fd4263, %fd4265;
	bra.uni 	$L__BB0_1781;
$L__BB0_1771:
	sub.f64 	%fd4263, %fd1053, %fd4265;
	bra.uni 	$L__BB0_1781;
$L__BB0_1772:
	sub.f64 	%fd4263, %fd4265, %fd1053;
	bra.uni 	$L__BB0_1781;
$L__BB0_1773:
	setp.eq.s16 	%p975, %rs300, 6;
	@%p975 bra 	$L__BB0_1772;
	neg.f64 	%fd3290, %fd4265;
	sub.f64 	%fd4263, %fd3290, %fd1053;
	bra.uni 	$L__BB0_1781;
$L__BB0_1775:
	mov.f64 	%fd3289, 0d0000000000000000;
	sub.f64 	%fd4263, %fd3289, %fd1053;
	bra.uni 	$L__BB0_1781;
$L__BB0_1776:
	setp.eq.s16 	%p971, %rs300, 10;
	@%p971 bra 	$L__BB0_1775;
	neg.f64 	%fd4263, %fd1053;
	bra.uni 	$L__BB0_1781;
$L__BB0_1778:
	mov.f64 	%fd3288, 0d0000000000000000;
	sub.f64 	%fd4263, %fd3288, %fd4265;
	bra.uni 	$L__BB0_1781;
$L__BB0_1779:
	setp.eq.s16 	%p968, %rs300, 14;
	@%p968 bra 	$L__BB0_1778;
	neg.f64 	%fd4263, %fd1053;
$L__BB0_1781:
	sub.f64 	%fd3292, %fd4263, %fd4262;
	fma.rn.f64 	%fd1080, %fd1052, %fd3292, %fd4262;
	add.s32 	%r793, %r161, 1;
	and.b32  	%r794, %r793, 255;
	cvt.u64.u32 	%rd491, %r794;
	add.s64 	%rd492, %rd86, %rd491;
	ld.local.u8 	%rs303, [%rd492+24];
	add.f64 	%fd1081, %fd1053, 0dBFF0000000000000;
	and.b16  	%rs302, %rs303, 15;
	setp.gt.s16 	%p980, %rs302, 7;
	@%p980 bra 	$L__BB0_1789;
	setp.gt.s16 	%p987, %rs302, 3;
	@%p987 bra 	$L__BB0_1786;
	setp.gt.s16 	%p991, %rs302, 1;
	@%p991 bra 	$L__BB0_1797;
	setp.eq.s16 	%p993, %rs302, 0;
	@%p993 bra 	$L__BB0_1785;
	bra.uni 	$L__BB0_1796;
$L__BB0_1785:
	add.f64 	%fd4264, %fd1051, 0d0000000000000000;
	bra.uni 	$L__BB0_1807;
$L__BB0_1786:
	setp.gt.s16 	%p988, %rs302, 5;
	@%p988 bra 	$L__BB0_1801;
	setp.eq.s16 	%p990, %rs302, 4;
	@%p990 bra 	$L__BB0_1788;
	bra.uni 	$L__BB0_1799;
$L__BB0_1788:
	add.f64 	%fd4264, %fd1051, %fd1081;
	bra.uni 	$L__BB0_1807;
$L__BB0_1789:
	setp.gt.s16 	%p981, %rs302, 11;
	@%p981 bra 	$L__BB0_1793;
	add.s16 	%rs304, %rs302, -8;
	setp.lt.u16 	%p985, %rs304, 2;
	mov.f64 	%fd4264, %fd1081;
	@%p985 bra 	$L__BB0_1807;
	setp.eq.s16 	%p986, %rs302, 10;
	@%p986 bra 	$L__BB0_1792;
	bra.uni 	$L__BB0_1803;
$L__BB0_1792:
	mov.f64 	%fd3294, 0d0000000000000000;
	sub.f64 	%fd4264, %fd3294, %fd1081;
	bra.uni 	$L__BB0_1807;
$L__BB0_1793:
	setp.gt.s16 	%p982, %rs302, 13;
	@%p982 bra 	$L__BB0_1805;
	setp.eq.s16 	%p984, %rs302, 12;
	mov.f64 	%fd4264, %fd1081;
	@%p984 bra 	$L__BB0_1795;
	bra.uni 	$L__BB0_1807;
$L__BB0_1795:
	add.f64 	%fd4264, %fd1051, 0d0000000000000000;
	bra.uni 	$L__BB0_1807;
$L__BB0_1796:
	mov.f64 	%fd3296, 0d0000000000000000;
	sub.f64 	%fd4264, %fd3296, %fd1051;
	bra.uni 	$L__BB0_1807;
$L__BB0_1797:
	setp.eq.s16 	%p992, %rs302, 2;
	mov.f64 	%fd4264, %fd1051;
	@%p992 bra 	$L__BB0_1807;
	neg.f64 	%fd4264, %fd1051;
	bra.uni 	$L__BB0_1807;
$L__BB0_1799:
	sub.f64 	%fd4264, %fd1081, %fd1051;
	bra.uni 	$L__BB0_1807;
$L__BB0_1800:
	sub.f64 	%fd4264, %fd1051, %fd1081;
	bra.uni 	$L__BB0_1807;
$L__BB0_1801:
	setp.eq.s16 	%p989, %rs302, 6;
	@%p989 bra 	$L__BB0_1800;
	neg.f64 	%fd3295, %fd1051;
	sub.f64 	%fd4264, %fd3295, %fd1081;
	bra.uni 	$L__BB0_1807;
$L__BB0_1803:
	neg.f64 	%fd4264, %fd1081;
	bra.uni 	$L__BB0_1807;
$L__BB0_1804:
	mov.f64 	%fd3293, 0d0000000000000000;
	sub.f64 	%fd4264, %fd3293, %fd1051;
	bra.uni 	$L__BB0_1807;
$L__BB0_1805:
	setp.eq.s16 	%p983, %rs302, 14;
	@%p983 bra 	$L__BB0_1804;
	neg.f64 	%fd4264, %fd1081;
$L__BB0_1807:
	add.s32 	%r795, %r162, 1;
	and.b32  	%r796, %r795, 255;
	cvt.u64.u32 	%rd493, %r796;
	add.s64 	%rd494, %rd86, %rd493;
	ld.local.u8 	%rs306, [%rd494+24];
	and.b16  	%rs305, %rs306, 15;
	setp.gt.s16 	%p994, %rs305, 7;
	@%p994 bra 	$L__BB0_1815;
	setp.gt.s16 	%p1001, %rs305, 3;
	@%p1001 bra 	$L__BB0_1812;
	setp.gt.s16 	%p1005, %rs305, 1;
	@%p1005 bra 	$L__BB0_1822;
	setp.eq.s16 	%p1007, %rs305, 0;
	@%p1007 bra 	$L__BB0_1832;
	mov.f64 	%fd3300, 0d0000000000000000;
	sub.f64 	%fd4265, %fd3300, %fd4265;
	bra.uni 	$L__BB0_1832;
$L__BB0_1812:
	setp.gt.s16 	%p1002, %rs305, 5;
	@%p1002 bra 	$L__BB0_1826;
	setp.eq.s16 	%p1004, %rs305, 4;
	@%p1004 bra 	$L__BB0_1814;
	bra.uni 	$L__BB0_1824;
$L__BB0_1814:
	add.f64 	%fd4265, %fd4265, %fd1081;
	bra.uni 	$L__BB0_1832;
$L__BB0_1815:
	setp.gt.s16 	%p995, %rs305, 11;
	@%p995 bra 	$L__BB0_1819;
	add.s16 	%rs307, %rs305, -8;
	setp.lt.u16 	%p999, %rs307, 2;
	mov.f64 	%fd4265, %fd1081;
	@%p999 bra 	$L__BB0_1832;
	setp.eq.s16 	%p1000, %rs305, 10;
	@%p1000 bra 	$L__BB0_1818;
	bra.uni 	$L__BB0_1828;
$L__BB0_1818:
	mov.f64 	%fd3298, 0d0000000000000000;
	sub.f64 	%fd4265, %fd3298, %fd1081;
	bra.uni 	$L__BB0_1832;
$L__BB0_1819:
	setp.gt.s16 	%p996, %rs305, 13;
	@%p996 bra 	$L__BB0_1830;
	setp.eq.s16 	%p998, %rs305, 12;
	@%p998 bra 	$L__BB0_1832;
	mov.f64 	%fd4265, %fd1081;
	bra.uni 	$L__BB0_1832;
$L__BB0_1822:
	setp.eq.s16 	%p1006, %rs305, 2;
	@%p1006 bra 	$L__BB0_1832;
	neg.f64 	%fd4265, %fd4265;
	bra.uni 	$L__BB0_1832;
$L__BB0_1824:
	sub.f64 	%fd4265, %fd1081, %fd4265;
	bra.uni 	$L__BB0_1832;
$L__BB0_1825:
	sub.f64 	%fd4265, %fd4265, %fd1081;
	bra.uni 	$L__BB0_1832;
$L__BB0_1826:
	setp.eq.s16 	%p1003, %rs305, 6;
	@%p1003 bra 	$L__BB0_1825;
	neg.f64 	%fd3299, %fd4265;
	sub.f64 	%fd4265, %fd3299, %fd1081;
	bra.uni 	$L__BB0_1832;
$L__BB0_1828:
	neg.f64 	%fd4265, %fd1081;
	bra.uni 	$L__BB0_1832;
$L__BB0_1829:
	mov.f64 	%fd3297, 0d0000000000000000;
	sub.f64 	%fd4265, %fd3297, %fd4265;
	bra.uni 	$L__BB0_1832;
$L__BB0_1830:
	setp.eq.s16 	%p997, %rs305, 14;
	@%p997 bra 	$L__BB0_1829;
	neg.f64 	%fd4265, %fd1081;
$L__BB0_1832:
	sub.f64 	%fd3301, %fd4265, %fd4264;
	fma.rn.f64 	%fd3302, %fd1052, %fd3301, %fd4264;
	sub.f64 	%fd3303, %fd3302, %fd1080;
	mul.f64 	%fd3304, %fd1053, %fd1053;
	mul.f64 	%fd3305, %fd1053, %fd3304;
	mul.f64 	%fd3306, %fd3305, %fd1054;
	fma.rn.f64 	%fd3307, %fd3306, %fd3303, %fd1080;
	rcp.rn.f64 	%fd3308, %fd4260;
	fma.rn.f64 	%fd4261, %fd3308, %fd3307, %fd4261;
	mul.f64 	%fd4260, %fd4260, 0d3FE0000000000000;
	add.s32 	%r1319, %r1319, 1;
	setp.ne.s32 	%p1008, %r1319, 16;
	@%p1008 bra 	$L__BB0_1729;
	mov.b64 	%rd495, 0;
	st.shared.u64 	[%r83], %rd495;
	st.shared.u64 	[%r83+8], %rd495;
	st.shared.u64 	[%r83+16], %rd495;
	st.shared.u64 	[%r83+24], %rd495;
	st.shared.u64 	[%r83+32], %rd495;
	st.shared.u64 	[%r83+40], %rd495;
	mov.f64 	%fd4266, 0d3FF0000000000000;
	mov.b32 	%r1320, 0;
$L__BB0_1834:
	mul.f64 	%fd1109, %fd4266, 0d4085634BC6A7EF9E;
	mul.f64 	%fd3311, %fd4266, 0dC056000000000000;
	mul.f64 	%fd3312, %fd3311, 0d4085634BC6A7EF9E;
	mul.f64 	%fd3313, %fd4266, 0d0000000000000000;
	mul.f64 	%fd1110, %fd3313, 0d4085634BC6A7EF9E;
	mul.f64 	%fd3314, %fd4266, 0d4020000000000000;
	rcp.rn.f64 	%fd1111, %fd4266;
	fma.rn.f64 	%fd3315, %fd1109, 0d0000000000000000, %fd3312;
	mul.wide.u32 	%rd496, %r1320, 280;
	add.s64 	%rd497, %rd1, %rd496;
	ld.local.f64 	%fd3316, [%rd497];
	add.f64 	%fd3317, %fd3315, %fd3316;
	cvt.rzi.s32.f64 	%r800, %fd3317;
	cvt.rn.f64.s32 	%fd3318, %r800;
	setp.lt.f64 	%p1009, %fd3317, %fd3318;
	selp.s32 	%r801, -1, 0, %p1009;
	add.s32 	%r802, %r800, %r801;
	and.b32  	%r803, %r802, 255;
	cvt.rn.f64.s32 	%fd3319, %r802;
	sub.f64 	%fd1112, %fd3317, %fd3319;
	mul.f64 	%fd3320, %fd1112, %fd1112;
	mul.f64 	%fd3321, %fd1112, %fd3320;
	fma.rn.f64 	%fd3322, %fd1112, 0d4018000000000000, 0dC02E000000000000;
	fma.rn.f64 	%fd3323, %fd1112, %fd3322, 0d4024000000000000;
	mul.f64 	%fd1113, %fd3321, %fd3323;
	mul.f64 	%fd3324, %fd1109, 0d4008000000000000;
	fma.rn.f64 	%fd3325, %fd3314, 0d4085634BC6A7EF9E, %fd3324;
	ld.local.f64 	%fd3326, [%rd497+16];
	add.f64 	%fd3327, %fd3325, %fd3326;
	cvt.rzi.s32.f64 	%r804, %fd3327;
	cvt.rn.f64.s32 	%fd3328, %r804;
	setp.lt.f64 	%p1010, %fd3327, %fd3328;
	selp.s32 	%r805, -1, 0, %p1010;
	add.s32 	%r806, %r804, %r805;
	and.b32  	%r165, %r806, 255;
	cvt.rn.f64.s32 	%fd3329, %r806;
	sub.f64 	%fd1114, %fd3327, %fd3329;
	mul.f64 	%fd3330, %fd1114, %fd1114;
	mul.f64 	%fd3331, %fd1114, %fd3330;
	fma.rn.f64 	%fd3332, %fd1114, 0d4018000000000000, 0dC02E000000000000;
	fma.rn.f64 	%fd3333, %fd1114, %fd3332, 0d4024000000000000;
	mul.f64 	%fd1115, %fd3331, %fd3333;
	ld.local.f64 	%fd1116, [%rd497+8];
	add.s64 	%rd87, %rd497, 24;
	cvt.u64.u32 	%rd498, %r803;
	add.s64 	%rd88, %rd87, %rd498;
	add.s32 	%r807, %r802, 1;
	and.b32  	%r808, %r807, 255;
	cvt.u64.u32 	%rd499, %r808;
	add.s64 	%rd89, %rd87, %rd499;
	neg.f64 	%fd1117, %fd1112;
	sub.f64 	%fd1118, %fd1117, %fd1114;
	sub.f64 	%fd1119, %fd1112, %fd1114;
	sub.f64 	%fd1120, %fd1114, %fd1112;
	add.f64 	%fd1121, %fd1112, %fd1114;
	add.f64 	%fd1122, %fd1112, 0dBFF0000000000000;
	neg.f64 	%fd1123, %fd1122;
	sub.f64 	%fd1124, %fd1123, %fd1114;
	sub.f64 	%fd1125, %fd1122, %fd1114;
	sub.f64 	%fd1126, %fd1114, %fd1122;
	add.f64 	%fd1127, %fd1122, %fd1114;
	add.f64 	%fd1128, %fd1114, 0dBFF0000000000000;
	sub.f64 	%fd1129, %fd1117, %fd1128;
	sub.f64 	%fd1130, %fd1112, %fd1128;
	sub.f64 	%fd1131, %fd1128, %fd1112;
	add.f64 	%fd1132, %fd1112, %fd1128;
	sub.f64 	%fd1133, %fd1123, %fd1128;
	sub.f64 	%fd1134, %fd1122, %fd1128;
	sub.f64 	%fd1135, %fd1128, %fd1122;
	add.f64 	%fd1136, %fd1122, %fd1128;
	mov.b32 	%r1323, -1;
	mov.f64 	%fd4282, 0d0000000000000000;
	mov.b32 	%r1321, 0;
	mov.f64 	%fd4281, %fd4282;
	mov.f64 	%fd4280, %fd4282;
	mov.f64 	%fd4279, %fd4282;
$L__BB0_1835:
	cvt.rn.f64.u32 	%fd3334, %r1321;
	fma.rn.f64 	%fd3335, %fd1109, %fd3334, %fd1110;
	add.f64 	%fd3336, %fd3335, %fd1116;
	cvt.rzi.s32.f64 	%r809, %fd3336;
	cvt.rn.f64.s32 	%fd3337, %r809;
	setp.lt.f64 	%p1011, %fd3336, %fd3337;
	selp.s32 	%r810, -1, 0, %p1011;
	add.s32 	%r811, %r809, %r810;
	and.b32  	%r168, %r811, 255;
	cvt.rn.f64.s32 	%fd3338, %r811;
	sub.f64 	%fd1141, %fd3336, %fd3338;
	fma.rn.f64 	%fd3339, %fd1141, 0d4018000000000000, 0dC02E000000000000;
	fma.rn.f64 	%fd1142, %fd1141, %fd3339, 0d4024000000000000;
	setp.ne.s32 	%p1012, %r1321, 0;
	setp.eq.s32 	%p1013, %r168, %r1323;
	and.pred  	%p1014, %p1012, %p1013;
	@%p1014 bra 	$L__BB0_2069;
	ld.local.u8 	%r813, [%rd88];
	add.s32 	%r814, %r168, %r813;
	and.b32  	%r815, %r814, 255;
	cvt.u64.u32 	%rd500, %r815;
	add.s64 	%rd501, %rd87, %rd500;
	ld.local.u8 	%r816, [%rd501];
	add.s32 	%r169, %r165, %r816;
	add.s32 	%r817, %r814, 1;
	and.b32  	%r818, %r817, 255;
	cvt.u64.u32 	%rd502, %r818;
	add.s64 	%rd503, %rd87, %rd502;
	ld.local.u8 	%r819, [%rd503];
	add.s32 	%r170, %r165, %r819;
	ld.local.u8 	%r820, [%rd89];
	add.s32 	%r821, %r168, %r820;
	and.b32  	%r822, %r821, 255;
	cvt.u64.u32 	%rd504, %r822;
	add.s64 	%rd505, %rd87, %rd504;
	ld.local.u8 	%r823, [%rd505];
	add.s32 	%r171, %r165, %r823;
	add.s32 	%r824, %r821, 1;
	and.b32  	%r825, %r824, 255;
	cvt.u64.u32 	%rd506, %r825;
	add.s64 	%rd507, %rd87, %rd506;
	ld.local.u8 	%r826, [%rd507];
	add.s32 	%r172, %r165, %r826;
	and.b32  	%r827, %r169, 255;
	cvt.u64.u32 	%rd508, %r827;
	add.s64 	%rd509, %rd87, %rd508;
	ld.local.u8 	%rs309, [%rd509];
	and.b16  	%rs308, %rs309, 15;
	setp.gt.s16 	%p1015, %rs308, 7;
	@%p1015 bra 	$L__BB0_1844;
	setp.gt.s16 	%p1023, %rs308, 3;
	@%p1023 bra 	$L__BB0_1841;
	setp.gt.s16 	%p1027, %rs308, 1;
	@%p1027 bra 	$L__BB0_1853;
	setp.eq.s16 	%p1029, %rs308, 0;
	@%p1029 bra 	$L__BB0_1840;
	bra.uni 	$L__BB0_1851;
$L__BB0_1840:
	add.f64 	%fd4271, %fd1112, %fd1141;
	bra.uni 	$L__BB0_1865;
$L__BB0_1841:
	setp.gt.s16 	%p1024, %rs308, 5;
	@%p1024 bra 	$L__BB0_1855;
	setp.eq.s16 	%p1026, %rs308, 4;
	mov.f64 	%fd4271, %fd1121;
	@%p1026 bra 	$L__BB0_1865;
	mov.f64 	%fd4271, %fd1120;
	bra.uni 	$L__BB0_1865;
$L__BB0_1844:
	setp.gt.s16 	%p1016, %rs308, 11;
	@%p1016 bra 	$L__BB0_1848;
	setp.gt.s16 	%p1020, %rs308, 9;
	@%p1020 bra 	$L__BB0_1859;
	setp.eq.s16 	%p1022, %rs308, 8;
	@%p1022 bra 	$L__BB0_1847;
	bra.uni 	$L__BB0_1857;
$L__BB0_1847:
	add.f64 	%fd4271, %fd1114, %fd1141;
	bra.uni 	$L__BB0_1865;
$L__BB0_1848:
	setp.gt.s16 	%p1017, %rs308, 13;
	@%p1017 bra 	$L__BB0_1863;
	setp.eq.s16 	%p1019, %rs308, 12;
	@%p1019 bra 	$L__BB0_1850;
	bra.uni 	$L__BB0_1861;
$L__BB0_1850:
	add.f64 	%fd4271, %fd1112, %fd1141;
	bra.uni 	$L__BB0_1865;
$L__BB0_1851:
	sub.f64 	%fd4271, %fd1141, %fd1112;
	bra.uni 	$L__BB0_1865;
$L__BB0_1852:
	sub.f64 	%fd4271, %fd1112, %fd1141;
	bra.uni 	$L__BB0_1865;
$L__BB0_1853:
	setp.eq.s16 	%p1028, %rs308, 2;
	@%p1028 bra 	$L__BB0_1852;
	sub.f64 	%fd4271, %fd1117, %fd1141;
	bra.uni 	$L__BB0_1865;
$L__BB0_1855:
	setp.eq.s16 	%p1025, %rs308, 6;
	mov.f64 	%fd4271, %fd1119;
	@%p1025 bra 	$L__BB0_1865;
	mov.f64 	%fd4271, %fd1118;
	bra.uni 	$L__BB0_1865;
$L__BB0_1857:
	sub.f64 	%fd4271, %fd1114, %fd1141;
	bra.uni 	$L__BB0_1865;
$L__BB0_1858:
	sub.f64 	%fd4271, %fd1141, %fd1114;
	bra.uni 	$L__BB0_1865;
$L__BB0_1859:
	setp.eq.s16 	%p1021, %rs308, 10;
	@%p1021 bra 	$L__BB0_1858;
	neg.f64 	%fd3341, %fd1141;
	sub.f64 	%fd4271, %fd3341, %fd1114;
	bra.uni 	$L__BB0_1865;
$L__BB0_1861:
	sub.f64 	%fd4271, %fd1114, %fd1141;
	bra.uni 	$L__BB0_1865;
$L__BB0_1862:
	sub.f64 	%fd4271, %fd1141, %fd1112;
	bra.uni 	$L__BB0_1865;
$L__BB0_1863:
	setp.eq.s16 	%p1018, %rs308, 14;
	@%p1018 bra 	$L__BB0_1862;
	neg.f64 	%fd3340, %fd1141;
	sub.f64 	%fd4271, %fd3340, %fd1114;
$L__BB0_1865:
	and.b32  	%r828, %r171, 255;
	cvt.u64.u32 	%rd510, %r828;
	add.s64 	%rd511, %rd87, %rd510;
	ld.local.u8 	%rs311, [%rd511];
	and.b16  	%rs310, %rs311, 15;
	setp.gt.s16 	%p1030, %rs310, 7;
	@%p1030 bra 	$L__BB0_1873;
	setp.gt.s16 	%p1038, %rs310, 3;
	@%p1038 bra 	$L__BB0_1870;
	setp.gt.s16 	%p1042, %rs310, 1;
	@%p1042 bra 	$L__BB0_1882;
	setp.eq.s16 	%p1044, %rs310, 0;
	@%p1044 bra 	$L__BB0_1869;
	bra.uni 	$L__BB0_1880;
$L__BB0_1869:
	add.f64 	%fd4272, %fd1122, %fd1141;
	bra.uni 	$L__BB0_1894;
$L__BB0_1870:
	setp.gt.s16 	%p1039, %rs310, 5;
	@%p1039 bra 	$L__BB0_1884;
	setp.eq.s16 	%p1041, %rs310, 4;
	mov.f64 	%fd4272, %fd1127;
	@%p1041 bra 	$L__BB0_1894;
	mov.f64 	%fd4272, %fd1126;
	bra.uni 	$L__BB0_1894;
$L__BB0_1873:
	setp.gt.s16 	%p1031, %rs310, 11;
	@%p1031 bra 	$L__BB0_1877;
	setp.gt.s16 	%p1035, %rs310, 9;
	@%p1035 bra 	$L__BB0_1888;
	setp.eq.s16 	%p1037, %rs310, 8;
	@%p1037 bra 	$L__BB0_1876;
	bra.uni 	$L__BB0_1886;
$L__BB0_1876:
	add.f64 	%fd4272, %fd1114, %fd1141;
	bra.uni 	$L__BB0_1894;
$L__BB0_1877:
	setp.gt.s16 	%p1032, %rs310, 13;
	@%p1032 bra 	$L__BB0_1892;
	setp.eq.s16 	%p1034, %rs310, 12;
	@%p1034 bra 	$L__BB0_1879;
	bra.uni 	$L__BB0_1890;
$L__BB0_1879:
	add.f64 	%fd4272, %fd1122, %fd1141;
	bra.uni 	$L__BB0_1894;
$L__BB0_1880:
	sub.f64 	%fd4272, %fd1141, %fd1122;
	bra.uni 	$L__BB0_1894;
$L__BB0_1881:
	sub.f64 	%fd4272, %fd1122, %fd1141;
	bra.uni 	$L__BB0_1894;
$L__BB0_1882:
	setp.eq.s16 	%p1043, %rs310, 2;
	@%p1043 bra 	$L__BB0_1881;
	sub.f64 	%fd4272, %fd1123, %fd1141;
	bra.uni 	$L__BB0_1894;
$L__BB0_1884:
	setp.eq.s16 	%p1040, %rs310, 6;
	mov.f64 	%fd4272, %fd1125;
	@%p1040 bra 	$L__BB0_1894;
	mov.f64 	%fd4272, %fd1124;
	bra.uni 	$L__BB0_1894;
$L__BB0_1886:
	sub.f64 	%fd4272, %fd1114, %fd1141;
	bra.uni 	$L__BB0_1894;
$L__BB0_1887:
	sub.f64 	%fd4272, %fd1141, %fd1114;
	bra.uni 	$L__BB0_1894;
$L__BB0_1888:
	setp.eq.s16 	%p1036, %rs310, 10;
	@%p1036 bra 	$L__BB0_1887;
	neg.f64 	%fd3343, %fd1141;
	sub.f64 	%fd4272, %fd3343, %fd1114;
	bra.uni 	$L__BB0_1894;
$L__BB0_1890:
	sub.f64 	%fd4272, %fd1114, %fd1141;
	bra.uni 	$L__BB0_1894;
$L__BB0_1891:
	sub.f64 	%fd4272, %fd1141, %fd1122;
	bra.uni 	$L__BB0_1894;
$L__BB0_1892:
	setp.eq.s16 	%p1033, %rs310, 14;
	@%p1033 bra 	$L__BB0_1891;
	neg.f64 	%fd3342, %fd1141;
	sub.f64 	%fd4272, %fd3342, %fd1114;
$L__BB0_1894:
	sub.f64 	%fd3344, %fd4272, %fd4271;
	fma.rn.f64 	%fd4279, %fd1113, %fd3344, %fd4271;
	and.b32  	%r829, %r170, 255;
	cvt.u64.u32 	%rd512, %r829;
	add.s64 	%rd513, %rd87, %rd512;
	ld.local.u8 	%rs313, [%rd513];
	add.f64 	%fd1170, %fd1141, 0dBFF0000000000000;
	and.b16  	%rs312, %rs313, 15;
	setp.gt.s16 	%p1045, %rs312, 7;
	@%p1045 bra 	$L__BB0_1902;
	setp.gt.s16 	%p1053, %rs312, 3;
	@%p1053 bra 	$L__BB0_1899;
	setp.gt.s16 	%p1057, %rs312, 1;
	@%p1057 bra 	$L__BB0_1911;
	setp.eq.s16 	%p1059, %rs312, 0;
	@%p1059 bra 	$L__BB0_1898;
	bra.uni 	$L__BB0_1909;
$L__BB0_1898:
	add.f64 	%fd4273, %fd1112, %fd1170;
	bra.uni 	$L__BB0_1923;
$L__BB0_1899:
	setp.gt.s16 	%p1054, %rs312, 5;
	@%p1054 bra 	$L__BB0_1913;
	setp.eq.s16 	%p1056, %rs312, 4;
	mov.f64 	%fd4273, %fd1121;
	@%p1056 bra 	$L__BB0_1923;
	mov.f64 	%fd4273, %fd1120;
	bra.uni 	$L__BB0_1923;
$L__BB0_1902:
	setp.gt.s16 	%p1046, %rs312, 11;
	@%p1046 bra 	$L__BB0_1906;
	setp.gt.s16 	%p1050, %rs312, 9;
	@%p1050 bra 	$L__BB0_1917;
	setp.eq.s16 	%p1052, %rs312, 8;
	@%p1052 bra 	$L__BB0_1905;
	bra.uni 	$L__BB0_1915;
$L__BB0_1905:
	add.f64 	%fd4273, %fd1114, %fd1170;
	bra.uni 	$L__BB0_1923;
$L__BB0_1906:
	setp.gt.s16 	%p1047, %rs312, 13;
	@%p1047 bra 	$L__BB0_1921;
	setp.eq.s16 	%p1049, %rs312, 12;
	@%p1049 bra 	$L__BB0_1908;
	bra.uni 	$L__BB0_1919;
$L__BB0_1908:
	add.f64 	%fd4273, %fd1112, %fd1170;
	bra.uni 	$L__BB0_1923;
$L__BB0_1909:
	sub.f64 	%fd4273, %fd1170, %fd1112;
	bra.uni 	$L__BB0_1923;
$L__BB0_1910:
	sub.f64 	%fd4273, %fd1112, %fd1170;
	bra.uni 	$L__BB0_1923;
$L__BB0_1911:
	setp.eq.s16 	%p1058, %rs312, 2;
	@%p1058 bra 	$L__BB0_1910;
	sub.f64 	%fd4273, %fd1117, %fd1170;
	bra.uni 	$L__BB0_1923;
$L__BB0_1913:
	setp.eq.s16 	%p1055, %rs312, 6;
	mov.f64 	%fd4273, %fd1119;
	@%p1055 bra 	$L__BB0_1923;
	mov.f64 	%fd4273, %fd1118;
	bra.uni 	$L__BB0_1923;
$L__BB0_1915:
	sub.f64 	%fd4273, %fd1114, %fd1170;
	bra.uni 	$L__BB0_1923;
$L__BB0_1916:
	sub.f64 	%fd4273, %fd1170, %fd1114;
	bra.uni 	$L__BB0_1923;
$L__BB0_1917:
	setp.eq.s16 	%p1051, %rs312, 10;
	@%p1051 bra 	$L__BB0_1916;
	neg.f64 	%fd3346, %fd1170;
	sub.f64 	%fd4273, %fd3346, %fd1114;
	bra.uni 	$L__BB0_1923;
$L__BB0_1919:
	sub.f64 	%fd4273, %fd1114, %fd1170;
	bra.uni 	$L__BB0_1923;
$L__BB0_1920:
	sub.f64 	%fd4273, %fd1170, %fd1112;
	bra.uni 	$L__BB0_1923;
$L__BB0_1921:
	setp.eq.s16 	%p1048, %rs312, 14;
	@%p1048 bra 	$L__BB0_1920;
	neg.f64 	%fd3345, %fd1170;
	sub.f64 	%fd4273, %fd3345, %fd1114;
$L__BB0_1923:
	and.b32  	%r830, %r172, 255;
	cvt.u64.u32 	%rd514, %r830;
	add.s64 	%rd515, %rd87, %rd514;
	ld.local.u8 	%rs315, [%rd515];
	and.b16  	%rs314, %rs315, 15;
	setp.gt.s16 	%p1060, %rs314, 7;
	@%p1060 bra 	$L__BB0_1931;
	setp.gt.s16 	%p1068, %rs314, 3;
	@%p1068 bra 	$L__BB0_1928;
	setp.gt.s16 	%p1072, %rs314, 1;
	@%p1072 bra 	$L__BB0_1940;
	setp.eq.s16 	%p1074, %rs314, 0;
	@%p1074 bra 	$L__BB0_1927;
	bra.uni 	$L__BB0_1938;
$L__BB0_1927:
	add.f64 	%fd4274, %fd1122, %fd1170;
	bra.uni 	$L__BB0_1952;
$L__BB0_1928:
	setp.gt.s16 	%p1069, %rs314, 5;
	@%p1069 bra 	$L__BB0_1942;
	setp.eq.s16 	%p1071, %rs314, 4;
	mov.f64 	%fd4274, %fd1127;
	@%p1071 bra 	$L__BB0_1952;
	mov.f64 	%fd4274, %fd1126;
	bra.uni 	$L__BB0_1952;
$L__BB0_1931:
	setp.gt.s16 	%p1061, %rs314, 11;
	@%p1061 bra 	$L__BB0_1935;
	setp.gt.s16 	%p1065, %rs314, 9;
	@%p1065 bra 	$L__BB0_1946;
	setp.eq.s16 	%p1067, %rs314, 8;
	@%p1067 bra 	$L__BB0_1934;
	bra.uni 	$L__BB0_1944;
$L__BB0_1934:
	add.f64 	%fd4274, %fd1114, %fd1170;
	bra.uni 	$L__BB0_1952;
$L__BB0_1935:
	setp.gt.s16 	%p1062, %rs314, 13;
	@%p1062 bra 	$L__BB0_1950;
	setp.eq.s16 	%p1064, %rs314, 12;
	@%p1064 bra 	$L__BB0_1937;
	bra.uni 	$L__BB0_1948;
$L__BB0_1937:
	add.f64 	%fd4274, %fd1122, %fd1170;
	bra.uni 	$L__BB0_1952;
$L__BB0_1938:
	sub.f64 	%fd4274, %fd1170, %fd1122;
	bra.uni 	$L__BB0_1952;
$L__BB0_1939:
	sub.f64 	%fd4274, %fd1122, %fd1170;
	bra.uni 	$L__BB0_1952;
$L__BB0_1940:
	setp.eq.s16 	%p1073, %rs314, 2;
	@%p1073 bra 	$L__BB0_1939;
	sub.f64 	%fd4274, %fd1123, %fd1170;
	bra.uni 	$L__BB0_1952;
$L__BB0_1942:
	setp.eq.s16 	%p1070, %rs314, 6;
	mov.f64 	%fd4274, %fd1125;
	@%p1070 bra 	$L__BB0_1952;
	mov.f64 	%fd4274, %fd1124;
	bra.uni 	$L__BB0_1952;
$L__BB0_1944:
	sub.f64 	%fd4274, %fd1114, %fd1170;
	bra.uni 	$L__BB0_1952;
$L__BB0_1945:
	sub.f64 	%fd4274, %fd1170, %fd1114;
	bra.uni 	$L__BB0_1952;
$L__BB0_1946:
	setp.eq.s16 	%p1066, %rs314, 10;
	@%p1066 bra 	$L__BB0_1945;
	neg.f64 	%fd3348, %fd1170;
	sub.f64 	%fd4274, %fd3348, %fd1114;
	bra.uni 	$L__BB0_1952;
$L__BB0_1948:
	sub.f64 	%fd4274, %fd1114, %fd1170;
	bra.uni 	$L__BB0_1952;
$L__BB0_1949:
	sub.f64 	%fd4274, %fd1170, %fd1122;
	bra.uni 	$L__BB0_1952;
$L__BB0_1950:
	setp.eq.s16 	%p1063, %rs314, 14;
	@%p1063 bra 	$L__BB0_1949;
	neg.f64 	%fd3347, %fd1170;
	sub.f64 	%fd4274, %fd3347, %fd1114;
$L__BB0_1952:
	sub.f64 	%fd3349, %fd4274, %fd4273;
	fma.rn.f64 	%fd4280, %fd1113, %fd3349, %fd4273;
	add.s32 	%r831, %r169, 1;
	and.b32  	%r832, %r831, 255;
	cvt.u64.u32 	%rd516, %r832;
	add.s64 	%rd517, %rd87, %rd516;
	ld.local.u8 	%rs317, [%rd517];
	and.b16  	%rs316, %rs317, 15;
	setp.gt.s16 	%p1075, %rs316, 7;
	@%p1075 bra 	$L__BB0_1960;
	setp.gt.s16 	%p1083, %rs316, 3;
	@%p1083 bra 	$L__BB0_1957;
	setp.gt.s16 	%p1087, %rs316, 1;
	@%p1087 bra 	$L__BB0_1969;
	setp.eq.s16 	%p1089, %rs316, 0;
	@%p1089 bra 	$L__BB0_1956;
	bra.uni 	$L__BB0_1967;
$L__BB0_1956:
	add.f64 	%fd4275, %fd1112, %fd1141;
	bra.uni 	$L__BB0_1981;
$L__BB0_1957:
	setp.gt.s16 	%p1084, %rs316, 5;
	@%p1084 bra 	$L__BB0_1971;
	setp.eq.s16 	%p1086, %rs316, 4;
	mov.f64 	%fd4275, %fd1132;
	@%p1086 bra 	$L__BB0_1981;
	mov.f64 	%fd4275, %fd1131;
	bra.uni 	$L__BB0_1981;
$L__BB0_1960:
	setp.gt.s16 	%p1076, %rs316, 11;
	@%p1076 bra 	$L__BB0_1964;
	setp.gt.s16 	%p1080, %rs316, 9;
	@%p1080 bra 	$L__BB0_1975;
	setp.eq.s16 	%p1082, %rs316, 8;
	@%p1082 bra 	$L__BB0_1963;
	bra.uni 	$L__BB0_1973;
$L__BB0_1963:
	add.f64 	%fd4275, %fd1128, %fd1141;
	bra.uni 	$L__BB0_1981;
$L__BB0_1964:
	setp.gt.s16 	%p1077, %rs316, 13;
	@%p1077 bra 	$L__BB0_1979;
	setp.eq.s16 	%p1079, %rs316, 12;
	@%p1079 bra 	$L__BB0_1966;
	bra.uni 	$L__BB0_1977;
$L__BB0_1966:
	add.f64 	%fd4275, %fd1112, %fd1141;
	bra.uni 	$L__BB0_1981;
$L__BB0_1967:
	sub.f64 	%fd4275, %fd1141, %fd1112;
	bra.uni 	$L__BB0_1981;
$L__BB0_1968:
	sub.f64 	%fd4275, %fd1112, %fd1141;
	bra.uni 	$L__BB0_1981;
$L__BB0_1969:
	setp.eq.s16 	%p1088, %rs316, 2;
	@%p1088 bra 	$L__BB0_1968;
	sub.f64 	%fd4275, %fd1117, %fd1141;
	bra.uni 	$L__BB0_1981;
$L__BB0_1971:
	setp.eq.s16 	%p1085, %rs316, 6;
	mov.f64 	%fd4275, %fd1130;
	@%p1085 bra 	$L__BB0_1981;
	mov.f64 	%fd4275, %fd1129;
	bra.uni 	$L__BB0_1981;
$L__BB0_1973:
	sub.f64 	%fd4275, %fd1128, %fd1141;
	bra.uni 	$L__BB0_1981;
$L__BB0_1974:
	sub.f64 	%fd4275, %fd1141, %fd1128;
	bra.uni 	$L__BB0_1981;
$L__BB0_1975:
	setp.eq.s16 	%p1081, %rs316, 10;
	@%p1081 bra 	$L__BB0_1974;
	neg.f64 	%fd3351, %fd1141;
	sub.f64 	%fd4275, %fd3351, %fd1128;
	bra.uni 	$L__BB0_1981;
$L__BB0_1977:
	sub.f64 	%fd4275, %fd1128, %fd1141;
	bra.uni 	$L__BB0_1981;
$L__BB0_1978:
	sub.f64 	%fd4275, %fd1141, %fd1112;
	bra.uni 	$L__BB0_1981;
$L__BB0_1979:
	setp.eq.s16 	%p1078, %rs316, 14;
	@%p1078 bra 	$L__BB0_1978;
	neg.f64 	%fd3350, %fd1141;
	sub.f64 	%fd4275, %fd3350, %fd1128;
$L__BB0_1981:
	add.s32 	%r833, %r171, 1;
	and.b32  	%r834, %r833, 255;
	cvt.u64.u32 	%rd518, %r834;
	add.s64 	%rd519, %rd87, %rd518;
	ld.local.u8 	%rs319, [%rd519];
	and.b16  	%rs318, %rs319, 15;
	setp.gt.s16 	%p1090, %rs318, 7;
	@%p1090 bra 	$L__BB0_1989;
	setp.gt.s16 	%p1098, %rs318, 3;
	@%p1098 bra 	$L__BB0_1986;
	setp.gt.s16 	%p1102, %rs318, 1;
	@%p1102 bra 	$L__BB0_1998;
	setp.eq.s16 	%p1104, %rs318, 0;
	@%p1104 bra 	$L__BB0_1985;
	bra.uni 	$L__BB0_1996;
$L__BB0_1985:
	add.f64 	%fd4276, %fd1122, %fd1141;
	bra.uni 	$L__BB0_2010;
$L__BB0_1986:
	setp.gt.s16 	%p1099, %rs318, 5;
	@%p1099 bra 	$L__BB0_2000;
	setp.eq.s16 	%p1101, %rs318, 4;
	mov.f64 	%fd4276, %fd1136;
	@%p1101 bra 	$L__BB0_2010;
	mov.f64 	%fd4276, %fd1135;
	bra.uni 	$L__BB0_2010;
$L__BB0_1989:
	setp.gt.s16 	%p1091, %rs318, 11;
	@%p1091 bra 	$L__BB0_1993;
	setp.gt.s16 	%p1095, %rs318, 9;
	@%p1095 bra 	$L__BB0_2004;
	setp.eq.s16 	%p1097, %rs318, 8;
	@%p1097 bra 	$L__BB0_1992;
	bra.uni 	$L__BB0_2002;
$L__BB0_1992:
	add.f64 	%fd4276, %fd1128, %fd1141;
	bra.uni 	$L__BB0_2010;
$L__BB0_1993:
	setp.gt.s16 	%p1092, %rs318, 13;
	@%p1092 bra 	$L__BB0_2008;
	setp.eq.s16 	%p1094, %rs318, 12;
	@%p1094 bra 	$L__BB0_1995;
	bra.uni 	$L__BB0_2006;
$L__BB0_1995:
	add.f64 	%fd4276, %fd1122, %fd1141;
	bra.uni 	$L__BB0_2010;
$L__BB0_1996:
	sub.f64 	%fd4276, %fd1141, %fd1122;
	bra.uni 	$L__BB0_2010;
$L__BB0_1997:
	sub.f64 	%fd4276, %fd1122, %fd1141;
	bra.uni 	$L__BB0_2010;
$L__BB0_1998:
	setp.eq.s16 	%p1103, %rs318, 2;
	@%p1103 bra 	$L__BB0_1997;
	sub.f64 	%fd4276, %fd1123, %fd1141;
	bra.uni 	$L__BB0_2010;
$L__BB0_2000:
	setp.eq.s16 	%p1100, %rs318, 6;
	mov.f64 	%fd4276, %fd1134;
	@%p1100 bra 	$L__BB0_2010;
	mov.f64 	%fd4276, %fd1133;
	bra.uni 	$L__BB0_2010;
$L__BB0_2002:
	sub.f64 	%fd4276, %fd1128, %fd1141;
	bra.uni 	$L__BB0_2010;
$L__BB0_2003:
	sub.f64 	%fd4276, %fd1141, %fd1128;
	bra.uni 	$L__BB0_2010;
$L__BB0_2004:
	setp.eq.s16 	%p1096, %rs318, 10;
	@%p1096 bra 	$L__BB0_2003;
	neg.f64 	%fd3353, %fd1141;
	sub.f64 	%fd4276, %fd3353, %fd1128;
	bra.uni 	$L__BB0_2010;
$L__BB0_2006:
	sub.f64 	%fd4276, %fd1128, %fd1141;
	bra.uni 	$L__BB0_2010;
$L__BB0_2007:
	sub.f64 	%fd4276, %fd1141, %fd1122;
	bra.uni 	$L__BB0_2010;
$L__BB0_2008:
	setp.eq.s16 	%p1093, %rs318, 14;
	@%p1093 bra 	$L__BB0_2007;
	neg.f64 	%fd3352, %fd1141;
	sub.f64 	%fd4276, %fd3352, %fd1128;
$L__BB0_2010:
	sub.f64 	%fd3354, %fd4276, %fd4275;
	fma.rn.f64 	%fd4281, %fd1113, %fd3354, %fd4275;
	add.s32 	%r835, %r170, 1;
	and.b32  	%r836, %r835, 255;
	cvt.u64.u32 	%rd520, %r836;
	add.s64 	%rd521, %rd87, %rd520;
	ld.local.u8 	%rs321, [%rd521];
	and.b16  	%rs320, %rs321, 15;
	setp.gt.s16 	%p1105, %rs320, 7;
	@%p1105 bra 	$L__BB0_2018;
	setp.gt.s16 	%p1113, %rs320, 3;
	@%p1113 bra 	$L__BB0_2015;
	setp.gt.s16 	%p1117, %rs320, 1;
	@%p1117 bra 	$L__BB0_2027;
	setp.eq.s16 	%p1119, %rs320, 0;
	@%p1119 bra 	$L__BB0_2014;
	bra.uni 	$L__BB0_2025;
$L__BB0_2014:
	add.f64 	%fd4277, %fd1112, %fd1170;
	bra.uni 	$L__BB0_2039;
$L__BB0_2015:
	setp.gt.s16 	%p1114, %rs320, 5;
	@%p1114 bra 	$L__BB0_2029;
	setp.eq.s16 	%p1116, %rs320, 4;
	mov.f64 	%fd4277, %fd1132;
	@%p1116 bra 	$L__BB0_2039;
	mov.f64 	%fd4277, %fd1131;
	bra.uni 	$L__BB0_2039;
$L__BB0_2018:
	setp.gt.s16 	%p1106, %rs320, 11;
	@%p1106 bra 	$L__BB0_2022;
	setp.gt.s16 	%p1110, %rs320, 9;
	@%p1110 bra 	$L__BB0_2033;
	setp.eq.s16 	%p1112, %rs320, 8;
	@%p1112 bra 	$L__BB0_2021;
	bra.uni 	$L__BB0_2031;
$L__BB0_2021:
	add.f64 	%fd4277, %fd1128, %fd1170;
	bra.uni 	$L__BB0_2039;
$L__BB0_2022:
	setp.gt.s16 	%p1107, %rs320, 13;
	@%p1107 bra 	$L__BB0_2037;
	setp.eq.s16 	%p1109, %rs320, 12;
	@%p1109 bra 	$L__BB0_2024;
	bra.uni 	$L__BB0_2035;
$L__BB0_2024:
	add.f64 	%fd4277, %fd1112, %fd1170;
	bra.uni 	$L__BB0_2039;
$L__BB0_2025:
	sub.f64 	%fd4277, %fd1170, %fd1112;
	bra.uni 	$L__BB0_2039;
$L__BB0_2026:
	sub.f64 	%fd4277, %fd1112, %fd1170;
	bra.uni 	$L__BB0_2039;
$L__BB0_2027:
	setp.eq.s16 	%p1118, %rs320, 2;
	@%p1118 bra 	$L__BB0_2026;
	sub.f64 	%fd4277, %fd1117, %fd1170;
	bra.uni 	$L__BB0_2039;
$L__BB0_2029:
	setp.eq.s16 	%p1115, %rs320, 6;
	mov.f64 	%fd4277, %fd1130;
	@%p1115 bra 	$L__BB0_2039;
	mov.f64 	%fd4277, %fd1129;
	bra.uni 	$L__BB0_2039;
$L__BB0_2031:
	sub.f64 	%fd4277, %fd1128, %fd1170;
	bra.uni 	$L__BB0_2039;
$L__BB0_2032:
	sub.f64 	%fd4277, %fd1170, %fd1128;
	bra.uni 	$L__BB0_2039;
$L__BB0_2033:
	setp.eq.s16 	%p1111, %rs320, 10;
	@%p1111 bra 	$L__BB0_2032;
	neg.f64 	%fd3356, %fd1170;
	sub.f64 	%fd4277, %fd3356, %fd1128;
	bra.uni 	$L__BB0_2039;
$L__BB0_2035:
	sub.f64 	%fd4277, %fd1128, %fd1170;
	bra.uni 	$L__BB0_2039;
$L__BB0_2036:
	sub.f64 	%fd4277, %fd1170, %fd1112;
	bra.uni 	$L__BB0_2039;
$L__BB0_2037:
	setp.eq.s16 	%p1108, %rs320, 14;
	@%p1108 bra 	$L__BB0_2036;
	neg.f64 	%fd3355, %fd1170;
	sub.f64 	%fd4277, %fd3355, %fd1128;
$L__BB0_2039:
	add.s32 	%r837, %r172, 1;
	and.b32  	%r838, %r837, 255;
	cvt.u64.u32 	%rd522, %r838;
	add.s64 	%rd523, %rd87, %rd522;
	ld.local.u8 	%rs323, [%rd523];
	and.b16  	%rs322, %rs323, 15;
	setp.gt.s16 	%p1120, %rs322, 7;
	@%p1120 bra 	$L__BB0_2047;
	setp.gt.s16 	%p1128, %rs322, 3;
	@%p1128 bra 	$L__BB0_2044;
	setp.gt.s16 	%p1132, %rs322, 1;
	@%p1132 bra 	$L__BB0_2056;
	setp.eq.s16 	%p1134, %rs322, 0;
	@%p1134 bra 	$L__BB0_2043;
	bra.uni 	$L__BB0_2054;
$L__BB0_2043:
	add.f64 	%fd4278, %fd1122, %fd1170;
	bra.uni 	$L__BB0_2068;
$L__BB0_2044:
	setp.gt.s16 	%p1129, %rs322, 5;
	@%p1129 bra 	$L__BB0_2058;
	setp.eq.s16 	%p1131, %rs322, 4;
	mov.f64 	%fd4278, %fd1136;
	@%p1131 bra 	$L__BB0_2068;
	mov.f64 	%fd4278, %fd1135;
	bra.uni 	$L__BB0_2068;
$L__BB0_2047:
	setp.gt.s16 	%p1121, %rs322, 11;
	@%p1121 bra 	$L__BB0_2051;
	setp.gt.s16 	%p1125, %rs322, 9;
	@%p1125 bra 	$L__BB0_2062;
	setp.eq.s16 	%p1127, %rs322, 8;
	@%p1127 bra 	$L__BB0_2050;
	bra.uni 	$L__BB0_2060;
$L__BB0_2050:
	add.f64 	%fd4278, %fd1128, %fd1170;
	bra.uni 	$L__BB0_2068;
$L__BB0_2051:
	setp.gt.s16 	%p1122, %rs322, 13;
	@%p1122 bra 	$L__BB0_2066;
	setp.eq.s16 	%p1124, %rs322, 12;
	@%p1124 bra 	$L__BB0_2053;
	bra.uni 	$L__BB0_2064;
$L__BB0_2053:
	add.f64 	%fd4278, %fd1122, %fd1170;
	bra.uni 	$L__BB0_2068;
$L__BB0_2054:
	sub.f64 	%fd4278, %fd1170, %fd1122;
	bra.uni 	$L__BB0_2068;
$L__BB0_2055:
	sub.f64 	%fd4278, %fd1122, %fd1170;
	bra.uni 	$L__BB0_2068;
$L__BB0_2056:
	setp.eq.s16 	%p1133, %rs322, 2;
	@%p1133 bra 	$L__BB0_2055;
	sub.f64 	%fd4278, %fd1123, %fd1170;
	bra.uni 	$L__BB0_2068;
$L__BB0_2058:
	setp.eq.s16 	%p1130, %rs322, 6;
	mov.f64 	%fd4278, %fd1134;
	@%p1130 bra 	$L__BB0_2068;
	mov.f64 	%fd4278, %fd1133;
	bra.uni 	$L__BB0_2068;
$L__BB0_2060:
	sub.f64 	%fd4278, %fd1128, %fd1170;
	bra.uni 	$L__BB0_2068;
$L__BB0_2061:
	sub.f64 	%fd4278, %fd1170, %fd1128;
	bra.uni 	$L__BB0_2068;
$L__BB0_2062:
	setp.eq.s16 	%p1126, %rs322, 10;
	@%p1126 bra 	$L__BB0_2061;
	neg.f64 	%fd3358, %fd1170;
	sub.f64 	%fd4278, %fd3358, %fd1128;
	bra.uni 	$L__BB0_2068;
$L__BB0_2064:
	sub.f64 	%fd4278, %fd1128, %fd1170;
	bra.uni 	$L__BB0_2068;
$L__BB0_2065:
	sub.f64 	%fd4278, %fd1170, %fd1122;
	bra.uni 	$L__BB0_2068;
$L__BB0_2066:
	setp.eq.s16 	%p1123, %rs322, 14;
	@%p1123 bra 	$L__BB0_2065;
	neg.f64 	%fd3357, %fd1170;
	sub.f64 	%fd4278, %fd3357, %fd1128;
$L__BB0_2068:
	sub.f64 	%fd3359, %fd4278, %fd4277;
	fma.rn.f64 	%fd4282, %fd1113, %fd3359, %fd4277;
	mov.u32 	%r1323, %r168;
$L__BB0_2069:
	mul.f64 	%fd3360, %fd1141, %fd1141;
	mul.f64 	%fd3361, %fd1141, %fd3360;
	mul.f64 	%fd3362, %fd3361, %fd1142;
	sub.f64 	%fd3363, %fd4280, %fd4279;
	fma.rn.f64 	%fd3364, %fd3362, %fd3363, %fd4279;
	sub.f64 	%fd3365, %fd4282, %fd4281;
	fma.rn.f64 	%fd3366, %fd3362, %fd3365, %fd4281;
	sub.f64 	%fd3367, %fd3366, %fd3364;
	fma.rn.f64 	%fd1256, %fd1115, %fd3367, %fd3364;
	setp.lt.u32 	%p1135, %r1321, 8;
	@%p1135 bra 	$L__BB0_2071;
	add.s32 	%r839, %r1321, -8;
	or.b32  	%r840, %r839, %r82;
	shl.b32 	%r841, %r840, 3;
	add.s32 	%r843, %r287, %r841;
	ld.shared.f64 	%fd3368, [%r843];
	fma.rn.f64 	%fd3369, %fd1111, %fd1256, %fd3368;
	st.shared.f64 	[%r843], %fd3369;
$L__BB0_2071:
	add.s32 	%r1321, %r1321, 1;
	setp.ne.s32 	%p1136, %r1321, 10;
	@%p1136 bra 	$L__BB0_1835;
	mul.f64 	%fd4266, %fd4266, 0d3FE0000000000000;
	add.s32 	%r1320, %r1320, 1;
	setp.ne.s32 	%p1137, %r1320, 16;
	@%p1137 bra 	$L__BB0_1834;
	mov.f64 	%fd4283, 0d3FF0000000000000;
	mov.b32 	%r1324, 0;
$L__BB0_2074:
	mul.f64 	%fd1259, %fd4283, 0d4085634BC6A7EF9E;
	mul.f64 	%fd3372, %fd4283, 0dC056000000000000;
	mul.f64 	%fd3373, %fd3372, 0d4085634BC6A7EF9E;
	mul.f64 	%fd3374, %fd4283, 0d0000000000000000;
	mul.f64 	%fd1260, %fd3374, 0d4085634BC6A7EF9E;
	mul.f64 	%fd3375, %fd4283, 0d4020000000000000;
	rcp.rn.f64 	%fd1261, %fd4283;
	fma.rn.f64 	%fd3376, %fd1259, 0d0000000000000000, %fd3373;
	mul.wide.u32 	%rd524, %r1324, 280;
	add.s64 	%rd525, %rd1, %rd524;
	ld.local.f64 	%fd3377, [%rd525+4480];
	add.f64 	%fd3378, %fd3376, %fd3377;
	cvt.rzi.s32.f64 	%r847, %fd3378;
	cvt.rn.f64.s32 	%fd3379, %r847;
	setp.lt.f64 	%p1138, %fd3378, %fd3379;
	selp.s32 	%r848, -1, 0, %p1138;
	add.s32 	%r849, %r847, %r848;
	and.b32  	%r850, %r849, 255;
	cvt.rn.f64.s32 	%fd3380, %r849;
	sub.f64 	%fd1262, %fd3378, %fd3380;
	mul.f64 	%fd3381, %fd1262, %fd1262;
	mul.f64 	%fd3382, %fd1262, %fd3381;
	fma.rn.f64 	%fd3383, %fd1262, 0d4018000000000000, 0dC02E000000000000;
	fma.rn.f64 	%fd3384, %fd1262, %fd3383, 0d4024000000000000;
	mul.f64 	%fd1263, %fd3382, %fd3384;
	mul.f64 	%fd3385, %fd1259, 0d4008000000000000;
	fma.rn.f64 	%fd3386, %fd3375, 0d4085634BC6A7EF9E, %fd3385;
	mul.lo.s32 	%r851, %r1324, 280;
	cvt.u64.u32 	%rd526, %r851;
	add.s64 	%rd90, %rd68, %rd526;
	ld.local.f64 	%fd3387, [%rd90+16];
	add.f64 	%fd3388, %fd3386, %fd3387;
	cvt.rzi.s32.f64 	%r852, %fd3388;
	cvt.rn.f64.s32 	%fd3389, %r852;
	setp.lt.f64 	%p1139, %fd3388, %fd3389;
	selp.s32 	%r853, -1, 0, %p1139;
	add.s32 	%r854, %r852, %r853;
	and.b32  	%r177, %r854, 255;
	cvt.rn.f64.s32 	%fd3390, %r854;
	sub.f64 	%fd1264, %fd3388, %fd3390;
	mul.f64 	%fd3391, %fd1264, %fd1264;
	mul.f64 	%fd3392, %fd1264, %fd3391;
	fma.rn.f64 	%fd3393, %fd1264, 0d4018000000000000, 0dC02E000000000000;
	fma.rn.f64 	%fd3394, %fd1264, %fd3393, 0d4024000000000000;
	mul.f64 	%fd1265, %fd3392, %fd3394;
	ld.local.f64 	%fd1266, [%rd90+8];
	cvt.u64.u32 	%rd527, %r850;
	add.s64 	%rd91, %rd90, %rd527;
	add.s32 	%r855, %r849, 1;
	and.b32  	%r856, %r855, 255;
	cvt.u64.u32 	%rd528, %r856;
	add.s64 	%rd92, %rd90, %rd528;
	neg.f64 	%fd1267, %fd1262;
	sub.f64 	%fd1268, %fd1267, %fd1264;
	sub.f64 	%fd1269, %fd1262, %fd1264;
	sub.f64 	%fd1270, %fd1264, %fd1262;
	add.f64 	%fd1271, %fd1262, %fd1264;
	add.f64 	%fd1272, %fd1262, 0dBFF0000000000000;
	neg.f64 	%fd1273, %fd1272;
	sub.f64 	%fd1274, %fd1273, %fd1264;
	sub.f64 	%fd1275, %fd1272, %fd1264;
	sub.f64 	%fd1276, %fd1264, %fd1272;
	add.f64 	%fd1277, %fd1272, %fd1264;
	add.f64 	%fd1278, %fd1264, 0dBFF0000000000000;
	sub.f64 	%fd1279, %fd1267, %fd1278;
	sub.f64 	%fd1280, %fd1262, %fd1278;
	sub.f64 	%fd1281, %fd1278, %fd1262;
	add.f64 	%fd1282, %fd1262, %fd1278;
	sub.f64 	%fd1283, %fd1273, %fd1278;
	sub.f64 	%fd1284, %fd1272, %fd1278;
	sub.f64 	%fd1285, %fd1278, %fd1272;
	add.f64 	%fd1286, %fd1272, %fd1278;
	mov.b32 	%r1327, -1;
	mov.f64 	%fd4299, 0d0000000000000000;
	mov.b32 	%r1325, 0;
	mov.f64 	%fd4298, %fd4299;
	mov.f64 	%fd4297, %fd4299;
	mov.f64 	%fd4296, %fd4299;
$L__BB0_2075:
	cvt.rn.f64.u32 	%fd3395, %r1325;
	fma.rn.f64 	%fd3396, %fd1259, %fd3395, %fd1260;
	add.f64 	%fd3397, %fd3396, %fd1266;
	cvt.rzi.s32.f64 	%r857, %fd3397;
	cvt.rn.f64.s32 	%fd3398, %r857;
	setp.lt.f64 	%p1140, %fd3397, %fd3398;
	selp.s32 	%r858, -1, 0, %p1140;
	add.s32 	%r859, %r857, %r858;
	and.b32  	%r180, %r859, 255;
	cvt.rn.f64.s32 	%fd3399, %r859;
	sub.f64 	%fd1291, %fd3397, %fd3399;
	fma.rn.f64 	%fd3400, %fd1291, 0d4018000000000000, 0dC02E000000000000;
	fma.rn.f64 	%fd1292, %fd1291, %fd3400, 0d4024000000000000;
	setp.ne.s32 	%p1141, %r1325, 0;
	setp.eq.s32 	%p1142, %r180, %r1327;
	and.pred  	%p1143, %p1141, %p1142;
	@%p1143 bra 	$L__BB0_2309;
	ld.local.u8 	%r861, [%rd91+24];
	add.s32 	%r862, %r180, %r861;
	and.b32  	%r863, %r862, 255;
	cvt.u64.u32 	%rd529, %r863;
	add.s64 	%rd530, %rd90, %rd529;
	ld.local.u8 	%r864, [%rd530+24];
	add.s32 	%r181, %r177, %r864;
	add.s32 	%r865, %r862, 1;
	and.b32  	%r866, %r865, 255;
	cvt.u64.u32 	%rd531, %r866;
	add.s64 	%rd532, %rd90, %rd531;
	ld.local.u8 	%r867, [%rd532+24];
	add.s32 	%r182, %r177, %r867;
	ld.local.u8 	%r868, [%rd92+24];
	add.s32 	%r869, %r180, %r868;
	and.b32  	%r870, %r869, 255;
	cvt.u64.u32 	%rd533, %r870;
	add.s64 	%rd534, %rd90, %rd533;
	ld.local.u8 	%r871, [%rd534+24];
	add.s32 	%r183, %r177, %r871;
	add.s32 	%r872, %r869, 1;
	and.b32  	%r873, %r872, 255;
	cvt.u64.u32 	%rd535, %r873;
	add.s64 	%rd536, %rd90, %rd535;
	ld.local.u8 	%r874, [%rd536+24];
	add.s32 	%r184, %r177, %r874;
	and.b32  	%r875, %r181, 255;
	cvt.u64.u32 	%rd537, %r875;
	add.s64 	%rd538, %rd90, %rd537;
	ld.local.u8 	%rs325, [%rd538+24];
	and.b16  	%rs324, %rs325, 15;
	setp.gt.s16 	%p1144, %rs324, 7;
	@%p1144 bra 	$L__BB0_2084;
	setp.gt.s16 	%p1152, %rs324, 3;
	@%p1152 bra 	$L__BB0_2081;
	setp.gt.s16 	%p1156, %rs324, 1;
	@%p1156 bra 	$L__BB0_2093;
	setp.eq.s16 	%p1158, %rs324, 0;
	@%p1158 bra 	$L__BB0_2080;
	bra.uni 	$L__BB0_2091;
$L__BB0_2080:
	add.f64 	%fd4288, %fd1262, %fd1291;
	bra.uni 	$L__BB0_2105;
$L__BB0_2081:
	setp.gt.s16 	%p1153, %rs324, 5;
	@%p1153 bra 	$L__BB0_2095;
	setp.eq.s16 	%p1155, %rs324, 4;
	mov.f64 	%fd4288, %fd1271;
	@%p1155 bra 	$L__BB0_2105;
	mov.f64 	%fd4288, %fd1270;
	bra.uni 	$L__BB0_2105;
$L__BB0_2084:
	setp.gt.s16 	%p1145, %rs324, 11;
	@%p1145 bra 	$L__BB0_2088;
	setp.gt.s16 	%p1149, %rs324, 9;
	@%p1149 bra 	$L__BB0_2099;
	setp.eq.s16 	%p1151, %rs324, 8;
	@%p1151 bra 	$L__BB0_2087;
	bra.uni 	$L__BB0_2097;
$L__BB0_2087:
	add.f64 	%fd4288, %fd1264, %fd1291;
	bra.uni 	$L__BB0_2105;
$L__BB0_2088:
	setp.gt.s16 	%p1146, %rs324, 13;
	@%p1146 bra 	$L__BB0_2103;
	setp.eq.s16 	%p1148, %rs324, 12;
	@%p1148 bra 	$L__BB0_2090;
	bra.uni 	$L__BB0_2101;
$L__BB0_2090:
	add.f64 	%fd4288, %fd1262, %fd1291;
	bra.uni 	$L__BB0_2105;
$L__BB0_2091:
	sub.f64 	%fd4288, %fd1291, %fd1262;
	bra.uni 	$L__BB0_2105;
$L__BB0_2092:
	sub.f64 	%fd4288, %fd1262, %fd1291;
	bra.uni 	$L__BB0_2105;
$L__BB0_2093:
	setp.eq.s16 	%p1157, %rs324, 2;
	@%p1157 bra 	$L__BB0_2092;
	sub.f64 	%fd4288, %fd1267, %fd1291;
	bra.uni 	$L__BB0_2105;
$L__BB0_2095:
	setp.eq.s16 	%p1154, %rs324, 6;
	mov.f64 	%fd4288, %fd1269;
	@%p1154 bra 	$L__BB0_2105;
	mov.f64 	%fd4288, %fd1268;
	bra.uni 	$L__BB0_2105;
$L__BB0_2097:
	sub.f64 	%fd4288, %fd1264, %fd1291;
	bra.uni 	$L__BB0_2105;
$L__BB0_2098:
	sub.f64 	%fd4288, %fd1291, %fd1264;
	bra.uni 	$L__BB0_2105;
$L__BB0_2099:
	setp.eq.s16 	%p1150, %rs324, 10;
	@%p1150 bra 	$L__BB0_2098;
	neg.f64 	%fd3402, %fd1291;
	sub.f64 	%fd4288, %fd3402, %fd1264;
	bra.uni 	$L__BB0_2105;
$L__BB0_2101:
	sub.f64 	%fd4288, %fd1264, %fd1291;
	bra.uni 	$L__BB0_2105;
$L__BB0_2102:
	sub.f64 	%fd4288, %fd1291, %fd1262;
	bra.uni 	$L__BB0_2105;
$L__BB0_2103:
	setp.eq.s16 	%p1147, %rs324, 14;
	@%p1147 bra 	$L__BB0_2102;
	neg.f64 	%fd3401, %fd1291;
	sub.f64 	%fd4288, %fd3401, %fd1264;
$L__BB0_2105:
	and.b32  	%r876, %r183, 255;
	cvt.u64.u32 	%rd539, %r876;
	add.s64 	%rd540, %rd90, %rd539;
	ld.local.u8 	%rs327, [%rd540+24];
	and.b16  	%rs326, %rs327, 15;
	setp.gt.s16 	%p1159, %rs326, 7;
	@%p1159 bra 	$L__BB0_2113;
	setp.gt.s16 	%p1167, %rs326, 3;
	@%p1167 bra 	$L__BB0_2110;
	setp.gt.s16 	%p1171, %rs326, 1;
	@%p1171 bra 	$L__BB0_2122;
	setp.eq.s16 	%p1173, %rs326, 0;
	@%p1173 bra 	$L__BB0_2109;
	bra.uni 	$L__BB0_2120;
$L__BB0_2109:
	add.f64 	%fd4289, %fd1272, %fd1291;
	bra.uni 	$L__BB0_2134;
$L__BB0_2110:
	setp.gt.s16 	%p1168, %rs326, 5;
	@%p1168 bra 	$L__BB0_2124;
	setp.eq.s16 	%p1170, %rs326, 4;
	mov.f64 	%fd4289, %fd1277;
	@%p1170 bra 	$L__BB0_2134;
	mov.f64 	%fd4289, %fd1276;
	bra.uni 	$L__BB0_2134;
$L__BB0_2113:
	setp.gt.s16 	%p1160, %rs326, 11;
	@%p1160 bra 	$L__BB0_2117;
	setp.gt.s16 	%p1164, %rs326, 9;
	@%p1164 bra 	$L__BB0_2128;
	setp.eq.s16 	%p1166, %rs326, 8;
	@%p1166 bra 	$L__BB0_2116;
	bra.uni 	$L__BB0_2126;
$L__BB0_2116:
	add.f64 	%fd4289, %fd1264, %fd1291;
	bra.uni 	$L__BB0_2134;
$L__BB0_2117:
	setp.gt.s16 	%p1161, %rs326, 13;
	@%p1161 bra 	$L__BB0_2132;
	setp.eq.s16 	%p1163, %rs326, 12;
	@%p1163 bra 	$L__BB0_2119;
	bra.uni 	$L__BB0_2130;
$L__BB0_2119:
	add.f64 	%fd4289, %fd1272, %fd1291;
	bra.uni 	$L__BB0_2134;
$L__BB0_2120:
	sub.f64 	%fd4289, %fd1291, %fd1272;
	bra.uni 	$L__BB0_2134;
$L__BB0_2121:
	sub.f64 	%fd4289, %fd1272, %fd1291;
	bra.uni 	$L__BB0_2134;
$L__BB0_2122:
	setp.eq.s16 	%p1172, %rs326, 2;
	@%p1172 bra 	$L__BB0_2121;
	sub.f64 	%fd4289, %fd1273, %fd1291;
	bra.uni 	$L__BB0_2134;
$L__BB0_2124:
	setp.eq.s16 	%p1169, %rs326, 6;
	mov.f64 	%fd4289, %fd1275;
	@%p1169 bra 	$L__BB0_2134;
	mov.f64 	%fd4289, %fd1274;
	bra.uni 	$L__BB0_2134;
$L__BB0_2126:
	sub.f64 	%fd4289, %fd1264, %fd1291;
	bra.uni 	$L__BB0_2134;
$L__BB0_2127:
	sub.f64 	%fd4289, %fd1291, %fd1264;
	bra.uni 	$L__BB0_2134;
$L__BB0_2128:
	setp.eq.s16 	%p1165, %rs326, 10;
	@%p1165 bra 	$L__BB0_2127;
	neg.f64 	%fd3404, %fd1291;
	sub.f64 	%fd4289, %fd3404, %fd1264;
	bra.uni 	$L__BB0_2134;
$L__BB0_2130:
	sub.f64 	%fd4289, %fd1264, %fd1291;
	bra.uni 	$L__BB0_2134;
$L__BB0_2131:
	sub.f64 	%fd4289, %fd1291, %fd1272;
	bra.uni 	$L__BB0_2134;
$L__BB0_2132:
	setp.eq.s16 	%p1162, %rs326, 14;
	@%p1162 bra 	$L__BB0_2131;
	neg.f64 	%fd3403, %fd1291;
	sub.f64 	%fd4289, %fd3403, %fd1264;
$L__BB0_2134:
	sub.f64 	%fd3405, %fd4289, %fd4288;
	fma.rn.f64 	%fd4296, %fd1263, %fd3405, %fd4288;
	and.b32  	%r877, %r182, 255;
	cvt.u64.u32 	%rd541, %r877;
	add.s64 	%rd542, %rd90, %rd541;
	ld.local.u8 	%rs329, [%rd542+24];
	add.f64 	%fd1320, %fd1291, 0dBFF0000000000000;
	and.b16  	%rs328, %rs329, 15;
	setp.gt.s16 	%p1174, %rs328, 7;
	@%p1174 bra 	$L__BB0_2142;
	setp.gt.s16 	%p1182, %rs328, 3;
	@%p1182 bra 	$L__BB0_2139;
	setp.gt.s16 	%p1186, %rs328, 1;
	@%p1186 bra 	$L__BB0_2151;
	setp.eq.s16 	%p1188, %rs328, 0;
	@%p1188 bra 	$L__BB0_2138;
	bra.uni 	$L__BB0_2149;
$L__BB0_2138:
	add.f64 	%fd4290, %fd1262, %fd1320;
	bra.uni 	$L__BB0_2163;
$L__BB0_2139:
	setp.gt.s16 	%p1183, %rs328, 5;
	@%p1183 bra 	$L__BB0_2153;
	setp.eq.s16 	%p1185, %rs328, 4;
	mov.f64 	%fd4290, %fd1271;
	@%p1185 bra 	$L__BB0_2163;
	mov.f64 	%fd4290, %fd1270;
	bra.uni 	$L__BB0_2163;
$L__BB0_2142:
	setp.gt.s16 	%p1175, %rs328, 11;
	@%p1175 bra 	$L__BB0_2146;
	setp.gt.s16 	%p1179, %rs328, 9;
	@%p1179 bra 	$L__BB0_2157;
	setp.eq.s16 	%p1181, %rs328, 8;
	@%p1181 bra 	$L__BB0_2145;
	bra.uni 	$L__BB0_2155;
$L__BB0_2145:
	add.f64 	%fd4290, %fd1264, %fd1320;
	bra.uni 	$L__BB0_2163;
$L__BB0_2146:
	setp.gt.s16 	%p1176, %rs328, 13;
	@%p1176 bra 	$L__BB0_2161;
	setp.eq.s16 	%p1178, %rs328, 12;
	@%p1178 bra 	$L__BB0_2148;
	bra.uni 	$L__BB0_2159;
$L__BB0_2148:
	add.f64 	%fd4290, %fd1262, %fd1320;
	bra.uni 	$L__BB0_2163;
$L__BB0_2149:
	sub.f64 	%fd4290, %fd1320, %fd1262;
	bra.uni 	$L__BB0_2163;
$L__BB0_2150:
	sub.f64 	%fd4290, %fd1262, %fd1320;
	bra.uni 	$L__BB0_2163;
$L__BB0_2151:
	setp.eq.s16 	%p1187, %rs328, 2;
	@%p1187 bra 	$L__BB0_2150;
	sub.f64 	%fd4290, %fd1267, %fd1320;
	bra.uni 	$L__BB0_2163;
$L__BB0_2153:
	setp.eq.s16 	%p1184, %rs328, 6;
	mov.f64 	%fd4290, %fd1269;
	@%p1184 bra 	$L__BB0_2163;
	mov.f64 	%fd4290, %fd1268;
	bra.uni 	$L__BB0_2163;
$L__BB0_2155:
	sub.f64 	%fd4290, %fd1264, %fd1320;
	bra.uni 	$L__BB0_2163;
$L__BB0_2156:
	sub.f64 	%fd4290, %fd1320, %fd1264;
	bra.uni 	$L__BB0_2163;
$L__BB0_2157:
	setp.eq.s16 	%p1180, %rs328, 10;
	@%p1180 bra 	$L__BB0_2156;
	neg.f64 	%fd3407, %fd1320;
	sub.f64 	%fd4290, %fd3407, %fd1264;
	bra.uni 	$L__BB0_2163;
$L__BB0_2159:
	sub.f64 	%fd4290, %fd1264, %fd1320;
	bra.uni 	$L__BB0_2163;
$L__BB0_2160:
	sub.f64 	%fd4290, %fd1320, %fd1262;
	bra.uni 	$L__BB0_2163;
$L__BB0_2161:
	setp.eq.s16 	%p1177, %rs328, 14;
	@%p1177 bra 	$L__BB0_2160;
	neg.f64 	%fd3406, %fd1320;
	sub.f64 	%fd4290, %fd3406, %fd1264;
$L__BB0_2163:
	and.b32  	%r878, %r184, 255;
	cvt.u64.u32 	%rd543, %r878;
	add.s64 	%rd544, %rd90, %rd543;
	ld.local.u8 	%rs331, [%rd544+24];
	and.b16  	%rs330, %rs331, 15;
	setp.gt.s16 	%p1189, %rs330, 7;
	@%p1189 bra 	$L__BB0_2171;
	setp.gt.s16 	%p1197, %rs330, 3;
	@%p1197 bra 	$L__BB0_2168;
	setp.gt.s16 	%p1201, %rs330, 1;
	@%p1201 bra 	$L__BB0_2180;
	setp.eq.s16 	%p1203, %rs330, 0;
	@%p1203 bra 	$L__BB0_2167;
	bra.uni 	$L__BB0_2178;
$L__BB0_2167:
	add.f64 	%fd4291, %fd1272, %fd1320;
	bra.uni 	$L__BB0_2192;
$L__BB0_2168:
	setp.gt.s16 	%p1198, %rs330, 5;
	@%p1198 bra 	$L__BB0_2182;
	setp.eq.s16 	%p1200, %rs330, 4;
	mov.f64 	%fd4291, %fd1277;
	@%p1200 bra 	$L__BB0_2192;
	mov.f64 	%fd4291, %fd1276;
	bra.uni 	$L__BB0_2192;
$L__BB0_2171:
	setp.gt.s16 	%p1190, %rs330, 11;
	@%p1190 bra 	$L__BB0_2175;
	setp.gt.s16 	%p1194, %rs330, 9;
	@%p1194 bra 	$L__BB0_2186;
	setp.eq.s16 	%p1196, %rs330, 8;
	@%p1196 bra 	$L__BB0_2174;
	bra.uni 	$L__BB0_2184;
$L__BB0_2174:
	add.f64 	%fd4291, %fd1264, %fd1320;
	bra.uni 	$L__BB0_2192;
$L__BB0_2175:
	setp.gt.s16 	%p1191, %rs330, 13;
	@%p1191 bra 	$L__BB0_2190;
	setp.eq.s16 	%p1193, %rs330, 12;
	@%p1193 bra 	$L__BB0_2177;
	bra.uni 	$L__BB0_2188;
$L__BB0_2177:
	add.f64 	%fd4291, %fd1272, %fd1320;
	bra.uni 	$L__BB0_2192;
$L__BB0_2178:
	sub.f64 	%fd4291, %fd1320, %fd1272;
	bra.uni 	$L__BB0_2192;
$L__BB0_2179:
	sub.f64 	%fd4291, %fd1272, %fd1320;
	bra.uni 	$L__BB0_2192;
$L__BB0_2180:
	setp.eq.s16 	%p1202, %rs330, 2;
	@%p1202 bra 	$L__BB0_2179;
	sub.f64 	%fd4291, %fd1273, %fd1320;
	bra.uni 	$L__BB0_2192;
$L__BB0_2182:
	setp.eq.s16 	%p1199, %rs330, 6;
	mov.f64 	%fd4291, %fd1275;
	@%p1199 bra 	$L__BB0_2192;
	mov.f64 	%fd4291, %fd1274;
	bra.uni 	$L__BB0_2192;
$L__BB0_2184:
	sub.f64 	%fd4291, %fd1264, %fd1320;
	bra.uni 	$L__BB0_2192;
$L__BB0_2185:
	sub.f64 	%fd4291, %fd1320, %fd1264;
	bra.uni 	$L__BB0_2192;
$L__BB0_2186:
	setp.eq.s16 	%p1195, %rs330, 10;
	@%p1195 bra 	$L__BB0_2185;
	neg.f64 	%fd3409, %fd1320;
	sub.f64 	%fd4291, %fd3409, %fd1264;
	bra.uni 	$L__BB0_2192;
$L__BB0_2188:
	sub.f64 	%fd4291, %fd1264, %fd1320;
	bra.uni 	$L__BB0_2192;
$L__BB0_2189:
	sub.f64 	%fd4291, %fd1320, %fd1272;
	bra.uni 	$L__BB0_2192;
$L__BB0_2190:
	setp.eq.s16 	%p1192, %rs330, 14;
	@%p1192 bra 	$L__BB0_2189;
	neg.f64 	%fd3408, %fd1320;
	sub.f64 	%fd4291, %fd3408, %fd1264;
$L__BB0_2192:
	sub.f64 	%fd3410, %fd4291, %fd4290;
	fma.rn.f64 	%fd4297, %fd1263, %fd3410, %fd4290;
	add.s32 	%r879, %r181, 1;
	and.b32  	%r880, %r879, 255;
	cvt.u64.u32 	%rd545, %r880;
	add.s64 	%rd546, %rd90, %rd545;
	ld.local.u8 	%rs333, [%rd546+24];
	and.b16  	%rs332, %rs333, 15;
	setp.gt.s16 	%p1204, %rs332, 7;
	@%p1204 bra 	$L__BB0_2200;
	setp.gt.s16 	%p1212, %rs332, 3;
	@%p1212 bra 	$L__BB0_2197;
	setp.gt.s16 	%p1216, %rs332, 1;
	@%p1216 bra 	$L__BB0_2209;
	setp.eq.s16 	%p1218, %rs332, 0;
	@%p1218 bra 	$L__BB0_2196;
	bra.uni 	$L__BB0_2207;
$L__BB0_2196:
	add.f64 	%fd4292, %fd1262, %fd1291;
	bra.uni 	$L__BB0_2221;
$L__BB0_2197:
	setp.gt.s16 	%p1213, %rs332, 5;
	@%p1213 bra 	$L__BB0_2211;
	setp.eq.s16 	%p1215, %rs332, 4;
	mov.f64 	%fd4292, %fd1282;
	@%p1215 bra 	$L__BB0_2221;
	mov.f64 	%fd4292, %fd1281;
	bra.uni 	$L__BB0_2221;
$L__BB0_2200:
	setp.gt.s16 	%p1205, %rs332, 11;
	@%p1205 bra 	$L__BB0_2204;
	setp.gt.s16 	%p1209, %rs332, 9;
	@%p1209 bra 	$L__BB0_2215;
	setp.eq.s16 	%p1211, %rs332, 8;
	@%p1211 bra 	$L__BB0_2203;
	bra.uni 	$L__BB0_2213;
$L__BB0_2203:
	add.f64 	%fd4292, %fd1278, %fd1291;
	bra.uni 	$L__BB0_2221;
$L__BB0_2204:
	setp.gt.s16 	%p1206, %rs332, 13;
	@%p1206 bra 	$L__BB0_2219;
	setp.eq.s16 	%p1208, %rs332, 12;
	@%p1208 bra 	$L__BB0_2206;
	bra.uni 	$L__BB0_2217;
$L__BB0_2206:
	add.f64 	%fd4292, %fd1262, %fd1291;
	bra.uni 	$L__BB0_2221;
$L__BB0_2207:
	sub.f64 	%fd4292, %fd1291, %fd1262;
	bra.uni 	$L__BB0_2221;
$L__BB0_2208:
	sub.f64 	%fd4292, %fd1262, %fd1291;
	bra.uni 	$L__BB0_2221;
$L__BB0_2209:
	setp.eq.s16 	%p1217, %rs332, 2;
	@%p1217 bra 	$L__BB0_2208;
	sub.f64 	%fd4292, %fd1267, %fd1291;
	bra.uni 	$L__BB0_2221;
$L__BB0_2211:
	setp.eq.s16 	%p1214, %rs332, 6;
	mov.f64 	%fd4292, %fd1280;
	@%p1214 bra 	$L__BB0_2221;
	mov.f64 	%fd4292, %fd1279;
	bra.uni 	$L__BB0_2221;
$L__BB0_2213:
	sub.f64 	%fd4292, %fd1278, %fd1291;
	bra.uni 	$L__BB0_2221;
$L__BB0_2214:
	sub.f64 	%fd4292, %fd1291, %fd1278;
	bra.uni 	$L__BB0_2221;
$L__BB0_2215:
	setp.eq.s16 	%p1210, %rs332, 10;
	@%p1210 bra 	$L__BB0_2214;
	neg.f64 	%fd3412, %fd1291;
	sub.f64 	%fd4292, %fd3412, %fd1278;
	bra.uni 	$L__BB0_2221;
$L__BB0_2217:
	sub.f64 	%fd4292, %fd1278, %fd1291;
	bra.uni 	$L__BB0_2221;
$L__BB0_2218:
	sub.f64 	%fd4292, %fd1291, %fd1262;
	bra.uni 	$L__BB0_2221;
$L__BB0_2219:
	setp.eq.s16 	%p1207, %rs332, 14;
	@%p1207 bra 	$L__BB0_2218;
	neg.f64 	%fd3411, %fd1291;
	sub.f64 	%fd4292, %fd3411, %fd1278;
$L__BB0_2221:
	add.s32 	%r881, %r183, 1;
	and.b32  	%r882, %r881, 255;
	cvt.u64.u32 	%rd547, %r882;
	add.s64 	%rd548, %rd90, %rd547;
	ld.local.u8 	%rs335, [%rd548+24];
	and.b16  	%rs334, %rs335, 15;
	setp.gt.s16 	%p1219, %rs334, 7;
	@%p1219 bra 	$L__BB0_2229;
	setp.gt.s16 	%p1227, %rs334, 3;
	@%p1227 bra 	$L__BB0_2226;
	setp.gt.s16 	%p1231, %rs334, 1;
	@%p1231 bra 	$L__BB0_2238;
	setp.eq.s16 	%p1233, %rs334, 0;
	@%p1233 bra 	$L__BB0_2225;
	bra.uni 	$L__BB0_2236;
$L__BB0_2225:
	add.f64 	%fd4293, %fd1272, %fd1291;
	bra.uni 	$L__BB0_2250;
$L__BB0_2226:
	setp.gt.s16 	%p1228, %rs334, 5;
	@%p1228 bra 	$L__BB0_2240;
	setp.eq.s16 	%p1230, %rs334, 4;
	mov.f64 	%fd4293, %fd1286;
	@%p1230 bra 	$L__BB0_2250;
	mov.f64 	%fd4293, %fd1285;
	bra.uni 	$L__BB0_2250;
$L__BB0_2229:
	setp.gt.s16 	%p1220, %rs334, 11;
	@%p1220 bra 	$L__BB0_2233;
	setp.gt.s16 	%p1224, %rs334, 9;
	@%p1224 bra 	$L__BB0_2244;
	setp.eq.s16 	%p1226, %rs334, 8;
	@%p1226 bra 	$L__BB0_2232;
	bra.uni 	$L__BB0_2242;
$L__BB0_2232:
	add.f64 	%fd4293, %fd1278, %fd1291;
	bra.uni 	$L__BB0_2250;
$L__BB0_2233:
	setp.gt.s16 	%p1221, %rs334, 13;
	@%p1221 bra 	$L__BB0_2248;
	setp.eq.s16 	%p1223, %rs334, 12;
	@%p1223 bra 	$L__BB0_2235;
	bra.uni 	$L__BB0_2246;
$L__BB0_2235:
	add.f64 	%fd4293, %fd1272, %fd1291;
	bra.uni 	$L__BB0_2250;
$L__BB0_2236:
	sub.f64 	%fd4293, %fd1291, %fd1272;
	bra.uni 	$L__BB0_2250;
$L__BB0_2237:
	sub.f64 	%fd4293, %fd1272, %fd1291;
	bra.uni 	$L__BB0_2250;
$L__BB0_2238:
	setp.eq.s16 	%p1232, %rs334, 2;
	@%p1232 bra 	$L__BB0_2237;
	sub.f64 	%fd4293, %fd1273, %fd1291;
	bra.uni 	$L__BB0_2250;
$L__BB0_2240:
	setp.eq.s16 	%p1229, %rs334, 6;
	mov.f64 	%fd4293, %fd1284;
	@%p1229 bra 	$L__BB0_2250;
	mov.f64 	%fd4293, %fd1283;
	bra.uni 	$L__BB0_2250;
$L__BB0_2242:
	sub.f64 	%fd4293, %fd1278, %fd1291;
	bra.uni 	$L__BB0_2250;
$L__BB0_2243:
	sub.f64 	%fd4293, %fd1291, %fd1278;
	bra.uni 	$L__BB0_2250;
$L__BB0_2244:
	setp.eq.s16 	%p1225, %rs334, 10;
	@%p1225 bra 	$L__BB0_2243;
	neg.f64 	%fd3414, %fd1291;
	sub.f64 	%fd4293, %fd3414, %fd1278;
	bra.uni 	$L__BB0_2250;
$L__BB0_2246:
	sub.f64 	%fd4293, %fd1278, %fd1291;
	bra.uni 	$L__BB0_2250;
$L__BB0_2247:
	sub.f64 	%fd4293, %fd1291, %fd1272;
	bra.uni 	$L__BB0_2250;
$L__BB0_2248:
	setp.eq.s16 	%p1222, %rs334, 14;
	@%p1222 bra 	$L__BB0_2247;
	neg.f64 	%fd3413, %fd1291;
	sub.f64 	%fd4293, %fd3413, %fd1278;
$L__BB0_2250:
	sub.f64 	%fd3415, %fd4293, %fd4292;
	fma.rn.f64 	%fd4298, %fd1263, %fd3415, %fd4292;
	add.s32 	%r883, %r182, 1;
	and.b32  	%r884, %r883, 255;
	cvt.u64.u32 	%rd549, %r884;
	add.s64 	%rd550, %rd90, %rd549;
	ld.local.u8 	%rs337, [%rd550+24];
	and.b16  	%rs336, %rs337, 15;
	setp.gt.s16 	%p1234, %rs336, 7;
	@%p1234 bra 	$L__BB0_2258;
	setp.gt.s16 	%p1242, %rs336, 3;
	@%p1242 bra 	$L__BB0_2255;
	setp.gt.s16 	%p1246, %rs336, 1;
	@%p1246 bra 	$L__BB0_2267;
	setp.eq.s16 	%p1248, %rs336, 0;
	@%p1248 bra 	$L__BB0_2254;
	bra.uni 	$L__BB0_2265;
$L__BB0_2254:
	add.f64 	%fd4294, %fd1262, %fd1320;
	bra.uni 	$L__BB0_2279;
$L__BB0_2255:
	setp.gt.s16 	%p1243, %rs336, 5;
	@%p1243 bra 	$L__BB0_2269;
	setp.eq.s16 	%p1245, %rs336, 4;
	mov.f64 	%fd4294, %fd1282;
	@%p1245 bra 	$L__BB0_2279;
	mov.f64 	%fd4294, %fd1281;
	bra.uni 	$L__BB0_2279;
$L__BB0_2258:
	setp.gt.s16 	%p1235, %rs336, 11;
	@%p1235 bra 	$L__BB0_2262;
	setp.gt.s16 	%p1239, %rs336, 9;
	@%p1239 bra 	$L__BB0_2273;
	setp.eq.s16 	%p1241, %rs336, 8;
	@%p1241 bra 	$L__BB0_2261;
	bra.uni 	$L__BB0_2271;
$L__BB0_2261:
	add.f64 	%fd4294, %fd1278, %fd1320;
	bra.uni 	$L__BB0_2279;
$L__BB0_2262:
	setp.gt.s16 	%p1236, %rs336, 13;
	@%p1236 bra 	$L__BB0_2277;
	setp.eq.s16 	%p1238, %rs336, 12;
	@%p1238 bra 	$L__BB0_2264;
	bra.uni 	$L__BB0_2275;
$L__BB0_2264:
	add.f64 	%fd4294, %fd1262, %fd1320;
	bra.uni 	$L__BB0_2279;
$L__BB0_2265:
	sub.f64 	%fd4294, %fd1320, %fd1262;
	bra.uni 	$L__BB0_2279;
$L__BB0_2266:
	sub.f64 	%fd4294, %fd1262, %fd1320;
	bra.uni 	$L__BB0_2279;
$L__BB0_2267:
	setp.eq.s16 	%p1247, %rs336, 2;
	@%p1247 bra 	$L__BB0_2266;
	sub.f64 	%fd4294, %fd1267, %fd1320;
	bra.uni 	$L__BB0_2279;
$L__BB0_2269:
	setp.eq.s16 	%p1244, %rs336, 6;
	mov.f64 	%fd4294, %fd1280;
	@%p1244 bra 	$L__BB0_2279;
	mov.f64 	%fd4294, %fd1279;
	bra.uni 	$L__BB0_2279;
$L__BB0_2271:
	sub.f64 	%fd4294, %fd1278, %fd1320;
	bra.uni 	$L__BB0_2279;
$L__BB0_2272:
	sub.f64 	%fd4294, %fd1320, %fd1278;
	bra.uni 	$L__BB0_2279;
$L__BB0_2273:
	setp.eq.s16 	%p1240, %rs336, 10;
	@%p1240 bra 	$L__BB0_2272;
	neg.f64 	%fd3417, %fd1320;
	sub.f64 	%fd4294, %fd3417, %fd1278;
	bra.uni 	$L__BB0_2279;
$L__BB0_2275:
	sub.f64 	%fd4294, %fd1278, %fd1320;
	bra.uni 	$L__BB0_2279;
$L__BB0_2276:
	sub.f64 	%fd4294, %fd1320, %fd1262;
	bra.uni 	$L__BB0_2279;
$L__BB0_2277:
	setp.eq.s16 	%p1237, %rs336, 14;
	@%p1237 bra 	$L__BB0_2276;
	neg.f64 	%fd3416, %fd1320;
	sub.f64 	%fd4294, %fd3416, %fd1278;
$L__BB0_2279:
	add.s32 	%r885, %r184, 1;
	and.b32  	%r886, %r885, 255;
	cvt.u64.u32 	%rd551, %r886;
	add.s64 	%rd552, %rd90, %rd551;
	ld.local.u8 	%rs339, [%rd552+24];
	and.b16  	%rs338, %rs339, 15;
	setp.gt.s16 	%p1249, %rs338, 7;
	@%p1249 bra 	$L__BB0_2287;
	setp.gt.s16 	%p1257, %rs338, 3;
	@%p1257 bra 	$L__BB0_2284;
	setp.gt.s16 	%p1261, %rs338, 1;
	@%p1261 bra 	$L__BB0_2296;
	setp.eq.s16 	%p1263, %rs338, 0;
	@%p1263 bra 	$L__BB0_2283;
	bra.uni 	$L__BB0_2294;
$L__BB0_2283:
	add.f64 	%fd4295, %fd1272, %fd1320;
	bra.uni 	$L__BB0_2308;
$L__BB0_2284:
	setp.gt.s16 	%p1258, %rs338, 5;
	@%p1258 bra 	$L__BB0_2298;
	setp.eq.s16 	%p1260, %rs338, 4;
	mov.f64 	%fd4295, %fd1286;
	@%p1260 bra 	$L__BB0_2308;
	mov.f64 	%fd4295, %fd1285;
	bra.uni 	$L__BB0_2308;
$L__BB0_2287:
	setp.gt.s16 	%p1250, %rs338, 11;
	@%p1250 bra 	$L__BB0_2291;
	setp.gt.s16 	%p1254, %rs338, 9;
	@%p1254 bra 	$L__BB0_2302;
	setp.eq.s16 	%p1256, %rs338, 8;
	@%p1256 bra 	$L__BB0_2290;
	bra.uni 	$L__BB0_2300;
$L__BB0_2290:
	add.f64 	%fd4295, %fd1278, %fd1320;
	bra.uni 	$L__BB0_2308;
$L__BB0_2291:
	setp.gt.s16 	%p1251, %rs338, 13;
	@%p1251 bra 	$L__BB0_2306;
	setp.eq.s16 	%p1253, %rs338, 12;
	@%p1253 bra 	$L__BB0_2293;
	bra.uni 	$L__BB0_2304;
$L__BB0_2293:
	add.f64 	%fd4295, %fd1272, %fd1320;
	bra.uni 	$L__BB0_2308;
$L__BB0_2294:
	sub.f64 	%fd4295, %fd1320, %fd1272;
	bra.uni 	$L__BB0_2308;
$L__BB0_2295:
	sub.f64 	%fd4295, %fd1272, %fd1320;
	bra.uni 	$L__BB0_2308;
$L__BB0_2296:
	setp.eq.s16 	%p1262, %rs338, 2;
	@%p1262 bra 	$L__BB0_2295;
	sub.f64 	%fd4295, %fd1273, %fd1320;
	bra.uni 	$L__BB0_2308;
$L__BB0_2298:
	setp.eq.s16 	%p1259, %rs338, 6;
	mov.f64 	%fd4295, %fd1284;
	@%p1259 bra 	$L__BB0_2308;
	mov.f64 	%fd4295, %fd1283;
	bra.uni 	$L__BB0_2308;
$L__BB0_2300:
	sub.f64 	%fd4295, %fd1278, %fd1320;
	bra.uni 	$L__BB0_2308;
$L__BB0_2301:
	sub.f64 	%fd4295, %fd1320, %fd1278;
	bra.uni 	$L__BB0_2308;
$L__BB0_2302:
	setp.eq.s16 	%p1255, %rs338, 10;
	@%p1255 bra 	$L__BB0_2301;
	neg.f64 	%fd3419, %fd1320;
	sub.f64 	%fd4295, %fd3419, %fd1278;
	bra.uni 	$L__BB0_2308;
$L__BB0_2304:
	sub.f64 	%fd4295, %fd1278, %fd1320;
	bra.uni 	$L__BB0_2308;
$L__BB0_2305:
	sub.f64 	%fd4295, %fd1320, %fd1272;
	bra.uni 	$L__BB0_2308;
$L__BB0_2306:
	setp.eq.s16 	%p1252, %rs338, 14;
	@%p1252 bra 	$L__BB0_2305;
	neg.f64 	%fd3418, %fd1320;
	sub.f64 	%fd4295, %fd3418, %fd1278;
$L__BB0_2308:
	sub.f64 	%fd3420, %fd4295, %fd4294;
	fma.rn.f64 	%fd4299, %fd1263, %fd3420, %fd4294;
	mov.u32 	%r1327, %r180;
$L__BB0_2309:
	mul.f64 	%fd3421, %fd1291, %fd1291;
	mul.f64 	%fd3422, %fd1291, %fd3421;
	mul.f64 	%fd3423, %fd3422, %fd1292;
	sub.f64 	%fd3424, %fd4297, %fd4296;
	fma.rn.f64 	%fd3425, %fd3423, %fd3424, %fd4296;
	sub.f64 	%fd3426, %fd4299, %fd4298;
	fma.rn.f64 	%fd3427, %fd3423, %fd3426, %fd4298;
	sub.f64 	%fd3428, %fd3427, %fd3425;
	fma.rn.f64 	%fd1406, %fd1265, %fd3428, %fd3425;
	setp.lt.u32 	%p1264, %r1325, 8;
	@%p1264 bra 	$L__BB0_2311;
	add.s32 	%r887, %r1325, -6;
	or.b32  	%r888, %r887, %r82;
	shl.b32 	%r889, %r888, 3;
	add.s32 	%r891, %r287, %r889;
	ld.shared.f64 	%fd3429, [%r891];
	fma.rn.f64 	%fd3430, %fd1261, %fd1406, %fd3429;
	st.shared.f64 	[%r891], %fd3430;
$L__BB0_2311:
	add.s32 	%r1325, %r1325, 1;
	setp.ne.s32 	%p1265, %r1325, 10;
	@%p1265 bra 	$L__BB0_2075;
	mul.f64 	%fd4283, %fd4283, 0d3FE0000000000000;
	add.s32 	%r1324, %r1324, 1;
	setp.ne.s32 	%p1266, %r1324, 16;
	@%p1266 bra 	$L__BB0_2074;
	mov.f64 	%fd4300, 0d3FF0000000000000;
	mov.b32 	%r1328, 0;
$L__BB0_2314:
	mul.f64 	%fd3433, %fd4300, 0d40211C3C9EECBFB2;
	mul.f64 	%fd1409, %fd4300, 0d40111C3C9EECBFB2;
	mul.f64 	%fd3434, %fd4300, 0dC056000000000000;
	mul.f64 	%fd3435, %fd3434, 0d40211C3C9EECBFB2;
	mul.f64 	%fd3436, %fd4300, 0d0000000000000000;
	mul.f64 	%fd1410, %fd3436, 0d40111C3C9EECBFB2;
	mul.f64 	%fd3437, %fd4300, 0d4020000000000000;
	rcp.rn.f64 	%fd1411, %fd4300;
	fma.rn.f64 	%fd3438, %fd3433, 0d0000000000000000, %fd3435;
	mul.wide.u32 	%rd553, %r1328, 280;
	add.s64 	%rd554, %rd1, %rd553;
	ld.local.f64 	%fd3439, [%rd554+8960];
	add.f64 	%fd3440, %fd3438, %fd3439;
	cvt.rzi.s32.f64 	%r895, %fd3440;
	cvt.rn.f64.s32 	%fd3441, %r895;
	setp.lt.f64 	%p1267, %fd3440, %fd3441;
	selp.s32 	%r896, -1, 0, %p1267;
	add.s32 	%r897, %r895, %r896;
	and.b32  	%r898, %r897, 255;
	cvt.rn.f64.s32 	%fd3442, %r897;
	sub.f64 	%fd1412, %fd3440, %fd3442;
	mul.f64 	%fd3443, %fd1412, %fd1412;
	mul.f64 	%fd3444, %fd1412, %fd3443;
	fma.rn.f64 	%fd3445, %fd1412, 0d4018000000000000, 0dC02E000000000000;
	fma.rn.f64 	%fd3446, %fd1412, %fd3445, 0d4024000000000000;
	mul.f64 	%fd1413, %fd3444, %fd3446;
	mul.f64 	%fd3447, %fd3433, 0d4008000000000000;
	fma.rn.f64 	%fd3448, %fd3437, 0d40211C3C9EECBFB2, %fd3447;
	mul.lo.s32 	%r899, %r1328, 280;
	cvt.u64.u32 	%rd555, %r899;
	add.s64 	%rd93, %rd72, %rd555;
	ld.local.f64 	%fd3449, [%rd93+16];
	add.f64 	%fd3450, %fd3448, %fd3449;
	cvt.rzi.s32.f64 	%r900, %fd3450;
	cvt.rn.f64.s32 	%fd3451, %r900;
	setp.lt.f64 	%p1268, %fd3450, %fd3451;
	selp.s32 	%r901, -1, 0, %p1268;
	add.s32 	%r902, %r900, %r901;
	and.b32  	%r189, %r902, 255;
	cvt.rn.f64.s32 	%fd3452, %r902;
	sub.f64 	%fd1414, %fd3450, %fd3452;
	mul.f64 	%fd3453, %fd1414, %fd1414;
	mul.f64 	%fd3454, %fd1414, %fd3453;
	fma.rn.f64 	%fd3455, %fd1414, 0d4018000000000000, 0dC02E000000000000;
	fma.rn.f64 	%fd3456, %fd1414, %fd3455, 0d4024000000000000;
	mul.f64 	%fd1415, %fd3454, %fd3456;
	ld.local.f64 	%fd1416, [%rd93+8];
	cvt.u64.u32 	%rd556, %r898;
	add.s64 	%rd94, %rd93, %rd556;
	add.s32 	%r903, %r897, 1;
	and.b32  	%r904, %r903, 255;
	cvt.u64.u32 	%rd557, %r904;
	add.s64 	%rd95, %rd93, %rd557;
	neg.f64 	%fd1417, %fd1412;
	sub.f64 	%fd1418, %fd1417, %fd1414;
	sub.f64 	%fd1419, %fd1412, %fd1414;
	sub.f64 	%fd1420, %fd1414, %fd1412;
	add.f64 	%fd1421, %fd1412, %fd1414;
	add.f64 	%fd1422, %fd1412, 0dBFF0000000000000;
	neg.f64 	%fd1423, %fd1422;
	sub.f64 	%fd1424, %fd1423, %fd1414;
	sub.f64 	%fd1425, %fd1422, %fd1414;
	sub.f64 	%fd1426, %fd1414, %fd1422;
	add.f64 	%fd1427, %fd1422, %fd1414;
	add.f64 	%fd1428, %fd1414, 0dBFF0000000000000;
	sub.f64 	%fd1429, %fd1417, %fd1428;
	sub.f64 	%fd1430, %fd1412, %fd1428;
	sub.f64 	%fd1431, %fd1428, %fd1412;
	add.f64 	%fd1432, %fd1412, %fd1428;
	sub.f64 	%fd1433, %fd1423, %fd1428;
	sub.f64 	%fd1434, %fd1422, %fd1428;
	sub.f64 	%fd1435, %fd1428, %fd1422;
	add.f64 	%fd1436, %fd1422, %fd1428;
	mov.b32 	%r1331, -1;
	mov.f64 	%fd4316, 0d0000000000000000;
	mov.b32 	%r1329, 0;
	mov.f64 	%fd4315, %fd4316;
	mov.f64 	%fd4314, %fd4316;
	mov.f64 	%fd4313, %fd4316;
$L__BB0_2315:
	cvt.rn.f64.u32 	%fd3457, %r1329;
	fma.rn.f64 	%fd3458, %fd1409, %fd3457, %fd1410;
	add.f64 	%fd3459, %fd3458, %fd1416;
	cvt.rzi.s32.f64 	%r905, %fd3459;
	cvt.rn.f64.s32 	%fd3460, %r905;
	setp.lt.f64 	%p1269, %fd3459, %fd3460;
	selp.s32 	%r906, -1, 0, %p1269;
	add.s32 	%r907, %r905, %r906;
	and.b32  	%r192, %r907, 255;
	cvt.rn.f64.s32 	%fd3461, %r907;
	sub.f64 	%fd1441, %fd3459, %fd3461;
	fma.rn.f64 	%fd3462, %fd1441, 0d4018000000000000, 0dC02E000000000000;
	fma.rn.f64 	%fd1442, %fd1441, %fd3462, 0d4024000000000000;
	setp.ne.s32 	%p1270, %r1329, 0;
	setp.eq.s32 	%p1271, %r192, %r1331;
	and.pred  	%p1272, %p1270, %p1271;
	@%p1272 bra 	$L__BB0_2549;
	ld.local.u8 	%r909, [%rd94+24];
	add.s32 	%r910, %r192, %r909;
	and.b32  	%r911, %r910, 255;
	cvt.u64.u32 	%rd558, %r911;
	add.s64 	%rd559, %rd93, %rd558;
	ld.local.u8 	%r912, [%rd559+24];
	add.s32 	%r193, %r189, %r912;
	add.s32 	%r913, %r910, 1;
	and.b32  	%r914, %r913, 255;
	cvt.u64.u32 	%rd560, %r914;
	add.s64 	%rd561, %rd93, %rd560;
	ld.local.u8 	%r915, [%rd561+24];
	add.s32 	%r194, %r189, %r915;
	ld.local.u8 	%r916, [%rd95+24];
	add.s32 	%r917, %r192, %r916;
	and.b32  	%r918, %r917, 255;
	cvt.u64.u32 	%rd562, %r918;
	add.s64 	%rd563, %rd93, %rd562;
	ld.local.u8 	%r919, [%rd563+24];
	add.s32 	%r195, %r189, %r919;
	add.s32 	%r920, %r917, 1;
	and.b32  	%r921, %r920, 255;
	cvt.u64.u32 	%rd564, %r921;
	add.s64 	%rd565, %rd93, %rd564;
	ld.local.u8 	%r922, [%rd565+24];
	add.s32 	%r196, %r189, %r922;
	and.b32  	%r923, %r193, 255;
	cvt.u64.u32 	%rd566, %r923;
	add.s64 	%rd567, %rd93, %rd566;
	ld.local.u8 	%rs341, [%rd567+24];
	and.b16  	%rs340, %rs341, 15;
	setp.gt.s16 	%p1273, %rs340, 7;
	@%p1273 bra 	$L__BB0_2324;
	setp.gt.s16 	%p1281, %rs340, 3;
	@%p1281 bra 	$L__BB0_2321;
	setp.gt.s16 	%p1285, %rs340, 1;
	@%p1285 bra 	$L__BB0_2333;
	setp.eq.s16 	%p1287, %rs340, 0;
	@%p1287 bra 	$L__BB0_2320;
	bra.uni 	$L__BB0_2331;
$L__BB0_2320:
	add.f64 	%fd4305, %fd1412, %fd1441;
	bra.uni 	$L__BB0_2345;
$L__BB0_2321:
	setp.gt.s16 	%p1282, %rs340, 5;
	@%p1282 bra 	$L__BB0_2335;
	setp.eq.s16 	%p1284, %rs340, 4;
	mov.f64 	%fd4305, %fd1421;
	@%p1284 bra 	$L__BB0_2345;
	mov.f64 	%fd4305, %fd1420;
	bra.uni 	$L__BB0_2345;
$L__BB0_2324:
	setp.gt.s16 	%p1274, %rs340, 11;
	@%p1274 bra 	$L__BB0_2328;
	setp.gt.s16 	%p1278, %rs340, 9;
	@%p1278 bra 	$L__BB0_2339;
	setp.eq.s16 	%p1280, %rs340, 8;
	@%p1280 bra 	$L__BB0_2327;
	bra.uni 	$L__BB0_2337;
$L__BB0_2327:
	add.f64 	%fd4305, %fd1414, %fd1441;
	bra.uni 	$L__BB0_2345;
$L__BB0_2328:
	setp.gt.s16 	%p1275, %rs340, 13;
	@%p1275 bra 	$L__BB0_2343;
	setp.eq.s16 	%p1277, %rs340, 12;
	@%p1277 bra 	$L__BB0_2330;
	bra.uni 	$L__BB0_2341;
$L__BB0_2330:
	add.f64 	%fd4305, %fd1412, %fd1441;
	bra.uni 	$L__BB0_2345;
$L__BB0_2331:
	sub.f64 	%fd4305, %fd1441, %fd1412;
	bra.uni 	$L__BB0_2345;
$L__BB0_2332:
	sub.f64 	%fd4305, %fd1412, %fd1441;
	bra.uni 	$L__BB0_2345;
$L__BB0_2333:
	setp.eq.s16 	%p1286, %rs340, 2;
	@%p1286 bra 	$L__BB0_2332;
	sub.f64 	%fd4305, %fd1417, %fd1441;
	bra.uni 	$L__BB0_2345;
$L__BB0_2335:
	setp.eq.s16 	%p1283, %rs340, 6;
	mov.f64 	%fd4305, %fd1419;
	@%p1283 bra 	$L__BB0_2345;
	mov.f64 	%fd4305, %fd1418;
	bra.uni 	$L__BB0_2345;
$L__BB0_2337:
	sub.f64 	%fd4305, %fd1414, %fd1441;
	bra.uni 	$L__BB0_2345;
$L__BB0_2338:
	sub.f64 	%fd4305, %fd1441, %fd1414;
	bra.uni 	$L__BB0_2345;
$L__BB0_2339:
	setp.eq.s16 	%p1279, %rs340, 10;
	@%p1279 bra 	$L__BB0_2338;
	neg.f64 	%fd3464, %fd1441;
	sub.f64 	%fd4305, %fd3464, %fd1414;
	bra.uni 	$L__BB0_2345;
$L__BB0_2341:
	sub.f64 	%fd4305, %fd1414, %fd1441;
	bra.uni 	$L__BB0_2345;
$L__BB0_2342:
	sub.f64 	%fd4305, %fd1441, %fd1412;
	bra.uni 	$L__BB0_2345;
$L__BB0_2343:
	setp.eq.s16 	%p1276, %rs340, 14;
	@%p1276 bra 	$L__BB0_2342;
	neg.f64 	%fd3463, %fd1441;
	sub.f64 	%fd4305, %fd3463, %fd1414;
$L__BB0_2345:
	and.b32  	%r924, %r195, 255;
	cvt.u64.u32 	%rd568, %r924;
	add.s64 	%rd569, %rd93, %rd568;
	ld.local.u8 	%rs343, [%rd569+24];
	and.b16  	%rs342, %rs343, 15;
	setp.gt.s16 	%p1288, %rs342, 7;
	@%p1288 bra 	$L__BB0_2353;
	setp.gt.s16 	%p1296, %rs342, 3;
	@%p1296 bra 	$L__BB0_2350;
	setp.gt.s16 	%p1300, %rs342, 1;
	@%p1300 bra 	$L__BB0_2362;
	setp.eq.s16 	%p1302, %rs342, 0;
	@%p1302 bra 	$L__BB0_2349;
	bra.uni 	$L__BB0_2360;
$L__BB0_2349:
	add.f64 	%fd4306, %fd1422, %fd1441;
	bra.uni 	$L__BB0_2374;
$L__BB0_2350:
	setp.gt.s16 	%p1297, %rs342, 5;
	@%p1297 bra 	$L__BB0_2364;
	setp.eq.s16 	%p1299, %rs342, 4;
	mov.f64 	%fd4306, %fd1427;
	@%p1299 bra 	$L__BB0_2374;
	mov.f64 	%fd4306, %fd1426;
	bra.uni 	$L__BB0_2374;
$L__BB0_2353:
	setp.gt.s16 	%p1289, %rs342, 11;
	@%p1289 bra 	$L__BB0_2357;
	setp.gt.s16 	%p1293, %rs342, 9;
	@%p1293 bra 	$L__BB0_2368;
	setp.eq.s16 	%p1295, %rs342, 8;
	@%p1295 bra 	$L__BB0_2356;
	bra.uni 	$L__BB0_2366;
$L__BB0_2356:
	add.f64 	%fd4306, %fd1414, %fd1441;
	bra.uni 	$L__BB0_2374;
$L__BB0_2357:
	setp.gt.s16 	%p1290, %rs342, 13;
	@%p1290 bra 	$L__BB0_2372;
	setp.eq.s16 	%p1292, %rs342, 12;
	@%p1292 bra 	$L__BB0_2359;
	bra.uni 	$L__BB0_2370;
$L__BB0_2359:
	add.f64 	%fd4306, %fd1422, %fd1441;
	bra.uni 	$L__BB0_2374;
$L__BB0_2360:
	sub.f64 	%fd4306, %fd1441, %fd1422;
	bra.uni 	$L__BB0_2374;
$L__BB0_2361:
	sub.f64 	%fd4306, %fd1422, %fd1441;
	bra.uni 	$L__BB0_2374;
$L__BB0_2362:
	setp.eq.s16 	%p1301, %rs342, 2;
	@%p1301 bra 	$L__BB0_2361;
	sub.f64 	%fd4306, %fd1423, %fd1441;
	bra.uni 	$L__BB0_2374;
$L__BB0_2364:
	setp.eq.s16 	%p1298, %rs342, 6;
	mov.f64 	%fd4306, %fd1425;
	@%p1298 bra 	$L__BB0_2374;
	mov.f64 	%fd4306, %fd1424;
	bra.uni 	$L__BB0_2374;
$L__BB0_2366:
	sub.f64 	%fd4306, %fd1414, %fd1441;
	bra.uni 	$L__BB0_2374;
$L__BB0_2367:
	sub.f64 	%fd4306, %fd1441, %fd1414;
	bra.uni 	$L__BB0_2374;
$L__BB0_2368:
	setp.eq.s16 	%p1294, %rs342, 10;
	@%p1294 bra 	$L__BB0_2367;
	neg.f64 	%fd3466, %fd1441;
	sub.f64 	%fd4306, %fd3466, %fd1414;
	bra.uni 	$L__BB0_2374;
$L__BB0_2370:
	sub.f64 	%fd4306, %fd1414, %fd1441;
	bra.uni 	$L__BB0_2374;
$L__BB0_2371:
	sub.f64 	%fd4306, %fd1441, %fd1422;
	bra.uni 	$L__BB0_2374;
$L__BB0_2372:
	setp.eq.s16 	%p1291, %rs342, 14;
	@%p1291 bra 	$L__BB0_2371;
	neg.f64 	%fd3465, %fd1441;
	sub.f64 	%fd4306, %fd3465, %fd1414;
$L__BB0_2374:
	sub.f64 	%fd3467, %fd4306, %fd4305;
	fma.rn.f64 	%fd4313, %fd1413, %fd3467, %fd4305;
	and.b32  	%r925, %r194, 255;
	cvt.u64.u32 	%rd570, %r925;
	add.s64 	%rd571, %rd93, %rd570;
	ld.local.u8 	%rs345, [%rd571+24];
	add.f64 	%fd1470, %fd1441, 0dBFF0000000000000;
	and.b16  	%rs344, %rs345, 15;
	setp.gt.s16 	%p1303, %rs344, 7;
	@%p1303 bra 	$L__BB0_2382;
	setp.gt.s16 	%p1311, %rs344, 3;
	@%p1311 bra 	$L__BB0_2379;
	setp.gt.s16 	%p1315, %rs344, 1;
	@%p1315 bra 	$L__BB0_2391;
	setp.eq.s16 	%p1317, %rs344, 0;
	@%p1317 bra 	$L__BB0_2378;
	bra.uni 	$L__BB0_2389;
$L__BB0_2378:
	add.f64 	%fd4307, %fd1412, %fd1470;
	bra.uni 	$L__BB0_2403;
$L__BB0_2379:
	setp.gt.s16 	%p1312, %rs344, 5;
	@%p1312 bra 	$L__BB0_2393;
	setp.eq.s16 	%p1314, %rs344, 4;
	mov.f64 	%fd4307, %fd1421;
	@%p1314 bra 	$L__BB0_2403;
	mov.f64 	%fd4307, %fd1420;
	bra.uni 	$L__BB0_2403;
$L__BB0_2382:
	setp.gt.s16 	%p1304, %rs344, 11;
	@%p1304 bra 	$L__BB0_2386;
	setp.gt.s16 	%p1308, %rs344, 9;
	@%p1308 bra 	$L__BB0_2397;
	setp.eq.s16 	%p1310, %rs344, 8;
	@%p1310 bra 	$L__BB0_2385;
	bra.uni 	$L__BB0_2395;
$L__BB0_2385:
	add.f64 	%fd4307, %fd1414, %fd1470;
	bra.uni 	$L__BB0_2403;
$L__BB0_2386:
	setp.gt.s16 	%p1305, %rs344, 13;
	@%p1305 bra 	$L__BB0_2401;
	setp.eq.s16 	%p1307, %rs344, 12;
	@%p1307 bra 	$L__BB0_2388;
	bra.uni 	$L__BB0_2399;
$L__BB0_2388:
	add.f64 	%fd4307, %fd1412, %fd1470;
	bra.uni 	$L__BB0_2403;
$L__BB0_2389:
	sub.f64 	%fd4307, %fd1470, %fd1412;
	bra.uni 	$L__BB0_2403;
$L__BB0_2390:
	sub.f64 	%fd4307, %fd1412, %fd1470;
	bra.uni 	$L__BB0_2403;
$L__BB0_2391:
	setp.eq.s16 	%p1316, %rs344, 2;
	@%p1316 bra 	$L__BB0_2390;
	sub.f64 	%fd4307, %fd1417, %fd1470;
	bra.uni 	$L__BB0_2403;
$L__BB0_2393:
	setp.eq.s16 	%p1313, %rs344, 6;
	mov.f64 	%fd4307, %fd1419;
	@%p1313 bra 	$L__BB0_2403;
	mov.f64 	%fd4307, %fd1418;
	bra.uni 	$L__BB0_2403;
$L__BB0_2395:
	sub.f64 	%fd4307, %fd1414, %fd1470;
	bra.uni 	$L__BB0_2403;
$L__BB0_2396:
	sub.f64 	%fd4307, %fd1470, %fd1414;
	bra.uni 	$L__BB0_2403;
$L__BB0_2397:
	setp.eq.s16 	%p1309, %rs344, 10;
	@%p1309 bra 	$L__BB0_2396;
	neg.f64 	%fd3469, %fd1470;
	sub.f64 	%fd4307, %fd3469, %fd1414;
	bra.uni 	$L__BB0_2403;
$L__BB0_2399:
	sub.f64 	%fd4307, %fd1414, %fd1470;
	bra.uni 	$L__BB0_2403;
$L__BB0_2400:
	sub.f64 	%fd4307, %fd1470, %fd1412;
	bra.uni 	$L__BB0_2403;
$L__BB0_2401:
	setp.eq.s16 	%p1306, %rs344, 14;
	@%p1306 bra 	$L__BB0_2400;
	neg.f64 	%fd3468, %fd1470;
	sub.f64 	%fd4307, %fd3468, %fd1414;
$L__BB0_2403:
	and.b32  	%r926, %r196, 255;
	cvt.u64.u32 	%rd572, %r926;
	add.s64 	%rd573, %rd93, %rd572;
	ld.local.u8 	%rs347, [%rd573+24];
	and.b16  	%rs346, %rs347, 15;
	setp.gt.s16 	%p1318, %rs346, 7;
	@%p1318 bra 	$L__BB0_2411;
	setp.gt.s16 	%p1326, %rs346, 3;
	@%p1326 bra 	$L__BB0_2408;
	setp.gt.s16 	%p1330, %rs346, 1;
	@%p1330 bra 	$L__BB0_2420;
	setp.eq.s16 	%p1332, %rs346, 0;
	@%p1332 bra 	$L__BB0_2407;
	bra.uni 	$L__BB0_2418;
$L__BB0_2407:
	add.f64 	%fd4308, %fd1422, %fd1470;
	bra.uni 	$L__BB0_2432;
$L__BB0_2408:
	setp.gt.s16 	%p1327, %rs346, 5;
	@%p1327 bra 	$L__BB0_2422;
	setp.eq.s16 	%p1329, %rs346, 4;
	mov.f64 	%fd4308, %fd1427;
	@%p1329 bra 	$L__BB0_2432;
	mov.f64 	%fd4308, %fd1426;
	bra.uni 	$L__BB0_2432;
$L__BB0_2411:
	setp.gt.s16 	%p1319, %rs346, 11;
	@%p1319 bra 	$L__BB0_2415;
	setp.gt.s16 	%p1323, %rs346, 9;
	@%p1323 bra 	$L__BB0_2426;
	setp.eq.s16 	%p1325, %rs346, 8;
	@%p1325 bra 	$L__BB0_2414;
	bra.uni 	$L__BB0_2424;
$L__BB0_2414:
	add.f64 	%fd4308, %fd1414, %fd1470;
	bra.uni 	$L__BB0_2432;
$L__BB0_2415:
	setp.gt.s16 	%p1320, %rs346, 13;
	@%p1320 bra 	$L__BB0_2430;
	setp.eq.s16 	%p1322, %rs346, 12;
	@%p1322 bra 	$L__BB0_2417;
	bra.uni 	$L__BB0_2428;
$L__BB0_2417:
	add.f64 	%fd4308, %fd1422, %fd1470;
	bra.uni 	$L__BB0_2432;
$L__BB0_2418:
	sub.f64 	%fd4308, %fd1470, %fd1422;
	bra.uni 	$L__BB0_2432;
$L__BB0_2419:
	sub.f64 	%fd4308, %fd1422, %fd1470;
	bra.uni 	$L__BB0_2432;
$L__BB0_2420:
	setp.eq.s16 	%p1331, %rs346, 2;
	@%p1331 bra 	$L__BB0_2419;
	sub.f64 	%fd4308, %fd1423, %fd1470;
	bra.uni 	$L__BB0_2432;
$L__BB0_2422:
	setp.eq.s16 	%p1328, %rs346, 6;
	mov.f64 	%fd4308, %fd1425;
	@%p1328 bra 	$L__BB0_2432;
	mov.f64 	%fd4308, %fd1424;
	bra.uni 	$L__BB0_2432;
$L__BB0_2424:
	sub.f64 	%fd4308, %fd1414, %fd1470;
	bra.uni 	$L__BB0_2432;
$L__BB0_2425:
	sub.f64 	%fd4308, %fd1470, %fd1414;
	bra.uni 	$L__BB0_2432;
$L__BB0_2426:
	setp.eq.s16 	%p1324, %rs346, 10;
	@%p1324 bra 	$L__BB0_2425;
	neg.f64 	%fd3471, %fd1470;
	sub.f64 	%fd4308, %fd3471, %fd1414;
	bra.uni 	$L__BB0_2432;
$L__BB0_2428:
	sub.f64 	%fd4308, %fd1414, %fd1470;
	bra.uni 	$L__BB0_2432;
$L__BB0_2429:
	sub.f64 	%fd4308, %fd1470, %fd1422;
	bra.uni 	$L__BB0_2432;
$L__BB0_2430:
	setp.eq.s16 	%p1321, %rs346, 14;
	@%p1321 bra 	$L__BB0_2429;
	neg.f64 	%fd3470, %fd1470;
	sub.f64 	%fd4308, %fd3470, %fd1414;
$L__BB0_2432:
	sub.f64 	%fd3472, %fd4308, %fd4307;
	fma.rn.f64 	%fd4314, %fd1413, %fd3472, %fd4307;
	add.s32 	%r927, %r193, 1;
	and.b32  	%r928, %r927, 255;
	cvt.u64.u32 	%rd574, %r928;
	add.s64 	%rd575, %rd93, %rd574;
	ld.local.u8 	%rs349, [%rd575+24];
	and.b16  	%rs348, %rs349, 15;
	setp.gt.s16 	%p1333, %rs348, 7;
	@%p1333 bra 	$L__BB0_2440;
	setp.gt.s16 	%p1341, %rs348, 3;
	@%p1341 bra 	$L__BB0_2437;
	setp.gt.s16 	%p1345, %rs348, 1;
	@%p1345 bra 	$L__BB0_2449;
	setp.eq.s16 	%p1347, %rs348, 0;
	@%p1347 bra 	$L__BB0_2436;
	bra.uni 	$L__BB0_2447;
$L__BB0_2436:
	add.f64 	%fd4309, %fd1412, %fd1441;
	bra.uni 	$L__BB0_2461;
$L__BB0_2437:
	setp.gt.s16 	%p1342, %rs348, 5;
	@%p1342 bra 	$L__BB0_2451;
	setp.eq.s16 	%p1344, %rs348, 4;
	mov.f64 	%fd4309, %fd1432;
	@%p1344 bra 	$L__BB0_2461;
	mov.f64 	%fd4309, %fd1431;
	bra.uni 	$L__BB0_2461;
$L__BB0_2440:
	setp.gt.s16 	%p1334, %rs348, 11;
	@%p1334 bra 	$L__BB0_2444;
	setp.gt.s16 	%p1338, %rs348, 9;
	@%p1338 bra 	$L__BB0_2455;
	setp.eq.s16 	%p1340, %rs348, 8;
	@%p1340 bra 	$L__BB0_2443;
	bra.uni 	$L__BB0_2453;
$L__BB0_2443:
	add.f64 	%fd4309, %fd1428, %fd1441;
	bra.uni 	$L__BB0_2461;
$L__BB0_2444:
	setp.gt.s16 	%p1335, %rs348, 13;
	@%p1335 bra 	$L__BB0_2459;
	setp.eq.s16 	%p1337, %rs348, 12;
	@%p1337 bra 	$L__BB0_2446;
	bra.uni 	$L__BB0_2457;
$L__BB0_2446:
	add.f64 	%fd4309, %fd1412, %fd1441;
	bra.uni 	$L__BB0_2461;
$L__BB0_2447:
	sub.f64 	%fd4309, %fd1441, %fd1412;
	bra.uni 	$L__BB0_2461;
$L__BB0_2448:
	sub.f64 	%fd4309, %fd1412, %fd1441;
	bra.uni 	$L__BB0_2461;
$L__BB0_2449:
	setp.eq.s16 	%p1346, %rs348, 2;
	@%p1346 bra 	$L__BB0_2448;
	sub.f64 	%fd4309, %fd1417, %fd1441;
	bra.uni 	$L__BB0_2461;
$L__BB0_2451:
	setp.eq.s16 	%p1343, %rs348, 6;
	mov.f64 	%fd4309, %fd1430;
	@%p1343 bra 	$L__BB0_2461;
	mov.f64 	%fd4309, %fd1429;
	bra.uni 	$L__BB0_2461;
$L__BB0_2453:
	sub.f64 	%fd4309, %fd1428, %fd1441;
	bra.uni 	$L__BB0_2461;
$L__BB0_2454:
	sub.f64 	%fd4309, %fd1441, %fd1428;
	bra.uni 	$L__BB0_2461;
$L__BB0_2455:
	setp.eq.s16 	%p1339, %rs348, 10;
	@%p1339 bra 	$L__BB0_2454;
	neg.f64 	%fd3474, %fd1441;
	sub.f64 	%fd4309, %fd3474, %fd1428;
	bra.uni 	$L__BB0_2461;
$L__BB0_2457:
	sub.f64 	%fd4309, %fd1428, %fd1441;
	bra.uni 	$L__BB0_2461;
$L__BB0_2458:
	sub.f64 	%fd4309, %fd1441, %fd1412;
	bra.uni 	$L__BB0_2461;
$L__BB0_2459:
	setp.eq.s16 	%p1336, %rs348, 14;
	@%p1336 bra 	$L__BB0_2458;
	neg.f64 	%fd3473, %fd1441;
	sub.f64 	%fd4309, %fd3473, %fd1428;
$L__BB0_2461:
	add.s32 	%r929, %r195, 1;
	and.b32  	%r930, %r929, 255;
	cvt.u64.u32 	%rd576, %r930;
	add.s64 	%rd577, %rd93, %rd576;
	ld.local.u8 	%rs351, [%rd577+24];
	and.b16  	%rs350, %rs351, 15;
	setp.gt.s16 	%p1348, %rs350, 7;
	@%p1348 bra 	$L__BB0_2469;
	setp.gt.s16 	%p1356, %rs350, 3;
	@%p1356 bra 	$L__BB0_2466;
	setp.gt.s16 	%p1360, %rs350, 1;
	@%p1360 bra 	$L__BB0_2478;
	setp.eq.s16 	%p1362, %rs350, 0;
	@%p1362 bra 	$L__BB0_2465;
	bra.uni 	$L__BB0_2476;
$L__BB0_2465:
	add.f64 	%fd4310, %fd1422, %fd1441;
	bra.uni 	$L__BB0_2490;
$L__BB0_2466:
	setp.gt.s16 	%p1357, %rs350, 5;
	@%p1357 bra 	$L__BB0_2480;
	setp.eq.s16 	%p1359, %rs350, 4;
	mov.f64 	%fd4310, %fd1436;
	@%p1359 bra 	$L__BB0_2490;
	mov.f64 	%fd4310, %fd1435;
	bra.uni 	$L__BB0_2490;
$L__BB0_2469:
	setp.gt.s16 	%p1349, %rs350, 11;
	@%p1349 bra 	$L__BB0_2473;
	setp.gt.s16 	%p1353, %rs350, 9;
	@%p1353 bra 	$L__BB0_2484;
	setp.eq.s16 	%p1355, %rs350, 8;
	@%p1355 bra 	$L__BB0_2472;
	bra.uni 	$L__BB0_2482;
$L__BB0_2472:
	add.f64 	%fd4310, %fd1428, %fd1441;
	bra.uni 	$L__BB0_2490;
$L__BB0_2473:
	setp.gt.s16 	%p1350, %rs350, 13;
	@%p1350 bra 	$L__BB0_2488;
	setp.eq.s16 	%p1352, %rs350, 12;
	@%p1352 bra 	$L__BB0_2475;
	bra.uni 	$L__BB0_2486;
$L__BB0_2475:
	add.f64 	%fd4310, %fd1422, %fd1441;
	bra.uni 	$L__BB0_2490;
$L__BB0_2476:
	sub.f64 	%fd4310, %fd1441, %fd1422;
	bra.uni 	$L__BB0_2490;
$L__BB0_2477:
	sub.f64 	%fd4310, %fd1422, %fd1441;
	bra.uni 	$L__BB0_2490;
$L__BB0_2478:
	setp.eq.s16 	%p1361, %rs350, 2;
	@%p1361 bra 	$L__BB0_2477;
	sub.f64 	%fd4310, %fd1423, %fd1441;
	bra.uni 	$L__BB0_2490;
$L__BB0_2480:
	setp.eq.s16 	%p1358, %rs350, 6;
	mov.f64 	%fd4310, %fd1434;
	@%p1358 bra 	$L__BB0_2490;
	mov.f64 	%fd4310, %fd1433;
	bra.uni 	$L__BB0_2490;
$L__BB0_2482:
	sub.f64 	%fd4310, %fd1428, %fd1441;
	bra.uni 	$L__BB0_2490;
$L__BB0_2483:
	sub.f64 	%fd4310, %fd1441, %fd1428;
	bra.uni 	$L__BB0_2490;
$L__BB0_2484:
	setp.eq.s16 	%p1354, %rs350, 10;
	@%p1354 bra 	$L__BB0_2483;
	neg.f64 	%fd3476, %fd1441;
	sub.f64 	%fd4310, %fd3476, %fd1428;
	bra.uni 	$L__BB0_2490;
$L__BB0_2486:
	sub.f64 	%fd4310, %fd1428, %fd1441;
	bra.uni 	$L__BB0_2490;
$L__BB0_2487:
	sub.f64 	%fd4310, %fd1441, %fd1422;
	bra.uni 	$L__BB0_2490;
$L__BB0_2488:
	setp.eq.s16 	%p1351, %rs350, 14;
	@%p1351 bra 	$L__BB0_2487;
	neg.f64 	%fd3475, %fd1441;
	sub.f64 	%fd4310, %fd3475, %fd1428;
$L__BB0_2490:
	sub.f64 	%fd3477, %fd4310, %fd4309;
	fma.rn.f64 	%fd4315, %fd1413, %fd3477, %fd4309;
	add.s32 	%r931, %r194, 1;
	and.b32  	%r932, %r931, 255;
	cvt.u64.u32 	%rd578, %r932;
	add.s64 	%rd579, %rd93, %rd578;
	ld.local.u8 	%rs353, [%rd579+24];
	and.b16  	%rs352, %rs353, 15;
	setp.gt.s16 	%p1363, %rs352, 7;
	@%p1363 bra 	$L__BB0_2498;
	setp.gt.s16 	%p1371, %rs352, 3;
	@%p1371 bra 	$L__BB0_2495;
	setp.gt.s16 	%p1375, %rs352, 1;
	@%p1375 bra 	$L__BB0_2507;
	setp.eq.s16 	%p1377, %rs352, 0;
	@%p1377 bra 	$L__BB0_2494;
	bra.uni 	$L__BB0_2505;
$L__BB0_2494:
	add.f64 	%fd4311, %fd1412, %fd1470;
	bra.uni 	$L__BB0_2519;
$L__BB0_2495:
	setp.gt.s16 	%p1372, %rs352, 5;
	@%p1372 bra 	$L__BB0_2509;
	setp.eq.s16 	%p1374, %rs352, 4;
	mov.f64 	%fd4311, %fd1432;
	@%p1374 bra 	$L__BB0_2519;
	mov.f64 	%fd4311, %fd1431;
	bra.uni 	$L__BB0_2519;
$L__BB0_2498:
	setp.gt.s16 	%p1364, %rs352, 11;
	@%p1364 bra 	$L__BB0_2502;
	setp.gt.s16 	%p1368, %rs352, 9;
	@%p1368 bra 	$L__BB0_2513;
	setp.eq.s16 	%p1370, %rs352, 8;
	@%p1370 bra 	$L__BB0_2501;
	bra.uni 	$L__BB0_2511;
$L__BB0_2501:
	add.f64 	%fd4311, %fd1428, %fd1470;
	bra.uni 	$L__BB0_2519;
$L__BB0_2502:
	setp.gt.s16 	%p1365, %rs352, 13;
	@%p1365 bra 	$L__BB0_2517;
	setp.eq.s16 	%p1367, %rs352, 12;
	@%p1367 bra 	$L__BB0_2504;
	bra.uni 	$L__BB0_2515;
$L__BB0_2504:
	add.f64 	%fd4311, %fd1412, %fd1470;
	bra.uni 	$L__BB0_2519;
$L__BB0_2505:
	sub.f64 	%fd4311, %fd1470, %fd1412;
	bra.uni 	$L__BB0_2519;
$L__BB0_2506:
	sub.f64 	%fd4311, %fd1412, %fd1470;
	bra.uni 	$L__BB0_2519;
$L__BB0_2507:
	setp.eq.s16 	%p1376, %rs352, 2;
	@%p1376 bra 	$L__BB0_2506;
	sub.f64 	%fd4311, %fd1417, %fd1470;
	bra.uni 	$L__BB0_2519;
$L__BB0_2509:
	setp.eq.s16 	%p1373, %rs352, 6;
	mov.f64 	%fd4311, %fd1430;
	@%p1373 bra 	$L__BB0_2519;
	mov.f64 	%fd4311, %fd1429;
	bra.uni 	$L__BB0_2519;
$L__BB0_2511:
	sub.f64 	%fd4311, %fd1428, %fd1470;
	bra.uni 	$L__BB0_2519;
$L__BB0_2512:
	sub.f64 	%fd4311, %fd1470, %fd1428;
	bra.uni 	$L__BB0_2519;
$L__BB0_2513:
	setp.eq.s16 	%p1369, %rs352, 10;
	@%p1369 bra 	$L__BB0_2512;
	neg.f64 	%fd3479, %fd1470;
	sub.f64 	%fd4311, %fd3479, %fd1428;
	bra.uni 	$L__BB0_2519;
$L__BB0_2515:
	sub.f64 	%fd4311, %fd1428, %fd1470;
	bra.uni 	$L__BB0_2519;
$L__BB0_2516:
	sub.f64 	%fd4311, %fd1470, %fd1412;
	bra.uni 	$L__BB0_2519;
$L__BB0_2517:
	setp.eq.s16 	%p1366, %rs352, 14;
	@%p1366 bra 	$L__BB0_2516;
	neg.f64 	%fd3478, %fd1470;
	sub.f64 	%fd4311, %fd3478, %fd1428;
$L__BB0_2519:
	add.s32 	%r933, %r196, 1;
	and.b32  	%r934, %r933, 255;
	cvt.u64.u32 	%rd580, %r934;
	add.s64 	%rd581, %rd93, %rd580;
	ld.local.u8 	%rs355, [%rd581+24];
	and.b16  	%rs354, %rs355, 15;
	setp.gt.s16 	%p1378, %rs354, 7;
	@%p1378 bra 	$L__BB0_2527;
	setp.gt.s16 	%p1386, %rs354, 3;
	@%p1386 bra 	$L__BB0_2524;
	setp.gt.s16 	%p1390, %rs354, 1;
	@%p1390 bra 	$L__BB0_2536;
	setp.eq.s16 	%p1392, %rs354, 0;
	@%p1392 bra 	$L__BB0_2523;
	bra.uni 	$L__BB0_2534;
$L__BB0_2523:
	add.f64 	%fd4312, %fd1422, %fd1470;
	bra.uni 	$L__BB0_2548;
$L__BB0_2524:
	setp.gt.s16 	%p1387, %rs354, 5;
	@%p1387 bra 	$L__BB0_2538;
	setp.eq.s16 	%p1389, %rs354, 4;
	mov.f64 	%fd4312, %fd1436;
	@%p1389 bra 	$L__BB0_2548;
	mov.f64 	%fd4312, %fd1435;
	bra.uni 	$L__BB0_2548;
$L__BB0_2527:
	setp.gt.s16 	%p1379, %rs354, 11;
	@%p1379 bra 	$L__BB0_2531;
	setp.gt.s16 	%p1383, %rs354, 9;
	@%p1383 bra 	$L__BB0_2542;
	setp.eq.s16 	%p1385, %rs354, 8;
	@%p1385 bra 	$L__BB0_2530;
	bra.uni 	$L__BB0_2540;
$L__BB0_2530:
	add.f64 	%fd4312, %fd1428, %fd1470;
	bra.uni 	$L__BB0_2548;
$L__BB0_2531:
	setp.gt.s16 	%p1380, %rs354, 13;
	@%p1380 bra 	$L__BB0_2546;
	setp.eq.s16 	%p1382, %rs354, 12;
	@%p1382 bra 	$L__BB0_2533;
	bra.uni 	$L__BB0_2544;
$L__BB0_2533:
	add.f64 	%fd4312, %fd1422, %fd1470;
	bra.uni 	$L__BB0_2548;
$L__BB0_2534:
	sub.f64 	%fd4312, %fd1470, %fd1422;
	bra.uni 	$L__BB0_2548;
$L__BB0_2535:
	sub.f64 	%fd4312, %fd1422, %fd1470;
	bra.uni 	$L__BB0_2548;
$L__BB0_2536:
	setp.eq.s16 	%p1391, %rs354, 2;
	@%p1391 bra 	$L__BB0_2535;
	sub.f64 	%fd4312, %fd1423, %fd1470;
	bra.uni 	$L__BB0_2548;
$L__BB0_2538:
	setp.eq.s16 	%p1388, %rs354, 6;
	mov.f64 	%fd4312, %fd1434;
	@%p1388 bra 	$L__BB0_2548;
	mov.f64 	%fd4312, %fd1433;
	bra.uni 	$L__BB0_2548;
$L__BB0_2540:
	sub.f64 	%fd4312, %fd1428, %fd1470;
	bra.uni 	$L__BB0_2548;
$L__BB0_2541:
	sub.f64 	%fd4312, %fd1470, %fd1428;
	bra.uni 	$L__BB0_2548;
$L__BB0_2542:
	setp.eq.s16 	%p1384, %rs354, 10;
	@%p1384 bra 	$L__BB0_2541;
	neg.f64 	%fd3481, %fd1470;
	sub.f64 	%fd4312, %fd3481, %fd1428;
	bra.uni 	$L__BB0_2548;
$L__BB0_2544:
	sub.f64 	%fd4312, %fd1428, %fd1470;
	bra.uni 	$L__BB0_2548;
$L__BB0_2545:
	sub.f64 	%fd4312, %fd1470, %fd1422;
	bra.uni 	$L__BB0_2548;
$L__BB0_2546:
	setp.eq.s16 	%p1381, %rs354, 14;
	@%p1381 bra 	$L__BB0_2545;
	neg.f64 	%fd3480, %fd1470;
	sub.f64 	%fd4312, %fd3480, %fd1428;
$L__BB0_2548:
	sub.f64 	%fd3482, %fd4312, %fd4311;
	fma.rn.f64 	%fd4316, %fd1413, %fd3482, %fd4311;
	mov.u32 	%r1331, %r192;
$L__BB0_2549:
	mul.f64 	%fd3483, %fd1441, %fd1441;
	mul.f64 	%fd3484, %fd1441, %fd3483;
	mul.f64 	%fd3485, %fd3484, %fd1442;
	sub.f64 	%fd3486, %fd4314, %fd4313;
	fma.rn.f64 	%fd3487, %fd3485, %fd3486, %fd4313;
	sub.f64 	%fd3488, %fd4316, %fd4315;
	fma.rn.f64 	%fd3489, %fd3485, %fd3488, %fd4315;
	sub.f64 	%fd3490, %fd3489, %fd3487;
	fma.rn.f64 	%fd1556, %fd1415, %fd3490, %fd3487;
	setp.lt.u32 	%p1393, %r1329, 8;
	@%p1393 bra 	$L__BB0_2551;
	add.s32 	%r935, %r1329, -4;
	or.b32  	%r936, %r935, %r82;
	shl.b32 	%r937, %r936, 3;
	add.s32 	%r939, %r287, %r937;
	ld.shared.f64 	%fd3491, [%r939];
	fma.rn.f64 	%fd3492, %fd1411, %fd1556, %fd3491;
	st.shared.f64 	[%r939], %fd3492;
$L__BB0_2551:
	add.s32 	%r1329, %r1329, 1;
	setp.ne.s32 	%p1394, %r1329, 10;
	@%p1394 bra 	$L__BB0_2315;
	mul.f64 	%fd4300, %fd4300, 0d3FE0000000000000;
	add.s32 	%r1328, %r1328, 1;
	setp.ne.s32 	%p1395, %r1328, 8;
	@%p1395 bra 	$L__BB0_2314;
	div.rn.f64 	%fd3493, %fd4261, 0d40BF400000000000;
	setp.lt.f64 	%p1396, %fd3493, 0d0000000000000000;
	mul.f64 	%fd3494, %fd3493, 0dBFD3333333333333;
	selp.f64 	%fd3495, %fd3494, %fd3493, %p1396;
	fma.rn.f64 	%fd1558, %fd3495, 0d4008000000000000, 0dC000000000000000;
	setp.geu.f64 	%p1397, %fd1558, 0d0000000000000000;
	@%p1397 bra 	$L__BB0_2555;
	mul.f64 	%fd3497, %fd1558, 0d3FE0000000000000;
	setp.lt.f64 	%p1399, %fd3497, 0dBFF0000000000000;
	selp.f64 	%fd3498, 0dBFF0000000000000, %fd3497, %p1399;
	div.rn.f64 	%fd3499, %fd3498, 0d3FF6666666666666;
	mul.f64 	%fd4317, %fd3499, 0d3FE0000000000000;
	bra.uni 	$L__BB0_2556;
$L__BB0_2555:
	setp.gt.f64 	%p1398, %fd1558, 0d3FF0000000000000;
	selp.f64 	%fd3496, 0d3FF0000000000000, %fd1558, %p1398;
	mul.f64 	%fd4317, %fd3496, 0d3FC0000000000000;
$L__BB0_2556:
	fma.rn.f64 	%fd3500, %fd4317, 0d3FC999999999999A, 0dBFB3333340000000;
	mul.f64 	%fd3501, %fd3500, 0d4031000000000000;
	mul.f64 	%fd3502, %fd3501, 0d3FB0000000000000;
	fma.rn.f64 	%fd1562, %fd3502, 0d4010000000000000, 0d4021000000000000;
	ld.shared.f64 	%fd3503, [%r83];
	mul.f64 	%fd4318, %fd3503, 0d3F60000000000000;
	ld.shared.f64 	%fd3504, [%r83+32];
	div.rn.f64 	%fd3505, %fd3504, 0d4024000000000000;
	add.f64 	%fd3506, %fd3505, 0d3FF0000000000000;
	mul.f64 	%fd1564, %fd3506, 0d3FE0000000000000;
	setp.lt.f64 	%p1400, %fd1564, 0d0000000000000000;
	@%p1400 bra 	$L__BB0_2558;
	ld.shared.f64 	%fd3507, [%r83+16];
	mul.f64 	%fd3508, %fd3507, 0d3F60000000000000;
	setp.gt.f64 	%p1401, %fd1564, 0d3FF0000000000000;
	sub.f64 	%fd3509, %fd3508, %fd4318;
	fma.rn.f64 	%fd3510, %fd1564, %fd3509, %fd4318;
	selp.f64 	%fd4318, %fd3508, %fd3510, %p1401;
$L__BB0_2558:
	mov.f64 	%fd3511, 0d4020000000000000;
	sub.f64 	%fd3512, %fd3511, %fd1562;
	mul.f64 	%fd3513, %fd3512, 0d4028000000000000;
	mul.f64 	%fd3514, %fd3513, 0d4060000000000000;
	mul.f64 	%fd3515, %fd3514, 0d3F80000000000000;
	div.rn.f64 	%fd3516, %fd3515, 0d3FD7AE1480000000;
	mul.f64 	%fd3517, %fd3516, 0d4010000000000000;
	setp.lt.f64 	%p1402, %fd3516, 0d0000000000000000;
	selp.f64 	%fd3518, %fd3517, %fd3516, %p1402;
	sub.f64 	%fd1567, %fd4318, %fd3518;
	st.shared.f64 	[%r83+104], %fd1567;
	mov.f64 	%fd3519, 0d4022000000000000;
	sub.f64 	%fd3520, %fd3519, %fd1562;
	mul.f64 	%fd3521, %fd3520, 0d4028000000000000;
	mul.f64 	%fd3522, %fd3521, 0d4060000000000000;
	mul.f64 	%fd3523, %fd3522, 0d3F80000000000000;
	div.rn.f64 	%fd1568, %fd3523, 0d3FD7AE1480000000;
	ld.shared.f64 	%fd3524, [%r83+8];
	mul.f64 	%fd4319, %fd3524, 0d3F60000000000000;
	ld.shared.f64 	%fd3525, [%r83+40];
	div.rn.f64 	%fd3526, %fd3525, 0d4024000000000000;
	add.f64 	%fd3527, %fd3526, 0d3FF0000000000000;
	mul.f64 	%fd1570, %fd3527, 0d3FE0000000000000;
	setp.lt.f64 	%p1403, %fd1570, 0d0000000000000000;
	@%p1403 bra 	$L__BB0_2560;
	ld.shared.f64 	%fd3528, [%r83+24];
	mul.f64 	%fd3529, %fd3528, 0d3F60000000000000;
	setp.gt.f64 	%p1404, %fd1570, 0d3FF0000000000000;
	sub.f64 	%fd3530, %fd3529, %fd4319;
	fma.rn.f64 	%fd3531, %fd1570, %fd3530, %fd4319;
	selp.f64 	%fd4319, %fd3529, %fd3531, %p1404;
$L__BB0_2560:
	mul.f64 	%fd3532, %fd1568, 0d4010000000000000;
	setp.lt.f64 	%p1405, %fd1568, 0d0000000000000000;
	selp.f64 	%fd3533, %fd3532, %fd1568, %p1405;
	sub.f64 	%fd3534, %fd4319, %fd3533;
	st.shared.f64 	[%r83+112], %fd3534;
	sub.f64 	%fd3535, %fd3534, %fd1567;
	mul.f64 	%fd3536, %fd3535, 0d3FC0000000000000;
	add.f64 	%fd3537, %fd3536, %fd1567;
	add.f64 	%fd3538, %fd3536, %fd3537;
	add.f64 	%fd3539, %fd3536, %fd3538;
	setp.leu.f64 	%p1406, %fd3539, 0d0000000000000000;
	add.f64 	%fd3540, %fd3536, %fd3539;
	add.f64 	%fd3541, %fd3536, %fd3540;
	add.f64 	%fd3542, %fd3536, %fd3541;
	add.f64 	%fd3543, %fd3536, %fd3542;
	max.f64 	%fd3544, %fd3540, %fd3541;
	max.f64 	%fd3545, %fd3544, %fd3542;
	max.f64 	%fd3546, %fd3545, %fd3543;
	setp.gt.f64 	%p1407, %fd3546, 0d0000000000000000;
	or.pred  	%p1408, %p1407, %p1406;
	@%p1408 bra 	$L__BB0_4276;
	mov.f64 	%fd4321, 0d0000000000000000;
	mov.f64 	%fd4320, 0d3FF0000000000000;
	mov.b32 	%r1332, 0;
$L__BB0_2562:
	mul.f64 	%fd3549, %fd4320, 0d4069000000000000;
	mul.f64 	%fd3550, %fd4320, 0dC056000000000000;
	mul.f64 	%fd3551, %fd4320, 0d4020000000000000;
	fma.rn.f64 	%fd3552, %fd3550, 0d4069000000000000, %fd3549;
	mul.wide.u32 	%rd582, %r1332, 280;
	add.s64 	%rd583, %rd1, %rd582;
	ld.local.f64 	%fd3553, [%rd583+11200];
	add.f64 	%fd3554, %fd3552, %fd3553;
	cvt.rzi.s32.f64 	%r941, %fd3554;
	cvt.rn.f64.s32 	%fd3555, %r941;
	setp.lt.f64 	%p1409, %fd3554, %fd3555;
	selp.s32 	%r942, -1, 0, %p1409;
	add.s32 	%r943, %r941, %r942;
	and.b32  	%r944, %r943, 255;
	cvt.rn.f64.s32 	%fd3556, %r943;
	sub.f64 	%fd1575, %fd3554, %fd3556;
	mul.f64 	%fd3557, %fd1575, %fd1575;
	mul.f64 	%fd3558, %fd1575, %fd3557;
	fma.rn.f64 	%fd3559, %fd1575, 0d4018000000000000, 0dC02E000000000000;
	fma.rn.f64 	%fd3560, %fd1575, %fd3559, 0d4024000000000000;
	mul.f64 	%fd1576, %fd3558, %fd3560;
	mul.f64 	%fd3561, %fd3549, 0d4008000000000000;
	fma.rn.f64 	%fd3562, %fd3551, 0d4069000000000000, %fd3561;
	mul.lo.s32 	%r945, %r1332, 280;
	cvt.u64.u32 	%rd584, %r945;
	add.s64 	%rd96, %rd63, %rd584;
	ld.local.f64 	%fd3563, [%rd96+16];
	add.f64 	%fd3564, %fd3562, %fd3563;
	cvt.rzi.s32.f64 	%r946, %fd3564;
	cvt.rn.f64.s32 	%fd3565, %r946;
	setp.lt.f64 	%p1410, %fd3564, %fd3565;
	selp.s32 	%r947, -1, 0, %p1410;
	add.s32 	%r948, %r946, %r947;
	and.b32  	%r949, %r948, 255;
	cvt.rn.f64.s32 	%fd3566, %r948;
	sub.f64 	%fd1577, %fd3564, %fd3566;
	fma.rn.f64 	%fd3567, %fd1577, 0d4018000000000000, 0dC02E000000000000;
	fma.rn.f64 	%fd1578, %fd1577, %fd3567, 0d4024000000000000;
	cvt.u64.u32 	%rd585, %r944;
	add.s64 	%rd586, %rd96, %rd585;
	ld.local.u8 	%rd587, [%rd586+24];
	add.s64 	%rd588, %rd96, %rd587;
	ld.local.u8 	%r950, [%rd588+24];
	add.s32 	%r201, %r949, %r950;
	add.s32 	%r951, %r943, 1;
	and.b32  	%r952, %r951, 255;
	cvt.u64.u32 	%rd589, %r952;
	add.s64 	%rd590, %rd96, %rd589;
	ld.local.u8 	%rd591, [%rd590+24];
	add.s64 	%rd592, %rd96, %rd591;
	ld.local.u8 	%r953, [%rd592+24];
	add.s32 	%r202, %r949, %r953;
	and.b32  	%r954, %r201, 255;
	cvt.u64.u32 	%rd593, %r954;
	add.s64 	%rd594, %rd96, %rd593;
	ld.local.u8 	%rs357, [%rd594+24];
	and.b16  	%rs356, %rs357, 15;
	setp.gt.s16 	%p1411, %rs356, 7;
	@%p1411 bra 	$L__BB0_2570;
	setp.gt.s16 	%p1419, %rs356, 3;
	@%p1419 bra 	$L__BB0_2567;
	setp.gt.s16 	%p1423, %rs356, 1;
	@%p1423 bra 	$L__BB0_2577;
	setp.eq.s16 	%p1425, %rs356, 0;
	mov.f64 	%fd4322, %fd1575;
	@%p1425 bra 	$L__BB0_2587;
	neg.f64 	%fd4322, %fd1575;
	bra.uni 	$L__BB0_2587;
$L__BB0_2567:
	setp.gt.s16 	%p1420, %rs356, 5;
	@%p1420 bra 	$L__BB0_2581;
	setp.eq.s16 	%p1422, %rs356, 4;
	@%p1422 bra 	$L__BB0_2569;
	bra.uni 	$L__BB0_2579;
$L__BB0_2569:
	add.f64 	%fd4322, %fd1575, %fd1577;
	bra.uni 	$L__BB0_2587;
$L__BB0_2570:
	setp.gt.s16 	%p1412, %rs356, 11;
	@%p1412 bra 	$L__BB0_2574;
	setp.gt.s16 	%p1416, %rs356, 9;
	@%p1416 bra 	$L__BB0_2583;
	setp.eq.s16 	%p1418, %rs356, 8;
	mov.f64 	%fd4322, %fd1577;
	@%p1418 bra 	$L__BB0_2587;
	neg.f64 	%fd4322, %fd1577;
	bra.uni 	$L__BB0_2587;
$L__BB0_2574:
	setp.gt.s16 	%p1413, %rs356, 13;
	@%p1413 bra 	$L__BB0_2585;
	setp.eq.s16 	%p1415, %rs356, 12;
	mov.f64 	%fd4322, %fd1575;
	@%p1415 bra 	$L__BB0_2587;
	mov.f64 	%fd4322, %fd1577;
	bra.uni 	$L__BB0_2587;
$L__BB0_2577:
	setp.eq.s16 	%p1424, %rs356, 2;
	mov.f64 	%fd4322, %fd1575;
	@%p1424 bra 	$L__BB0_2587;
	neg.f64 	%fd4322, %fd1575;
	bra.uni 	$L__BB0_2587;
$L__BB0_2579:
	sub.f64 	%fd4322, %fd1577, %fd1575;
	bra.uni 	$L__BB0_2587;
$L__BB0_2580:
	sub.f64 	%fd4322, %fd1575, %fd1577;
	bra.uni 	$L__BB0_2587;
$L__BB0_2581:
	setp.eq.s16 	%p1421, %rs356, 6;
	@%p1421 bra 	$L__BB0_2580;
	neg.f64 	%fd3568, %fd1575;
	sub.f64 	%fd4322, %fd3568, %fd1577;
	bra.uni 	$L__BB0_2587;
$L__BB0_2583:
	neg.f64 	%fd4322, %fd1577;
	setp.eq.s16 	%p1417, %rs356, 10;
	bra.uni 	$L__BB0_2587;
$L__BB0_2584:
	neg.f64 	%fd4322, %fd1575;
	bra.uni 	$L__BB0_2587;
$L__BB0_2585:
	setp.eq.s16 	%p1414, %rs356, 14;
	@%p1414 bra 	$L__BB0_2584;
	neg.f64 	%fd4322, %fd1577;
$L__BB0_2587:
	and.b32  	%r955, %r202, 255;
	cvt.u64.u32 	%rd595, %r955;
	add.s64 	%rd596, %rd96, %rd595;
	ld.local.u8 	%rs359, [%rd596+24];
	add.f64 	%fd4325, %fd1575, 0dBFF0000000000000;
	and.b16  	%rs358, %rs359, 15;
	setp.gt.s16 	%p1426, %rs358, 7;
	@%p1426 bra 	$L__BB0_2595;
	setp.gt.s16 	%p1434, %rs358, 3;
	@%p1434 bra 	$L__BB0_2592;
	setp.gt.s16 	%p1438, %rs358, 1;
	@%p1438 bra 	$L__BB0_2602;
	setp.eq.s16 	%p1440, %rs358, 0;
	mov.f64 	%fd4323, %fd4325;
	@%p1440 bra 	$L__BB0_2614;
	mov.f64 	%fd3572, 0d0000000000000000;
	sub.f64 	%fd4323, %fd3572, %fd4325;
	bra.uni 	$L__BB0_2614;
$L__BB0_2592:
	setp.gt.s16 	%p1435, %rs358, 5;
	@%p1435 bra 	$L__BB0_2606;
	setp.eq.s16 	%p1437, %rs358, 4;
	@%p1437 bra 	$L__BB0_2594;
	bra.uni 	$L__BB0_2604;
$L__BB0_2594:
	add.f64 	%fd4323, %fd4325, %fd1577;
	bra.uni 	$L__BB0_2614;
$L__BB0_2595:
	setp.gt.s16 	%p1427, %rs358, 11;
	@%p1427 bra 	$L__BB0_2599;
	setp.gt.s16 	%p1431, %rs358, 9;
	@%p1431 bra 	$L__BB0_2609;
	setp.eq.s16 	%p1433, %rs358, 8;
	mov.f64 	%fd4323, %fd1577;
	@%p1433 bra 	$L__BB0_2598;
	bra.uni 	$L__BB0_2614;
$L__BB0_2598:
	add.f64 	%fd4323, %fd1577, 0d0000000000000000;
	bra.uni 	$L__BB0_2614;
$L__BB0_2599:
	setp.gt.s16 	%p1428, %rs358, 13;
	@%p1428 bra 	$L__BB0_2612;
	setp.eq.s16 	%p1430, %rs358, 12;
	mov.f64 	%fd4323, %fd4325;
	@%p1430 bra 	$L__BB0_2614;
	mov.f64 	%fd4323, %fd1577;
	bra.uni 	$L__BB0_2614;
$L__BB0_2602:
	setp.eq.s16 	%p1439, %rs358, 2;
	mov.f64 	%fd4323, %fd4325;
	@%p1439 bra 	$L__BB0_2614;
	neg.f64 	%fd4323, %fd4325;
	bra.uni 	$L__BB0_2614;
$L__BB0_2604:
	sub.f64 	%fd4323, %fd1577, %fd4325;
	bra.uni 	$L__BB0_2614;
$L__BB0_2605:
	sub.f64 	%fd4323, %fd4325, %fd1577;
	bra.uni 	$L__BB0_2614;
$L__BB0_2606:
	setp.eq.s16 	%p1436, %rs358, 6;
	@%p1436 bra 	$L__BB0_2605;
	neg.f64 	%fd3571, %fd4325;
	sub.f64 	%fd4323, %fd3571, %fd1577;
	bra.uni 	$L__BB0_2614;
$L__BB0_2608:
	mov.f64 	%fd3570, 0d0000000000000000;
	sub.f64 	%fd4323, %fd3570, %fd1577;
	bra.uni 	$L__BB0_2614;
$L__BB0_2609:
	setp.eq.s16 	%p1432, %rs358, 10;
	@%p1432 bra 	$L__BB0_2608;
	neg.f64 	%fd4323, %fd1577;
	bra.uni 	$L__BB0_2614;
$L__BB0_2611:
	mov.f64 	%fd3569, 0d0000000000000000;
	sub.f64 	%fd4323, %fd3569, %fd4325;
	bra.uni 	$L__BB0_2614;
$L__BB0_2612:
	setp.eq.s16 	%p1429, %rs358, 14;
	@%p1429 bra 	$L__BB0_2611;
	neg.f64 	%fd4323, %fd1577;
$L__BB0_2614:
	sub.f64 	%fd3573, %fd4323, %fd4322;
	fma.rn.f64 	%fd1604, %fd1576, %fd3573, %fd4322;
	add.s32 	%r956, %r201, 1;
	and.b32  	%r957, %r956, 255;
	cvt.u64.u32 	%rd597, %r957;
	add.s64 	%rd598, %rd96, %rd597;
	ld.local.u8 	%rs361, [%rd598+24];
	add.f64 	%fd1605, %fd1577, 0dBFF0000000000000;
	and.b16  	%rs360, %rs361, 15;
	setp.gt.s16 	%p1441, %rs360, 7;
	@%p1441 bra 	$L__BB0_2622;
	setp.gt.s16 	%p1448, %rs360, 3;
	@%p1448 bra 	$L__BB0_2619;
	setp.gt.s16 	%p1452, %rs360, 1;
	@%p1452 bra 	$L__BB0_2630;
	setp.eq.s16 	%p1454, %rs360, 0;
	@%p1454 bra 	$L__BB0_2618;
	bra.uni 	$L__BB0_2629;
$L__BB0_2618:
	add.f64 	%fd4324, %fd1575, 0d0000000000000000;
	bra.uni 	$L__BB0_2640;
$L__BB0_2619:
	setp.gt.s16 	%p1449, %rs360, 5;
	@%p1449 bra 	$L__BB0_2634;
	setp.eq.s16 	%p1451, %rs360, 4;
	@%p1451 bra 	$L__BB0_2621;
	bra.uni 	$L__BB0_2632;
$L__BB0_2621:
	add.f64 	%fd4324, %fd1575, %fd1605;
	bra.uni 	$L__BB0_2640;
$L__BB0_2622:
	setp.gt.s16 	%p1442, %rs360, 11;
	@%p1442 bra 	$L__BB0_2626;
	add.s16 	%rs362, %rs360, -8;
	setp.lt.u16 	%p1446, %rs362, 2;
	mov.f64 	%fd4324, %fd1605;
	@%p1446 bra 	$L__BB0_2640;
	setp.eq.s16 	%p1447, %rs360, 10;
	@%p1447 bra 	$L__BB0_2625;
	bra.uni 	$L__BB0_2636;
$L__BB0_2625:
	mov.f64 	%fd3575, 0d0000000000000000;
	sub.f64 	%fd4324, %fd3575, %fd1605;
	bra.uni 	$L__BB0_2640;
$L__BB0_2626:
	setp.gt.s16 	%p1443, %rs360, 13;
	@%p1443 bra 	$L__BB0_2638;
	setp.eq.s16 	%p1445, %rs360, 12;
	mov.f64 	%fd4324, %fd1605;
	@%p1445 bra 	$L__BB0_2628;
	bra.uni 	$L__BB0_2640;
$L__BB0_2628:
	add.f64 	%fd4324, %fd1575, 0d0000000000000000;
	bra.uni 	$L__BB0_2640;
$L__BB0_2629:
	mov.f64 	%fd3577, 0d0000000000000000;
	sub.f64 	%fd4324, %fd3577, %fd1575;
	bra.uni 	$L__BB0_2640;
$L__BB0_2630:
	setp.eq.s16 	%p1453, %rs360, 2;
	mov.f64 	%fd4324, %fd1575;
	@%p1453 bra 	$L__BB0_2640;
	neg.f64 	%fd4324, %fd1575;
	bra.uni 	$L__BB0_2640;
$L__BB0_2632:
	sub.f64 	%fd4324, %fd1605, %fd1575;
	bra.uni 	$L__BB0_2640;
$L__BB0_2633:
	sub.f64 	%fd4324, %fd1575, %fd1605;
	bra.uni 	$L__BB0_2640;
$L__BB0_2634:
	setp.eq.s16 	%p1450, %rs360, 6;
	@%p1450 bra 	$L__BB0_2633;
	neg.f64 	%fd3576, %fd1575;
	sub.f64 	%fd4324, %fd3576, %fd1605;
	bra.uni 	$L__BB0_2640;
$L__BB0_2636:
	neg.f64 	%fd4324, %fd1605;
	bra.uni 	$L__BB0_2640;
$L__BB0_2637:
	mov.f64 	%fd3574, 0d0000000000000000;
	sub.f64 	%fd4324, %fd3574, %fd1575;
	bra.uni 	$L__BB0_2640;
$L__BB0_2638:
	setp.eq.s16 	%p1444, %rs360, 14;
	@%p1444 bra 	$L__BB0_2637;
	neg.f64 	%fd4324, %fd1605;
$L__BB0_2640:
	add.s32 	%r958, %r202, 1;
	and.b32  	%r959, %r958, 255;
	cvt.u64.u32 	%rd599, %r959;
	add.s64 	%rd600, %rd96, %rd599;
	ld.local.u8 	%rs364, [%rd600+24];
	and.b16  	%rs363, %rs364, 15;
	setp.gt.s16 	%p1455, %rs363, 7;
	@%p1455 bra 	$L__BB0_2648;
	setp.gt.s16 	%p1462, %rs363, 3;
	@%p1462 bra 	$L__BB0_2645;
	setp.gt.s16 	%p1466, %rs363, 1;
	@%p1466 bra 	$L__BB0_2655;
	setp.eq.s16 	%p1468, %rs363, 0;
	@%p1468 bra 	$L__BB0_2665;
	mov.f64 	%fd3581, 0d0000000000000000;
	sub.f64 	%fd4325, %fd3581, %fd4325;
	bra.uni 	$L__BB0_2665;
$L__BB0_2645:
	setp.gt.s16 	%p1463, %rs363, 5;
	@%p1463 bra 	$L__BB0_2659;
	setp.eq.s16 	%p1465, %rs363, 4;
	@%p1465 bra 	$L__BB0_2647;
	bra.uni 	$L__BB0_2657;
$L__BB0_2647:
	add.f64 	%fd4325, %fd4325, %fd1605;
	bra.uni 	$L__BB0_2665;
$L__BB0_2648:
	setp.gt.s16 	%p1456, %rs363, 11;
	@%p1456 bra 	$L__BB0_2652;
	add.s16 	%rs365, %rs363, -8;
	setp.lt.u16 	%p1460, %rs365, 2;
	mov.f64 	%fd4325, %fd1605;
	@%p1460 bra 	$L__BB0_2665;
	setp.eq.s16 	%p1461, %rs363, 10;
	@%p1461 bra 	$L__BB0_2651;
	bra.uni 	$L__BB0_2661;
$L__BB0_2651:
	mov.f64 	%fd3579, 0d0000000000000000;
	sub.f64 	%fd4325, %fd3579, %fd1605;
	bra.uni 	$L__BB0_2665;
$L__BB0_2652:
	setp.gt.s16 	%p1457, %rs363, 13;
	@%p1457 bra 	$L__BB0_2663;
	setp.eq.s16 	%p1459, %rs363, 12;
	@%p1459 bra 	$L__BB0_2665;
	mov.f64 	%fd4325, %fd1605;
	bra.uni 	$L__BB0_2665;
$L__BB0_2655:
	setp.eq.s16 	%p1467, %rs363, 2;
	@%p1467 bra 	$L__BB0_2665;
	neg.f64 	%fd4325, %fd4325;
	bra.uni 	$L__BB0_2665;
$L__BB0_2657:
	sub.f64 	%fd4325, %fd1605, %fd4325;
	bra.uni 	$L__BB0_2665;
$L__BB0_2658:
	sub.f64 	%fd4325, %fd4325, %fd1605;
	bra.uni 	$L__BB0_2665;
$L__BB0_2659:
	setp.eq.s16 	%p1464, %rs363, 6;
	@%p1464 bra 	$L__BB0_2658;
	neg.f64 	%fd3580, %fd4325;
	sub.f64 	%fd4325, %fd3580, %fd1605;
	bra.uni 	$L__BB0_2665;
$L__BB0_2661:
	neg.f64 	%fd4325, %fd1605;
	bra.uni 	$L__BB0_2665;
$L__BB0_2662:
	mov.f64 	%fd3578, 0d0000000000000000;
	sub.f64 	%fd4325, %fd3578, %fd4325;
	bra.uni 	$L__BB0_2665;
$L__BB0_2663:
	setp.eq.s16 	%p1458, %rs363, 14;
	@%p1458 bra 	$L__BB0_2662;
	neg.f64 	%fd4325, %fd1605;
$L__BB0_2665:
	sub.f64 	%fd3582, %fd4325, %fd4324;
	fma.rn.f64 	%fd3583, %fd1576, %fd3582, %fd4324;
	sub.f64 	%fd3584, %fd3583, %fd1604;
	mul.f64 	%fd3585, %fd1577, %fd1577;
	mul.f64 	%fd3586, %fd1577, %fd3585;
	mul.f64 	%fd3587, %fd3586, %fd1578;
	fma.rn.f64 	%fd3588, %fd3587, %fd3584, %fd1604;
	rcp.rn.f64 	%fd3589, %fd4320;
	fma.rn.f64 	%fd4321, %fd3589, %fd3588, %fd4321;
	mul.f64 	%fd4320, %fd4320, 0d3FE0000000000000;
	add.s32 	%r1332, %r1332, 1;
	setp.ne.s32 	%p1469, %r1332, 16;
	@%p1469 bra 	$L__BB0_2562;
	mov.b64 	%rd601, 0;
	st.shared.u64 	[%r83], %rd601;
	st.shared.u64 	[%r83+8], %rd601;
	st.shared.u64 	[%r83+16], %rd601;
	st.shared.u64 	[%r83+24], %rd601;
	st.shared.u64 	[%r83+32], %rd601;
	st.shared.u64 	[%r83+40], %rd601;
	st.shared.u64 	[%r83+48], %rd601;
	st.shared.u64 	[%r83+56], %rd601;
	st.shared.u64 	[%r83+64], %rd601;
	mov.f64 	%fd4326, 0d3FF0000000000000;
	mov.b32 	%r1333, 0;
$L__BB0_2667:
	mul.f64 	%fd1633, %fd4326, 0d4085634BC6A7EF9E;
	mul.f64 	%fd3592, %fd4326, 0dC056000000000000;
	mul.f64 	%fd3593, %fd4326, 0d0000000000000000;
	mul.f64 	%fd1634, %fd3593, 0d4085634BC6A7EF9E;
	mul.f64 	%fd3594, %fd4326, 0d4020000000000000;
	rcp.rn.f64 	%fd1635, %fd4326;
	fma.rn.f64 	%fd3595, %fd3592, 0d4085634BC6A7EF9E, %fd1633;
	mul.wide.u32 	%rd602, %r1333, 280;
	add.s64 	%rd603, %rd1, %rd602;
	ld.local.f64 	%fd3596, [%rd603];
	add.f64 	%fd3597, %fd3595, %fd3596;
	cvt.rzi.s32.f64 	%r963, %fd3597;
	cvt.rn.f64.s32 	%fd3598, %r963;
	setp.lt.f64 	%p1470, %fd3597, %fd3598;
	selp.s32 	%r964, -1, 0, %p1470;
	add.s32 	%r965, %r963, %r964;
	and.b32  	%r966, %r965, 255;
	cvt.rn.f64.s32 	%fd3599, %r965;
	sub.f64 	%fd1636, %fd3597, %fd3599;
	mul.f64 	%fd3600, %fd1636, %fd1636;
	mul.f64 	%fd3601, %fd1636, %fd3600;
	fma.rn.f64 	%fd3602, %fd1636, 0d4018000000000000, 0dC02E000000000000;
	fma.rn.f64 	%fd3603, %fd1636, %fd3602, 0d4024000000000000;
	mul.f64 	%fd1637, %fd3601, %fd3603;
	mul.f64 	%fd3604, %fd1633, 0d4008000000000000;
	fma.rn.f64 	%fd3605, %fd3594, 0d4085634BC6A7EF9E, %fd3604;
	ld.local.f64 	%fd3606, [%rd603+16];
	add.f64 	%fd3607, %fd3605, %fd3606;
	cvt.rzi.s32.f64 	%r967, %fd3607;
	cvt.rn.f64.s32 	%fd3608, %r967;
	setp.lt.f64 	%p1471, %fd3607, %fd3608;
	selp.s32 	%r968, -1, 0, %p1471;
	add.s32 	%r969, %r967, %r968;
	and.b32  	%r205, %r969, 255;
	cvt.rn.f64.s32 	%fd3609, %r969;
	sub.f64 	%fd1638, %fd3607, %fd3609;
	mul.f64 	%fd3610, %fd1638, %fd1638;
	mul.f64 	%fd3611, %fd1638, %fd3610;
	fma.rn.f64 	%fd3612, %fd1638, 0d4018000000000000, 0dC02E000000000000;
	fma.rn.f64 	%fd3613, %fd1638, %fd3612, 0d4024000000000000;
	mul.f64 	%fd1639, %fd3611, %fd3613;
	ld.local.f64 	%fd1640, [%rd603+8];
	add.s64 	%rd97, %rd603, 24;
	cvt.u64.u32 	%rd604, %r966;
	add.s64 	%rd98, %rd97, %rd604;
	add.s32 	%r970, %r965, 1;
	and.b32  	%r971, %r970, 255;
	cvt.u64.u32 	%rd605, %r971;
	add.s64 	%rd99, %rd97, %rd605;
	neg.f64 	%fd1641, %fd1636;
	sub.f64 	%fd1642, %fd1641, %fd1638;
	sub.f64 	%fd1643, %fd1636, %fd1638;
	sub.f64 	%fd1644, %fd1638, %fd1636;
	add.f64 	%fd1645, %fd1636, %fd1638;
	add.f64 	%fd1646, %fd1636, 0dBFF0000000000000;
	neg.f64 	%fd1647, %fd1646;
	sub.f64 	%fd1648, %fd1647, %fd1638;
	sub.f64 	%fd1649, %fd1646, %fd1638;
	sub.f64 	%fd1650, %fd1638, %fd1646;
	add.f64 	%fd1651, %fd1646, %fd1638;
	add.f64 	%fd1652, %fd1638, 0dBFF0000000000000;
	sub.f64 	%fd1653, %fd1641, %fd1652;
	sub.f64 	%fd1654, %fd1636, %fd1652;
	sub.f64 	%fd1655, %fd1652, %fd1636;
	add.f64 	%fd1656, %fd1636, %fd1652;
	sub.f64 	%fd1657, %fd1647, %fd1652;
	sub.f64 	%fd1658, %fd1646, %fd1652;
	sub.f64 	%fd1659, %fd1652, %fd1646;
	add.f64 	%fd1660, %fd1646, %fd1652;
	mov.b32 	%r1336, -1;
	mov.f64 	%fd4342, 0d0000000000000000;
	mov.b32 	%r1334, 0;
	mov.f64 	%fd4341, %fd4342;
	mov.f64 	%fd4340, %fd4342;
	mov.f64 	%fd4339, %fd4342;
$L__BB0_2668:
	cvt.rn.f64.u32 	%fd3614, %r1334;
	fma.rn.f64 	%fd3615, %fd1633, %fd3614, %fd1634;
	add.f64 	%fd3616, %fd3615, %fd1640;
	cvt.rzi.s32.f64 	%r972, %fd3616;
	cvt.rn.f64.s32 	%fd3617, %r972;
	setp.lt.f64 	%p1472, %fd3616, %fd3617;
	selp.s32 	%r973, -1, 0, %p1472;
	add.s32 	%r974, %r972, %r973;
	and.b32  	%r208, %r974, 255;
	cvt.rn.f64.s32 	%fd3618, %r974;
	sub.f64 	%fd1665, %fd3616, %fd3618;
	fma.rn.f64 	%fd3619, %fd1665, 0d4018000000000000, 0dC02E000000000000;
	fma.rn.f64 	%fd1666, %fd1665, %fd3619, 0d4024000000000000;
	setp.ne.s32 	%p1473, %r1334, 0;
	setp.eq.s32 	%p1474, %r208, %r1336;
	and.pred  	%p1475, %p1473, %p1474;
	@%p1475 bra 	$L__BB0_2902;
	ld.local.u8 	%r976, [%rd98];
	add.s32 	%r977, %r208, %r976;
	and.b32  	%r978, %r977, 255;
	cvt.u64.u32 	%rd606, %r978;
	add.s64 	%rd607, %rd97, %rd606;
	ld.local.u8 	%r979, [%rd607];
	add.s32 	%r209, %r205, %r979;
	add.s32 	%r980, %r977, 1;
	and.b32  	%r981, %r980, 255;
	cvt.u64.u32 	%rd608, %r981;
	add.s64 	%rd609, %rd97, %rd608;
	ld.local.u8 	%r982, [%rd609];
	add.s32 	%r210, %r205, %r982;
	ld.local.u8 	%r983, [%rd99];
	add.s32 	%r984, %r208, %r983;
	and.b32  	%r985, %r984, 255;
	cvt.u64.u32 	%rd610, %r985;
	add.s64 	%rd611, %rd97, %rd610;
	ld.local.u8 	%r986, [%rd611];
	add.s32 	%r211, %r205, %r986;
	add.s32 	%r987, %r984, 1;
	and.b32  	%r988, %r987, 255;
	cvt.u64.u32 	%rd612, %r988;
	add.s64 	%rd613, %rd97, %rd612;
	ld.local.u8 	%r989, [%rd613];
	add.s32 	%r212, %r205, %r989;
	and.b32  	%r990, %r209, 255;
	cvt.u64.u32 	%rd614, %r990;
	add.s64 	%rd615, %rd97, %rd614;
	ld.local.u8 	%rs367, [%rd615];
	and.b16  	%rs366, %rs367, 15;
	setp.gt.s16 	%p1476, %rs366, 7;
	@%p1476 bra 	$L__BB0_2677;
	setp.gt.s16 	%p1484, %rs366, 3;
	@%p1484 bra 	$L__BB0_2674;
	setp.gt.s16 	%p1488, %rs366, 1;
	@%p1488 bra 	$L__BB0_2686;
	setp.eq.s16 	%p1490, %rs366, 0;
	@%p1490 bra 	$L__BB0_2673;
	bra.uni 	$L__BB0_2684;
$L__BB0_2673:
	add.f64 	%fd4331, %fd1636, %fd1665;
	bra.uni 	$L__BB0_2698;
$L__BB0_2674:
	setp.gt.s16 	%p1485, %rs366, 5;
	@%p1485 bra 	$L__BB0_2688;
	setp.eq.s16 	%p1487, %rs366, 4;
	mov.f64 	%fd4331, %fd1645;
	@%p1487 bra 	$L__BB0_2698;
	mov.f64 	%fd4331, %fd1644;
	bra.uni 	$L__BB0_2698;
$L__BB0_2677:
	setp.gt.s16 	%p1477, %rs366, 11;
	@%p1477 bra 	$L__BB0_2681;
	setp.gt.s16 	%p1481, %rs366, 9;
	@%p1481 bra 	$L__BB0_2692;
	setp.eq.s16 	%p1483, %rs366, 8;
	@%p1483 bra 	$L__BB0_2680;
	bra.uni 	$L__BB0_2690;
$L__BB0_2680:
	add.f64 	%fd4331, %fd1638, %fd1665;
	bra.uni 	$L__BB0_2698;
$L__BB0_2681:
	setp.gt.s16 	%p1478, %rs366, 13;
	@%p1478 bra 	$L__BB0_2696;
	setp.eq.s16 	%p1480, %rs366, 12;
	@%p1480 bra 	$L__BB0_2683;
	bra.uni 	$L__BB0_2694;
$L__BB0_2683:
	add.f64 	%fd4331, %fd1636, %fd1665;
	bra.uni 	$L__BB0_2698;
$L__BB0_2684:
	sub.f64 	%fd4331, %fd1665, %fd1636;
	bra.uni 	$L__BB0_2698;
$L__BB0_2685:
	sub.f64 	%fd4331, %fd1636, %fd1665;
	bra.uni 	$L__BB0_2698;
$L__BB0_2686:
	setp.eq.s16 	%p1489, %rs366, 2;
	@%p1489 bra 	$L__BB0_2685;
	sub.f64 	%fd4331, %fd1641, %fd1665;
	bra.uni 	$L__BB0_2698;
$L__BB0_2688:
	setp.eq.s16 	%p1486, %rs366, 6;
	mov.f64 	%fd4331, %fd1643;
	@%p1486 bra 	$L__BB0_2698;
	mov.f64 	%fd4331, %fd1642;
	bra.uni 	$L__BB0_2698;
$L__BB0_2690:
	sub.f64 	%fd4331, %fd1638, %fd1665;
	bra.uni 	$L__BB0_2698;
$L__BB0_2691:
	sub.f64 	%fd4331, %fd1665, %fd1638;
	bra.uni 	$L__BB0_2698;
$L__BB0_2692:
	setp.eq.s16 	%p1482, %rs366, 10;
	@%p1482 bra 	$L__BB0_2691;
	neg.f64 	%fd3621, %fd1665;
	sub.f64 	%fd4331, %fd3621, %fd1638;
	bra.uni 	$L__BB0_2698;
$L__BB0_2694:
	sub.f64 	%fd4331, %fd1638, %fd1665;
	bra.uni 	$L__BB0_2698;
$L__BB0_2695:
	sub.f64 	%fd4331, %fd1665, %fd1636;
	bra.uni 	$L__BB0_2698;
$L__BB0_2696:
	setp.eq.s16 	%p1479, %rs366, 14;
	@%p1479 bra 	$L__BB0_2695;
	neg.f64 	%fd3620, %fd1665;
	sub.f64 	%fd4331, %fd3620, %fd1638;
$L__BB0_2698:
	and.b32  	%r991, %r211, 255;
	cvt.u64.u32 	%rd616, %r991;
	add.s64 	%rd617, %rd97, %rd616;
	ld.local.u8 	%rs369, [%rd617];
	and.b16  	%rs368, %rs369, 15;
	setp.gt.s16 	%p1491, %rs368, 7;
	@%p1491 bra 	$L__BB0_2706;
	setp.gt.s16 	%p1499, %rs368, 3;
	@%p1499 bra 	$L__BB0_2703;
	setp.gt.s16 	%p1503, %rs368, 1;
	@%p1503 bra 	$L__BB0_2715;
	setp.eq.s16 	%p1505, %rs368, 0;
	@%p1505 bra 	$L__BB0_2702;
	bra.uni 	$L__BB0_2713;
$L__BB0_2702:
	add.f64 	%fd4332, %fd1646, %fd1665;
	bra.uni 	$L__BB0_2727;
$L__BB0_2703:
	setp.gt.s16 	%p1500, %rs368, 5;
	@%p1500 bra 	$L__BB0_2717;
	setp.eq.s16 	%p1502, %rs368, 4;
	mov.f64 	%fd4332, %fd1651;
	@%p1502 bra 	$L__BB0_2727;
	mov.f64 	%fd4332, %fd1650;
	bra.uni 	$L__BB0_2727;
$L__BB0_2706:
	setp.gt.s16 	%p1492, %rs368, 11;
	@%p1492 bra 	$L__BB0_2710;
	setp.gt.s16 	%p1496, %rs368, 9;
	@%p1496 bra 	$L__BB0_2721;
	setp.eq.s16 	%p1498, %rs368, 8;
	@%p1498 bra 	$L__BB0_2709;
	bra.uni 	$L__BB0_2719;
$L__BB0_2709:
	add.f64 	%fd4332, %fd1638, %fd1665;
	bra.uni 	$L__BB0_2727;
$L__BB0_2710:
	setp.gt.s16 	%p1493, %rs368, 13;
	@%p1493 bra 	$L__BB0_2725;
	setp.eq.s16 	%p1495, %rs368, 12;
	@%p1495 bra 	$L__BB0_2712;
	bra.uni 	$L__BB0_2723;
$L__BB0_2712:
	add.f64 	%fd4332, %fd1646, %fd1665;
	bra.uni 	$L__BB0_2727;
$L__BB0_2713:
	sub.f64 	%fd4332, %fd1665, %fd1646;
	bra.uni 	$L__BB0_2727;
$L__BB0_2714:
	sub.f64 	%fd4332, %fd1646, %fd1665;
	bra.uni 	$L__BB0_2727;
$L__BB0_2715:
	setp.eq.s16 	%p1504, %rs368, 2;
	@%p1504 bra 	$L__BB0_2714;
	sub.f64 	%fd4332, %fd1647, %fd1665;
	bra.uni 	$L__BB0_2727;
$L__BB0_2717:
	setp.eq.s16 	%p1501, %rs368, 6;
	mov.f64 	%fd4332, %fd1649;
	@%p1501 bra 	$L__BB0_2727;
	mov.f64 	%fd4332, %fd1648;
	bra.uni 	$L__BB0_2727;
$L__BB0_2719:
	sub.f64 	%fd4332, %fd1638, %fd1665;
	bra.uni 	$L__BB0_2727;
$L__BB0_2720:
	sub.f64 	%fd4332, %fd1665, %fd1638;
	bra.uni 	$L__BB0_2727;
$L__BB0_2721:
	setp.eq.s16 	%p1497, %rs368, 10;
	@%p1497 bra 	$L__BB0_2720;
	neg.f64 	%fd3623, %fd1665;
	sub.f64 	%fd4332, %fd3623, %fd1638;
	bra.uni 	$L__BB0_2727;
$L__BB0_2723:
	sub.f64 	%fd4332, %fd1638, %fd1665;
	bra.uni 	$L__BB0_2727;
$L__BB0_2724:
	sub.f64 	%fd4332, %fd1665, %fd1646;
	bra.uni 	$L__BB0_2727;
$L__BB0_2725:
	setp.eq.s16 	%p1494, %rs368, 14;
	@%p1494 bra 	$L__BB0_2724;
	neg.f64 	%fd3622, %fd1665;
	sub.f64 	%fd4332, %fd3622, %fd1638;
$L__BB0_2727:
	sub.f64 	%fd3624, %fd4332, %fd4331;
	fma.rn.f64 	%fd4339, %fd1637, %fd3624, %fd4331;
	and.b32  	%r992, %r210, 255;
	cvt.u64.u32 	%rd618, %r992;
	add.s64 	%rd619, %rd97, %rd618;
	ld.local.u8 	%rs371, [%rd619];
	add.f64 	%fd1694, %fd1665, 0dBFF0000000000000;
	and.b16  	%rs370, %rs371, 15;
	setp.gt.s16 	%p1506, %rs370, 7;
	@%p1506 bra 	$L__BB0_2735;
	setp.gt.s16 	%p1514, %rs370, 3;
	@%p1514 bra 	$L__BB0_2732;
	setp.gt.s16 	%p1518, %rs370, 1;
	@%p1518 bra 	$L__BB0_2744;
	setp.eq.s16 	%p1520, %rs370, 0;
	@%p1520 bra 	$L__BB0_2731;
	bra.uni 	$L__BB0_2742;
$L__BB0_2731:
	add.f64 	%fd4333, %fd1636, %fd1694;
	bra.uni 	$L__BB0_2756;
$L__BB0_2732:
	setp.gt.s16 	%p1515, %rs370, 5;
	@%p1515 bra 	$L__BB0_2746;
	setp.eq.s16 	%p1517, %rs370, 4;
	mov.f64 	%fd4333, %fd1645;
	@%p1517 bra 	$L__BB0_2756;
	mov.f64 	%fd4333, %fd1644;
	bra.uni 	$L__BB0_2756;
$L__BB0_2735:
	setp.gt.s16 	%p1507, %rs370, 11;
	@%p1507 bra 	$L__BB0_2739;
	setp.gt.s16 	%p1511, %rs370, 9;
	@%p1511 bra 	$L__BB0_2750;
	setp.eq.s16 	%p1513, %rs370, 8;
	@%p1513 bra 	$L__BB0_2738;
	bra.uni 	$L__BB0_2748;
$L__BB0_2738:
	add.f64 	%fd4333, %fd1638, %fd1694;
	bra.uni 	$L__BB0_2756;
$L__BB0_2739:
	setp.gt.s16 	%p1508, %rs370, 13;
	@%p1508 bra 	$L__BB0_2754;
	setp.eq.s16 	%p1510, %rs370, 12;
	@%p1510 bra 	$L__BB0_2741;
	bra.uni 	$L__BB0_2752;
$L__BB0_2741:
	add.f64 	%fd4333, %fd1636, %fd1694;
	bra.uni 	$L__BB0_2756;
$L__BB0_2742:
	sub.f64 	%fd4333, %fd1694, %fd1636;
	bra.uni 	$L__BB0_2756;
$L__BB0_2743:
	sub.f64 	%fd4333, %fd1636, %fd1694;
	bra.uni 	$L__BB0_2756;
$L__BB0_2744:
	setp.eq.s16 	%p1519, %rs370, 2;
	@%p1519 bra 	$L__BB0_2743;
	sub.f64 	%fd4333, %fd1641, %fd1694;
	bra.uni 	$L__BB0_2756;
$L__BB0_2746:
	setp.eq.s16 	%p1516, %rs370, 6;
	mov.f64 	%fd4333, %fd1643;
	@%p1516 bra 	$L__BB0_2756;
	mov.f64 	%fd4333, %fd1642;
	bra.uni 	$L__BB0_2756;
$L__BB0_2748:
	sub.f64 	%fd4333, %fd1638, %fd1694;
	bra.uni 	$L__BB0_2756;
$L__BB0_2749:
	sub.f64 	%fd4333, %fd1694, %fd1638;
	bra.uni 	$L__BB0_2756;
$L__BB0_2750:
	setp.eq.s16 	%p1512, %rs370, 10;
	@%p1512 bra 	$L__BB0_2749;
	neg.f64 	%fd3626, %fd1694;
	sub.f64 	%fd4333, %fd3626, %fd1638;
	bra.uni 	$L__BB0_2756;
$L__BB0_2752:
	sub.f64 	%fd4333, %fd1638, %fd1694;
	bra.uni 	$L__BB0_2756;
$L__BB0_2753:
	sub.f64 	%fd4333, %fd1694, %fd1636;
	bra.uni 	$L__BB0_2756;
$L__BB0_2754:
	setp.eq.s16 	%p1509, %rs370, 14;
	@%p1509 bra 	$L__BB0_2753;
	neg.f64 	%fd3625, %fd1694;
	sub.f64 	%fd4333, %fd3625, %fd1638;
$L__BB0_2756:
	and.b32  	%r993, %r212, 255;
	cvt.u64.u32 	%rd620, %r993;
	add.s64 	%rd621, %rd97, %rd620;
	ld.local.u8 	%rs373, [%rd621];
	and.b16  	%rs372, %rs373, 15;
	setp.gt.s16 	%p1521, %rs372, 7;
	@%p1521 bra 	$L__BB0_2764;
	setp.gt.s16 	%p1529, %rs372, 3;
	@%p1529 bra 	$L__BB0_2761;
	setp.gt.s16 	%p1533, %rs372, 1;
	@%p1533 bra 	$L__BB0_2773;
	setp.eq.s16 	%p1535, %rs372, 0;
	@%p1535 bra 	$L__BB0_2760;
	bra.uni 	$L__BB0_2771;
$L__BB0_2760:
	add.f64 	%fd4334, %fd1646, %fd1694;
	bra.uni 	$L__BB0_2785;
$L__BB0_2761:
	setp.gt.s16 	%p1530, %rs372, 5;
	@%p1530 bra 	$L__BB0_2775;
	setp.eq.s16 	%p1532, %rs372, 4;
	mov.f64 	%fd4334, %fd1651;
	@%p1532 bra 	$L__BB0_2785;
	mov.f64 	%fd4334, %fd1650;
	bra.uni 	$L__BB0_2785;
$L__BB0_2764:
	setp.gt.s16 	%p1522, %rs372, 11;
	@%p1522 bra 	$L__BB0_2768;
	setp.gt.s16 	%p1526, %rs372, 9;
	@%p1526 bra 	$L__BB0_2779;
	setp.eq.s16 	%p1528, %rs372, 8;
	@%p1528 bra 	$L__BB0_2767;
	bra.uni 	$L__BB0_2777;
$L__BB0_2767:
	add.f64 	%fd4334, %fd1638, %fd1694;
	bra.uni 	$L__BB0_2785;
$L__BB0_2768:
	setp.gt.s16 	%p1523, %rs372, 13;
	@%p1523 bra 	$L__BB0_2783;
	setp.eq.s16 	%p1525, %rs372, 12;
	@%p1525 bra 	$L__BB0_2770;
	bra.uni 	$L__BB0_2781;
$L__BB0_2770:
	add.f64 	%fd4334, %fd1646, %fd1694;
	bra.uni 	$L__BB0_2785;
$L__BB0_2771:
	sub.f64 	%fd4334, %fd1694, %fd1646;
	bra.uni 	$L__BB0_2785;
$L__BB0_2772:
	sub.f64 	%fd4334, %fd1646, %fd1694;
	bra.uni 	$L__BB0_2785;
$L__BB0_2773:
	setp.eq.s16 	%p1534, %rs372, 2;
	@%p1534 bra 	$L__BB0_2772;
	sub.f64 	%fd4334, %fd1647, %fd1694;
	bra.uni 	$L__BB0_2785;
$L__BB0_2775:
	setp.eq.s16 	%p1531, %rs372, 6;
	mov.f64 	%fd4334, %fd1649;
	@%p1531 bra 	$L__BB0_2785;
	mov.f64 	%fd4334, %fd1648;
	bra.uni 	$L__BB0_2785;
$L__BB0_2777:
	sub.f64 	%fd4334, %fd1638, %fd1694;
	bra.uni 	$L__BB0_2785;
$L__BB0_2778:
	sub.f64 	%fd4334, %fd1694, %fd1638;
	bra.uni 	$L__BB0_2785;
$L__BB0_2779:
	setp.eq.s16 	%p1527, %rs372, 10;
	@%p1527 bra 	$L__BB0_2778;
	neg.f64 	%fd3628, %fd1694;
	sub.f64 	%fd4334, %fd3628, %fd1638;
	bra.uni 	$L__BB0_2785;
$L__BB0_2781:
	sub.f64 	%fd4334, %fd1638, %fd1694;
	bra.uni 	$L__BB0_2785;
$L__BB0_2782:
	sub.f64 	%fd4334, %fd1694, %fd1646;
	bra.uni 	$L__BB0_2785;
$L__BB0_2783:
	setp.eq.s16 	%p1524, %rs372, 14;
	@%p1524 bra 	$L__BB0_2782;
	neg.f64 	%fd3627, %fd1694;
	sub.f64 	%fd4334, %fd3627, %fd1638;
$L__BB0_2785:
	sub.f64 	%fd3629, %fd4334, %fd4333;
	fma.rn.f64 	%fd4340, %fd1637, %fd3629, %fd4333;
	add.s32 	%r994, %r209, 1;
	and.b32  	%r995, %r994, 255;
	cvt.u64.u32 	%rd622, %r995;
	add.s64 	%rd623, %rd97, %rd622;
	ld.local.u8 	%rs375, [%rd623];
	and.b16  	%rs374, %rs375, 15;
	setp.gt.s16 	%p1536, %rs374, 7;
	@%p1536 bra 	$L__BB0_2793;
	setp.gt.s16 	%p1544, %rs374, 3;
	@%p1544 bra 	$L__BB0_2790;
	setp.gt.s16 	%p1548, %rs374, 1;
	@%p1548 bra 	$L__BB0_2802;
	setp.eq.s16 	%p1550, %rs374, 0;
	@%p1550 bra 	$L__BB0_2789;
	bra.uni 	$L__BB0_2800;
$L__BB0_2789:
	add.f64 	%fd4335, %fd1636, %fd1665;
	bra.uni 	$L__BB0_2814;
$L__BB0_2790:
	setp.gt.s16 	%p1545, %rs374, 5;
	@%p1545 bra 	$L__BB0_2804;
	setp.eq.s16 	%p1547, %rs374, 4;
	mov.f64 	%fd4335, %fd1656;
	@%p1547 bra 	$L__BB0_2814;
	mov.f64 	%fd4335, %fd1655;
	bra.uni 	$L__BB0_2814;
$L__BB0_2793:
	setp.gt.s16 	%p1537, %rs374, 11;
	@%p1537 bra 	$L__BB0_2797;
	setp.gt.s16 	%p1541, %rs374, 9;
	@%p1541 bra 	$L__BB0_2808;
	setp.eq.s16 	%p1543, %rs374, 8;
	@%p1543 bra 	$L__BB0_2796;
	bra.uni 	$L__BB0_2806;
$L__BB0_2796:
	add.f64 	%fd4335, %fd1652, %fd1665;
	bra.uni 	$L__BB0_2814;
$L__BB0_2797:
	setp.gt.s16 	%p1538, %rs374, 13;
	@%p1538 bra 	$L__BB0_2812;
	setp.eq.s16 	%p1540, %rs374, 12;
	@%p1540 bra 	$L__BB0_2799;
	bra.uni 	$L__BB0_2810;
$L__BB0_2799:
	add.f64 	%fd4335, %fd1636, %fd1665;
	bra.uni 	$L__BB0_2814;
$L__BB0_2800:
	sub.f64 	%fd4335, %fd1665, %fd1636;
	bra.uni 	$L__BB0_2814;
$L__BB0_2801:
	sub.f64 	%fd4335, %fd1636, %fd1665;
	bra.uni 	$L__BB0_2814;
$L__BB0_2802:
	setp.eq.s16 	%p1549, %rs374, 2;
	@%p1549 bra 	$L__BB0_2801;
	sub.f64 	%fd4335, %fd1641, %fd1665;
	bra.uni 	$L__BB0_2814;
$L__BB0_2804:
	setp.eq.s16 	%p1546, %rs374, 6;
	mov.f64 	%fd4335, %fd1654;
	@%p1546 bra 	$L__BB0_2814;
	mov.f64 	%fd4335, %fd1653;
	bra.uni 	$L__BB0_2814;
$L__BB0_2806:
	sub.f64 	%fd4335, %fd1652, %fd1665;
	bra.uni 	$L__BB0_2814;
$L__BB0_2807:
	sub.f64 	%fd4335, %fd1665, %fd1652;
	bra.uni 	$L__BB0_2814;
$L__BB0_2808:
	setp.eq.s16 	%p1542, %rs374, 10;
	@%p1542 bra 	$L__BB0_2807;
	neg.f64 	%fd3631, %fd1665;
	sub.f64 	%fd4335, %fd3631, %fd1652;
	bra.uni 	$L__BB0_2814;
$L__BB0_2810:
	sub.f64 	%fd4335, %fd1652, %fd1665;
	bra.uni 	$L__BB0_2814;
$L__BB0_2811:
	sub.f64 	%fd4335, %fd1665, %fd1636;
	bra.uni 	$L__BB0_2814;
$L__BB0_2812:
	setp.eq.s16 	%p1539, %rs374, 14;
	@%p1539 bra 	$L__BB0_2811;
	neg.f64 	%fd3630, %fd1665;
	sub.f64 	%fd4335, %fd3630, %fd1652;
$L__BB0_2814:
	add.s32 	%r996, %r211, 1;
	and.b32  	%r997, %r996, 255;
	cvt.u64.u32 	%rd624, %r997;
	add.s64 	%rd625, %rd97, %rd624;
	ld.local.u8 	%rs377, [%rd625];
	and.b16  	%rs376, %rs377, 15;
	setp.gt.s16 	%p1551, %rs376, 7;
	@%p1551 bra 	$L__BB0_2822;
	setp.gt.s16 	%p1559, %rs376, 3;
	@%p1559 bra 	$L__BB0_2819;
	setp.gt.s16 	%p1563, %rs376, 1;
	@%p1563 bra 	$L__BB0_2831;
	setp.eq.s16 	%p1565, %rs376, 0;
	@%p1565 bra 	$L__BB0_2818;
	bra.uni 	$L__BB0_2829;
$L__BB0_2818:
	add.f64 	%fd4336, %fd1646, %fd1665;
	bra.uni 	$L__BB0_2843;
$L__BB0_2819:
	setp.gt.s16 	%p1560, %rs376, 5;
	@%p1560 bra 	$L__BB0_2833;
	setp.eq.s16 	%p1562, %rs376, 4;
	mov.f64 	%fd4336, %fd1660;
	@%p1562 bra 	$L__BB0_2843;
	mov.f64 	%fd4336, %fd1659;
	bra.uni 	$L__BB0_2843;
$L__BB0_2822:
	setp.gt.s16 	%p1552, %rs376, 11;
	@%p1552 bra 	$L__BB0_2826;
	setp.gt.s16 	%p1556, %rs376, 9;
	@%p1556 bra 	$L__BB0_2837;
	setp.eq.s16 	%p1558, %rs376, 8;
	@%p1558 bra 	$L__BB0_2825;
	bra.uni 	$L__BB0_2835;
$L__BB0_2825:
	add.f64 	%fd4336, %fd1652, %fd1665;
	bra.uni 	$L__BB0_2843;
$L__BB0_2826:
	setp.gt.s16 	%p1553, %rs376, 13;
	@%p1553 bra 	$L__BB0_2841;
	setp.eq.s16 	%p1555, %rs376, 12;
	@%p1555 bra 	$L__BB0_2828;
	bra.uni 	$L__BB0_2839;
$L__BB0_2828:
	add.f64 	%fd4336, %fd1646, %fd1665;
	bra.uni 	$L__BB0_2843;
$L__BB0_2829:
	sub.f64 	%fd4336, %fd1665, %fd1646;
	bra.uni 	$L__BB0_2843;
$L__BB0_2830:
	sub.f64 	%fd4336, %fd1646, %fd1665;
	bra.uni 	$L__BB0_2843;
$L__BB0_2831:
	setp.eq.s16 	%p1564, %rs376, 2;
	@%p1564 bra 	$L__BB0_2830;
	sub.f64 	%fd4336, %fd1647, %fd1665;
	bra.uni 	$L__BB0_2843;
$L__BB0_2833:
	setp.eq.s16 	%p1561, %rs376, 6;
	mov.f64 	%fd4336, %fd1658;
	@%p1561 bra 	$L__BB0_2843;
	mov.f64 	%fd4336, %fd1657;
	bra.uni 	$L__BB0_2843;
$L__BB0_2835:
	sub.f64 	%fd4336, %fd1652, %fd1665;
	bra.uni 	$L__BB0_2843;
$L__BB0_2836:
	sub.f64 	%fd4336, %fd1665, %fd1652;
	bra.uni 	$L__BB0_2843;
$L__BB0_2837:
	setp.eq.s16 	%p1557, %rs376, 10;
	@%p1557 bra 	$L__BB0_2836;
	neg.f64 	%fd3633, %fd1665;
	sub.f64 	%fd4336, %fd3633, %fd1652;
	bra.uni 	$L__BB0_2843;
$L__BB0_2839:
	sub.f64 	%fd4336, %fd1652, %fd1665;
	bra.uni 	$L__BB0_2843;
$L__BB0_2840:
	sub.f64 	%fd4336, %fd1665, %fd1646;
	bra.uni 	$L__BB0_2843;
$L__BB0_2841:
	setp.eq.s16 	%p1554, %rs376, 14;
	@%p1554 bra 	$L__BB0_2840;
	neg.f64 	%fd3632, %fd1665;
	sub.f64 	%fd4336, %fd3632, %fd1652;
$L__BB0_2843:
	sub.f64 	%fd3634, %fd4336, %fd4335;
	fma.rn.f64 	%fd4341, %fd1637, %fd3634, %fd4335;
	add.s32 	%r998, %r210, 1;
	and.b32  	%r999, %r998, 255;
	cvt.u64.u32 	%rd626, %r999;
	add.s64 	%rd627, %rd97, %rd626;
	ld.local.u8 	%rs379, [%rd627];
	and.b16  	%rs378, %rs379, 15;
	setp.gt.s16 	%p1566, %rs378, 7;
	@%p1566 bra 	$L__BB0_2851;
	setp.gt.s16 	%p1574, %rs378, 3;
	@%p1574 bra 	$L__BB0_2848;
	setp.gt.s16 	%p1578, %rs378, 1;
	@%p1578 bra 	$L__BB0_2860;
	setp.eq.s16 	%p1580, %rs378, 0;
	@%p1580 bra 	$L__BB0_2847;
	bra.uni 	$L__BB0_2858;
$L__BB0_2847:
	add.f64 	%fd4337, %fd1636, %fd1694;
	bra.uni 	$L__BB0_2872;
$L__BB0_2848:
	setp.gt.s16 	%p1575, %rs378, 5;
	@%p1575 bra 	$L__BB0_2862;
	setp.eq.s16 	%p1577, %rs378, 4;
	mov.f64 	%fd4337, %fd1656;
	@%p1577 bra 	$L__BB0_2872;
	mov.f64 	%fd4337, %fd1655;
	bra.uni 	$L__BB0_2872;
$L__BB0_2851:
	setp.gt.s16 	%p1567, %rs378, 11;
	@%p1567 bra 	$L__BB0_2855;
	setp.gt.s16 	%p1571, %rs378, 9;
	@%p1571 bra 	$L__BB0_2866;
	setp.eq.s16 	%p1573, %rs378, 8;
	@%p1573 bra 	$L__BB0_2854;
	bra.uni 	$L__BB0_2864;
$L__BB0_2854:
	add.f64 	%fd4337, %fd1652, %fd1694;
	bra.uni 	$L__BB0_2872;
$L__BB0_2855:
	setp.gt.s16 	%p1568, %rs378, 13;
	@%p1568 bra 	$L__BB0_2870;
	setp.eq.s16 	%p1570, %rs378, 12;
	@%p1570 bra 	$L__BB0_2857;
	bra.uni 	$L__BB0_2868;
$L__BB0_2857:
	add.f64 	%fd4337, %fd1636, %fd1694;
	bra.uni 	$L__BB0_2872;
$L__BB0_2858:
	sub.f64 	%fd4337, %fd1694, %fd1636;
	bra.uni 	$L__BB0_2872;
$L__BB0_2859:
	sub.f64 	%fd4337, %fd1636, %fd1694;
	bra.uni 	$L__BB0_2872;
$L__BB0_2860:
	setp.eq.s16 	%p1579, %rs378, 2;
	@%p1579 bra 	$L__BB0_2859;
	sub.f64 	%fd4337, %fd1641, %fd1694;
	bra.uni 	$L__BB0_2872;
$L__BB0_2862:
	setp.eq.s16 	%p1576, %rs378, 6;
	mov.f64 	%fd4337, %fd1654;
	@%p1576 bra 	$L__BB0_2872;
	mov.f64 	%fd4337, %fd1653;
	bra.uni 	$L__BB0_2872;
$L__BB0_2864:
	sub.f64 	%fd4337, %fd1652, %fd1694;
	bra.uni 	$L__BB0_2872;
$L__BB0_2865:
	sub.f64 	%fd4337, %fd1694, %fd1652;
	bra.uni 	$L__BB0_2872;
$L__BB0_2866:
	setp.eq.s16 	%p1572, %rs378, 10;
	@%p1572 bra 	$L__BB0_2865;
	neg.f64 	%fd3636, %fd1694;
	sub.f64 	%fd4337, %fd3636, %fd1652;
	bra.uni 	$L__BB0_2872;
$L__BB0_2868:
	sub.f64 	%fd4337, %fd1652, %fd1694;
	bra.uni 	$L__BB0_2872;
$L__BB0_2869:
	sub.f64 	%fd4337, %fd1694, %fd1636;
	bra.uni 	$L__BB0_2872;
$L__BB0_2870:
	setp.eq.s16 	%p1569, %rs378, 14;
	@%p1569 bra 	$L__BB0_2869;
	neg.f64 	%fd3635, %fd1694;
	sub.f64 	%fd4337, %fd3635, %fd1652;
$L__BB0_2872:
	add.s32 	%r1000, %r212, 1;
	and.b32  	%r1001, %r1000, 255;
	cvt.u64.u32 	%rd628, %r1001;
	add.s64 	%rd629, %rd97, %rd628;
	ld.local.u8 	%rs381, [%rd629];
	and.b16  	%rs380, %rs381, 15;
	setp.gt.s16 	%p1581, %rs380, 7;
	@%p1581 bra 	$L__BB0_2880;
	setp.gt.s16 	%p1589, %rs380, 3;
	@%p1589 bra 	$L__BB0_2877;
	setp.gt.s16 	%p1593, %rs380, 1;
	@%p1593 bra 	$L__BB0_2889;
	setp.eq.s16 	%p1595, %rs380, 0;
	@%p1595 bra 	$L__BB0_2876;
	bra.uni 	$L__BB0_2887;
$L__BB0_2876:
	add.f64 	%fd4338, %fd1646, %fd1694;
	bra.uni 	$L__BB0_2901;
$L__BB0_2877:
	setp.gt.s16 	%p1590, %rs380, 5;
	@%p1590 bra 	$L__BB0_2891;
	setp.eq.s16 	%p1592, %rs380, 4;
	mov.f64 	%fd4338, %fd1660;
	@%p1592 bra 	$L__BB0_2901;
	mov.f64 	%fd4338, %fd1659;
	bra.uni 	$L__BB0_2901;
$L__BB0_2880:
	setp.gt.s16 	%p1582, %rs380, 11;
	@%p1582 bra 	$L__BB0_2884;
	setp.gt.s16 	%p1586, %rs380, 9;
	@%p1586 bra 	$L__BB0_2895;
	setp.eq.s16 	%p1588, %rs380, 8;
	@%p1588 bra 	$L__BB0_2883;
	bra.uni 	$L__BB0_2893;
$L__BB0_2883:
	add.f64 	%fd4338, %fd1652, %fd1694;
	bra.uni 	$L__BB0_2901;
$L__BB0_2884:
	setp.gt.s16 	%p1583, %rs380, 13;
	@%p1583 bra 	$L__BB0_2899;
	setp.eq.s16 	%p1585, %rs380, 12;
	@%p1585 bra 	$L__BB0_2886;
	bra.uni 	$L__BB0_2897;
$L__BB0_2886:
	add.f64 	%fd4338, %fd1646, %fd1694;
	bra.uni 	$L__BB0_2901;
$L__BB0_2887:
	sub.f64 	%fd4338, %fd1694, %fd1646;
	bra.uni 	$L__BB0_2901;
$L__BB0_2888:
	sub.f64 	%fd4338, %fd1646, %fd1694;
	bra.uni 	$L__BB0_2901;
$L__BB0_2889:
	setp.eq.s16 	%p1594, %rs380, 2;
	@%p1594 bra 	$L__BB0_2888;
	sub.f64 	%fd4338, %fd1647, %fd1694;
	bra.uni 	$L__BB0_2901;
$L__BB0_2891:
	setp.eq.s16 	%p1591, %rs380, 6;
	mov.f64 	%fd4338, %fd1658;
	@%p1591 bra 	$L__BB0_2901;
	mov.f64 	%fd4338, %fd1657;
	bra.uni 	$L__BB0_2901;
$L__BB0_2893:
	sub.f64 	%fd4338, %fd1652, %fd1694;
	bra.uni 	$L__BB0_2901;
$L__BB0_2894:
	sub.f64 	%fd4338, %fd1694, %fd1652;
	bra.uni 	$L__BB0_2901;
$L__BB0_2895:
	setp.eq.s16 	%p1587, %rs380, 10;
	@%p1587 bra 	$L__BB0_2894;
	neg.f64 	%fd3638, %fd1694;
	sub.f64 	%fd4338, %fd3638, %fd1652;
	bra.uni 	$L__BB0_2901;
$L__BB0_2897:
	sub.f64 	%fd4338, %fd1652, %fd1694;
	bra.uni 	$L__BB0_2901;
$L__BB0_2898:
	sub.f64 	%fd4338, %fd1694, %fd1646;
	bra.uni 	$L__BB0_2901;
$L__BB0_2899:
	setp.eq.s16 	%p1584, %rs380, 14;
	@%p1584 bra 	$L__BB0_2898;
	neg.f64 	%fd3637, %fd1694;
	sub.f64 	%fd4338, %fd3637, %fd1652;
$L__BB0_2901:
	sub.f64 	%fd3639, %fd4338, %fd4337;
	fma.rn.f64 	%fd4342, %fd1637, %fd3639, %fd4337;
	mov.u32 	%r1336, %r208;
$L__BB0_2902:
	mul.f64 	%fd3640, %fd1665, %fd1665;
	mul.f64 	%fd3641, %fd1665, %fd3640;
	mul.f64 	%fd3642, %fd3641, %fd1666;
	sub.f64 	%fd3643, %fd4340, %fd4339;
	fma.rn.f64 	%fd3644, %fd3642, %fd3643, %fd4339;
	sub.f64 	%fd3645, %fd4342, %fd4341;
	fma.rn.f64 	%fd3646, %fd3642, %fd3645, %fd4341;
	sub.f64 	%fd3647, %fd3646, %fd3644;
	fma.rn.f64 	%fd1780, %fd1639, %fd3647, %fd3644;
	setp.lt.u32 	%p1596, %r1334, 7;
	@%p1596 bra 	$L__BB0_2904;
	add.s32 	%r1002, %r1334, -7;
	or.b32  	%r1003, %r1002, %r82;
	shl.b32 	%r1004, %r1003, 3;
	add.s32 	%r1006, %r287, %r1004;
	ld.shared.f64 	%fd3648, [%r1006];
	fma.rn.f64 	%fd3649, %fd1635, %fd1780, %fd3648;
	st.shared.f64 	[%r1006], %fd3649;
$L__BB0_2904:
	add.s32 	%r1334, %r1334, 1;
	setp.ne.s32 	%p1597, %r1334, 10;
	@%p1597 bra 	$L__BB0_2668;
	mul.f64 	%fd4326, %fd4326, 0d3FE0000000000000;
	add.s32 	%r1333, %r1333, 1;
	setp.ne.s32 	%p1598, %r1333, 16;
	@%p1598 bra 	$L__BB0_2667;
	mov.f64 	%fd4343, 0d3FF0000000000000;
	mov.b32 	%r1337, 0;
$L__BB0_2907:
	mul.f64 	%fd1783, %fd4343, 0d4085634BC6A7EF9E;
	mul.f64 	%fd3652, %fd4343, 0dC056000000000000;
	mul.f64 	%fd3653, %fd4343, 0d0000000000000000;
	mul.f64 	%fd1784, %fd3653, 0d4085634BC6A7EF9E;
	mul.f64 	%fd3654, %fd4343, 0d4020000000000000;
	rcp.rn.f64 	%fd1785, %fd4343;
	fma.rn.f64 	%fd3655, %fd3652, 0d4085634BC6A7EF9E, %fd1783;
	mul.wide.u32 	%rd630, %r1337, 280;
	add.s64 	%rd631, %rd1, %rd630;
	ld.local.f64 	%fd3656, [%rd631+4480];
	add.f64 	%fd3657, %fd3655, %fd3656;
	cvt.rzi.s32.f64 	%r1010, %fd3657;
	cvt.rn.f64.s32 	%fd3658, %r1010;
	setp.lt.f64 	%p1599, %fd3657, %fd3658;
	selp.s32 	%r1011, -1, 0, %p1599;
	add.s32 	%r1012, %r1010, %r1011;
	and.b32  	%r1013, %r1012, 255;
	cvt.rn.f64.s32 	%fd3659, %r1012;
	sub.f64 	%fd1786, %fd3657, %fd3659;
	mul.f64 	%fd3660, %fd1786, %fd1786;
	mul.f64 	%fd3661, %fd1786, %fd3660;
	fma.rn.f64 	%fd3662, %fd1786, 0d4018000000000000, 0dC02E000000000000;
	fma.rn.f64 	%fd3663, %fd1786, %fd3662, 0d4024000000000000;
	mul.f64 	%fd1787, %fd3661, %fd3663;
	mul.f64 	%fd3664, %fd1783, 0d4008000000000000;
	fma.rn.f64 	%fd3665, %fd3654, 0d4085634BC6A7EF9E, %fd3664;
	mul.lo.s32 	%r1014, %r1337, 280;
	cvt.u64.u32 	%rd632, %r1014;
	add.s64 	%rd100, %rd68, %rd632;
	ld.local.f64 	%fd3666, [%rd100+16];
	add.f64 	%fd3667, %fd3665, %fd3666;
	cvt.rzi.s32.f64 	%r1015, %fd3667;
	cvt.rn.f64.s32 	%fd3668, %r1015;
	setp.lt.f64 	%p1600, %fd3667, %fd3668;
	selp.s32 	%r1016, -1, 0, %p1600;
	add.s32 	%r1017, %r1015, %r1016;
	and.b32  	%r217, %r1017, 255;
	cvt.rn.f64.s32 	%fd3669, %r1017;
	sub.f64 	%fd1788, %fd3667, %fd3669;
	mul.f64 	%fd3670, %fd1788, %fd1788;
	mul.f64 	%fd3671, %fd1788, %fd3670;
	fma.rn.f64 	%fd3672, %fd1788, 0d4018000000000000, 0dC02E000000000000;
	fma.rn.f64 	%fd3673, %fd1788, %fd3672, 0d4024000000000000;
	mul.f64 	%fd1789, %fd3671, %fd3673;
	ld.local.f64 	%fd1790, [%rd100+8];
	cvt.u64.u32 	%rd633, %r1013;
	add.s64 	%rd101, %rd100, %rd633;
	add.s32 	%r1018, %r1012, 1;
	and.b32  	%r1019, %r1018, 255;
	cvt.u64.u32 	%rd634, %r1019;
	add.s64 	%rd102, %rd100, %rd634;
	neg.f64 	%fd1791, %fd1786;
	sub.f64 	%fd1792, %fd1791, %fd1788;
	sub.f64 	%fd1793, %fd1786, %fd1788;
	sub.f64 	%fd1794, %fd1788, %fd1786;
	add.f64 	%fd1795, %fd1786, %fd1788;
	add.f64 	%fd1796, %fd1786, 0dBFF0000000000000;
	neg.f64 	%fd1797, %fd1796;
	sub.f64 	%fd1798, %fd1797, %fd1788;
	sub.f64 	%fd1799, %fd1796, %fd1788;
	sub.f64 	%fd1800, %fd1788, %fd1796;
	add.f64 	%fd1801, %fd1796, %fd1788;
	add.f64 	%fd1802, %fd1788, 0dBFF0000000000000;
	sub.f64 	%fd1803, %fd1791, %fd1802;
	sub.f64 	%fd1804, %fd1786, %fd1802;
	sub.f64 	%fd1805, %fd1802, %fd1786;
	add.f64 	%fd1806, %fd1786, %fd1802;
	sub.f64 	%fd1807, %fd1797, %fd1802;
	sub.f64 	%fd1808, %fd1796, %fd1802;
	sub.f64 	%fd1809, %fd1802, %fd1796;
	add.f64 	%fd1810, %fd1796, %fd1802;
	mov.b32 	%r1340, -1;
	mov.f64 	%fd4359, 0d0000000000000000;
	mov.b32 	%r1338, 0;
	mov.f64 	%fd4358, %fd4359;
	mov.f64 	%fd4357, %fd4359;
	mov.f64 	%fd4356, %fd4359;
$L__BB0_2908:
	cvt.rn.f64.u32 	%fd3674, %r1338;
	fma.rn.f64 	%fd3675, %fd1783, %fd3674, %fd1784;
	add.f64 	%fd3676, %fd3675, %fd1790;
	cvt.rzi.s32.f64 	%r1020, %fd3676;
	cvt.rn.f64.s32 	%fd3677, %r1020;
	setp.lt.f64 	%p1601, %fd3676, %fd3677;
	selp.s32 	%r1021, -1, 0, %p1601;
	add.s32 	%r1022, %r1020, %r1021;
	and.b32  	%r220, %r1022, 255;
	cvt.rn.f64.s32 	%fd3678, %r1022;
	sub.f64 	%fd1815, %fd3676, %fd3678;
	fma.rn.f64 	%fd3679, %fd1815, 0d4018000000000000, 0dC02E000000000000;
	fma.rn.f64 	%fd1816, %fd1815, %fd3679, 0d4024000000000000;
	setp.ne.s32 	%p1602, %r1338, 0;
	setp.eq.s32 	%p1603, %r220, %r1340;
	and.pred  	%p1604, %p1602, %p1603;
	@%p1604 bra 	$L__BB0_3142;
	ld.local.u8 	%r1024, [%rd101+24];
	add.s32 	%r1025, %r220, %r1024;
	and.b32  	%r1026, %r1025, 255;
	cvt.u64.u32 	%rd635, %r1026;
	add.s64 	%rd636, %rd100, %rd635;
	ld.local.u8 	%r1027, [%rd636+24];
	add.s32 	%r221, %r217, %r1027;
	add.s32 	%r1028, %r1025, 1;
	and.b32  	%r1029, %r1028, 255;
	cvt.u64.u32 	%rd637, %r1029;
	add.s64 	%rd638, %rd100, %rd637;
	ld.local.u8 	%r1030, [%rd638+24];
	add.s32 	%r222, %r217, %r1030;
	ld.local.u8 	%r1031, [%rd102+24];
	add.s32 	%r1032, %r220, %r1031;
	and.b32  	%r1033, %r1032, 255;
	cvt.u64.u32 	%rd639, %r1033;
	add.s64 	%rd640, %rd100, %rd639;
	ld.local.u8 	%r1034, [%rd640+24];
	add.s32 	%r223, %r217, %r1034;
	add.s32 	%r1035, %r1032, 1;
	and.b32  	%r1036, %r1035, 255;
	cvt.u64.u32 	%rd641, %r1036;
	add.s64 	%rd642, %rd100, %rd641;
	ld.local.u8 	%r1037, [%rd642+24];
	add.s32 	%r224, %r217, %r1037;
	and.b32  	%r1038, %r221, 255;
	cvt.u64.u32 	%rd643, %r1038;
	add.s64 	%rd644, %rd100, %rd643;
	ld.local.u8 	%rs383, [%rd644+24];
	and.b16  	%rs382, %rs383, 15;
	setp.gt.s16 	%p1605, %rs382, 7;
	@%p1605 bra 	$L__BB0_2917;
	setp.gt.s16 	%p1613, %rs382, 3;
	@%p1613 bra 	$L__BB0_2914;
	setp.gt.s16 	%p1617, %rs382, 1;
	@%p1617 bra 	$L__BB0_2926;
	setp.eq.s16 	%p1619, %rs382, 0;
	@%p1619 bra 	$L__BB0_2913;
	bra.uni 	$L__BB0_2924;
$L__BB0_2913:
	add.f64 	%fd4348, %fd1786, %fd1815;
	bra.uni 	$L__BB0_2938;
$L__BB0_2914:
	setp.gt.s16 	%p1614, %rs382, 5;
	@%p1614 bra 	$L__BB0_2928;
	setp.eq.s16 	%p1616, %rs382, 4;
	mov.f64 	%fd4348, %fd1795;
	@%p1616 bra 	$L__BB0_2938;
	mov.f64 	%fd4348, %fd1794;
	bra.uni 	$L__BB0_2938;
$L__BB0_2917:
	setp.gt.s16 	%p1606, %rs382, 11;
	@%p1606 bra 	$L__BB0_2921;
	setp.gt.s16 	%p1610, %rs382, 9;
	@%p1610 bra 	$L__BB0_2932;
	setp.eq.s16 	%p1612, %rs382, 8;
	@%p1612 bra 	$L__BB0_2920;
	bra.uni 	$L__BB0_2930;
$L__BB0_2920:
	add.f64 	%fd4348, %fd1788, %fd1815;
	bra.uni 	$L__BB0_2938;
$L__BB0_2921:
	setp.gt.s16 	%p1607, %rs382, 13;
	@%p1607 bra 	$L__BB0_2936;
	setp.eq.s16 	%p1609, %rs382, 12;
	@%p1609 bra 	$L__BB0_2923;
	bra.uni 	$L__BB0_2934;
$L__BB0_2923:
	add.f64 	%fd4348, %fd1786, %fd1815;
	bra.uni 	$L__BB0_2938;
$L__BB0_2924:
	sub.f64 	%fd4348, %fd1815, %fd1786;
	bra.uni 	$L__BB0_2938;
$L__BB0_2925:
	sub.f64 	%fd4348, %fd1786, %fd1815;
	bra.uni 	$L__BB0_2938;
$L__BB0_2926:
	setp.eq.s16 	%p1618, %rs382, 2;
	@%p1618 bra 	$L__BB0_2925;
	sub.f64 	%fd4348, %fd1791, %fd1815;
	bra.uni 	$L__BB0_2938;
$L__BB0_2928:
	setp.eq.s16 	%p1615, %rs382, 6;
	mov.f64 	%fd4348, %fd1793;
	@%p1615 bra 	$L__BB0_2938;
	mov.f64 	%fd4348, %fd1792;
	bra.uni 	$L__BB0_2938;
$L__BB0_2930:
	sub.f64 	%fd4348, %fd1788, %fd1815;
	bra.uni 	$L__BB0_2938;
$L__BB0_2931:
	sub.f64 	%fd4348, %fd1815, %fd1788;
	bra.uni 	$L__BB0_2938;
$L__BB0_2932:
	setp.eq.s16 	%p1611, %rs382, 10;
	@%p1611 bra 	$L__BB0_2931;
	neg.f64 	%fd3681, %fd1815;
	sub.f64 	%fd4348, %fd3681, %fd1788;
	bra.uni 	$L__BB0_2938;
$L__BB0_2934:
	sub.f64 	%fd4348, %fd1788, %fd1815;
	bra.uni 	$L__BB0_2938;
$L__BB0_2935:
	sub.f64 	%fd4348, %fd1815, %fd1786;
	bra.uni 	$L__BB0_2938;
$L__BB0_2936:
	setp.eq.s16 	%p1608, %rs382, 14;
	@%p1608 bra 	$L__BB0_2935;
	neg.f64 	%fd3680, %fd1815;
	sub.f64 	%fd4348, %fd3680, %fd1788;
$L__BB0_2938:
	and.b32  	%r1039, %r223, 255;
	cvt.u64.u32 	%rd645, %r1039;
	add.s64 	%rd646, %rd100, %rd645;
	ld.local.u8 	%rs385, [%rd646+24];
	and.b16  	%rs384, %rs385, 15;
	setp.gt.s16 	%p1620, %rs384, 7;
	@%p1620 bra 	$L__BB0_2946;
	setp.gt.s16 	%p1628, %rs384, 3;
	@%p1628 bra 	$L__BB0_2943;
	setp.gt.s16 	%p1632, %rs384, 1;
	@%p1632 bra 	$L__BB0_2955;
	setp.eq.s16 	%p1634, %rs384, 0;
	@%p1634 bra 	$L__BB0_2942;
	bra.uni 	$L__BB0_2953;
$L__BB0_2942:
	add.f64 	%fd4349, %fd1796, %fd1815;
	bra.uni 	$L__BB0_2967;
$L__BB0_2943:
	setp.gt.s16 	%p1629, %rs384, 5;
	@%p1629 bra 	$L__BB0_2957;
	setp.eq.s16 	%p1631, %rs384, 4;
	mov.f64 	%fd4349, %fd1801;
	@%p1631 bra 	$L__BB0_2967;
	mov.f64 	%fd4349, %fd1800;
	bra.uni 	$L__BB0_2967;
$L__BB0_2946:
	setp.gt.s16 	%p1621, %rs384, 11;
	@%p1621 bra 	$L__BB0_2950;
	setp.gt.s16 	%p1625, %rs384, 9;
	@%p1625 bra 	$L__BB0_2961;
	setp.eq.s16 	%p1627, %rs384, 8;
	@%p1627 bra 	$L__BB0_2949;
	bra.uni 	$L__BB0_2959;
$L__BB0_2949:
	add.f64 	%fd4349, %fd1788, %fd1815;
	bra.uni 	$L__BB0_2967;
$L__BB0_2950:
	setp.gt.s16 	%p1622, %rs384, 13;
	@%p1622 bra 	$L__BB0_2965;
	setp.eq.s16 	%p1624, %rs384, 12;
	@%p1624 bra 	$L__BB0_2952;
	bra.uni 	$L__BB0_2963;
$L__BB0_2952:
	add.f64 	%fd4349, %fd1796, %fd1815;
	bra.uni 	$L__BB0_2967;
$L__BB0_2953:
	sub.f64 	%fd4349, %fd1815, %fd1796;
	bra.uni 	$L__BB0_2967;
$L__BB0_2954:
	sub.f64 	%fd4349, %fd1796, %fd1815;
	bra.uni 	$L__BB0_2967;
$L__BB0_2955:
	setp.eq.s16 	%p1633, %rs384, 2;
	@%p1633 bra 	$L__BB0_2954;
	sub.f64 	%fd4349, %fd1797, %fd1815;
	bra.uni 	$L__BB0_2967;
$L__BB0_2957:
	setp.eq.s16 	%p1630, %rs384, 6;
	mov.f64 	%fd4349, %fd1799;
	@%p1630 bra 	$L__BB0_2967;
	mov.f64 	%fd4349, %fd1798;
	bra.uni 	$L__BB0_2967;
$L__BB0_2959:
	sub.f64 	%fd4349, %fd1788, %fd1815;
	bra.uni 	$L__BB0_2967;
$L__BB0_2960:
	sub.f64 	%fd4349, %fd1815, %fd1788;
	bra.uni 	$L__BB0_2967;
$L__BB0_2961:
	setp.eq.s16 	%p1626, %rs384, 10;
	@%p1626 bra 	$L__BB0_2960;
	neg.f64 	%fd3683, %fd1815;
	sub.f64 	%fd4349, %fd3683, %fd1788;
	bra.uni 	$L__BB0_2967;
$L__BB0_2963:
	sub.f64 	%fd4349, %fd1788, %fd1815;
	bra.uni 	$L__BB0_2967;
$L__BB0_2964:
	sub.f64 	%fd4349, %fd1815, %fd1796;
	bra.uni 	$L__BB0_2967;
$L__BB0_2965:
	setp.eq.s16 	%p1623, %rs384, 14;
	@%p1623 bra 	$L__BB0_2964;
	neg.f64 	%fd3682, %fd1815;
	sub.f64 	%fd4349, %fd3682, %fd1788;
$L__BB0_2967:
	sub.f64 	%fd3684, %fd4349, %fd4348;
	fma.rn.f64 	%fd4356, %fd1787, %fd3684, %fd4348;
	and.b32  	%r1040, %r222, 255;
	cvt.u64.u32 	%rd647, %r1040;
	add.s64 	%rd648, %rd100, %rd647;
	ld.local.u8 	%rs387, [%rd648+24];
	add.f64 	%fd1844, %fd1815, 0dBFF0000000000000;
	and.b16  	%rs386, %rs387, 15;
	setp.gt.s16 	%p1635, %rs386, 7;
	@%p1635 bra 	$L__BB0_2975;
	setp.gt.s16 	%p1643, %rs386, 3;
	@%p1643 bra 	$L__BB0_2972;
	setp.gt.s16 	%p1647, %rs386, 1;
	@%p1647 bra 	$L__BB0_2984;
	setp.eq.s16 	%p1649, %rs386, 0;
	@%p1649 bra 	$L__BB0_2971;
	bra.uni 	$L__BB0_2982;
$L__BB0_2971:
	add.f64 	%fd4350, %fd1786, %fd1844;
	bra.uni 	$L__BB0_2996;
$L__BB0_2972:
	setp.gt.s16 	%p1644, %rs386, 5;
	@%p1644 bra 	$L__BB0_2986;
	setp.eq.s16 	%p1646, %rs386, 4;
	mov.f64 	%fd4350, %fd1795;
	@%p1646 bra 	$L__BB0_2996;
	mov.f64 	%fd4350, %fd1794;
	bra.uni 	$L__BB0_2996;
$L__BB0_2975:
	setp.gt.s16 	%p1636, %rs386, 11;
	@%p1636 bra 	$L__BB0_2979;
	setp.gt.s16 	%p1640, %rs386, 9;
	@%p1640 bra 	$L__BB0_2990;
	setp.eq.s16 	%p1642, %rs386, 8;
	@%p1642 bra 	$L__BB0_2978;
	bra.uni 	$L__BB0_2988;
$L__BB0_2978:
	add.f64 	%fd4350, %fd1788, %fd1844;
	bra.uni 	$L__BB0_2996;
$L__BB0_2979:
	setp.gt.s16 	%p1637, %rs386, 13;
	@%p1637 bra 	$L__BB0_2994;
	setp.eq.s16 	%p1639, %rs386, 12;
	@%p1639 bra 	$L__BB0_2981;
	bra.uni 	$L__BB0_2992;
$L__BB0_2981:
	add.f64 	%fd4350, %fd1786, %fd1844;
	bra.uni 	$L__BB0_2996;
$L__BB0_2982:
	sub.f64 	%fd4350, %fd1844, %fd1786;
	bra.uni 	$L__BB0_2996;
$L__BB0_2983:
	sub.f64 	%fd4350, %fd1786, %fd1844;
	bra.uni 	$L__BB0_2996;
$L__BB0_2984:
	setp.eq.s16 	%p1648, %rs386, 2;
	@%p1648 bra 	$L__BB0_2983;
	sub.f64 	%fd4350, %fd1791, %fd1844;
	bra.uni 	$L__BB0_2996;
$L__BB0_2986:
	setp.eq.s16 	%p1645, %rs386, 6;
	mov.f64 	%fd4350, %fd1793;
	@%p1645 bra 	$L__BB0_2996;
	mov.f64 	%fd4350, %fd1792;
	bra.uni 	$L__BB0_2996;
$L__BB0_2988:
	sub.f64 	%fd4350, %fd1788, %fd1844;
	bra.uni 	$L__BB0_2996;
$L__BB0_2989:
	sub.f64 	%fd4350, %fd1844, %fd1788;
	bra.uni 	$L__BB0_2996;
$L__BB0_2990:
	setp.eq.s16 	%p1641, %rs386, 10;
	@%p1641 bra 	$L__BB0_2989;
	neg.f64 	%fd3686, %fd1844;
	sub.f64 	%fd4350, %fd3686, %fd1788;
	bra.uni 	$L__BB0_2996;
$L__BB0_2992:
	sub.f64 	%fd4350, %fd1788, %fd1844;
	bra.uni 	$L__BB0_2996;
$L__BB0_2993:
	sub.f64 	%fd4350, %fd1844, %fd1786;
	bra.uni 	$L__BB0_2996;
$L__BB0_2994:
	setp.eq.s16 	%p1638, %rs386, 14;
	@%p1638 bra 	$L__BB0_2993;
	neg.f64 	%fd3685, %fd1844;
	sub.f64 	%fd4350, %fd3685, %fd1788;
$L__BB0_2996:
	and.b32  	%r1041, %r224, 255;
	cvt.u64.u32 	%rd649, %r1041;
	add.s64 	%rd650, %rd100, %rd649;
	ld.local.u8 	%rs389, [%rd650+24];
	and.b16  	%rs388, %rs389, 15;
	setp.gt.s16 	%p1650, %rs388, 7;
	@%p1650 bra 	$L__BB0_3004;
	setp.gt.s16 	%p1658, %rs388, 3;
	@%p1658 bra 	$L__BB0_3001;
	setp.gt.s16 	%p1662, %rs388, 1;
	@%p1662 bra 	$L__BB0_3013;
	setp.eq.s16 	%p1664, %rs388, 0;
	@%p1664 bra 	$L__BB0_3000;
	bra.uni 	$L__BB0_3011;
$L__BB0_3000:
	add.f64 	%fd4351, %fd1796, %fd1844;
	bra.uni 	$L__BB0_3025;
$L__BB0_3001:
	setp.gt.s16 	%p1659, %rs388, 5;
	@%p1659 bra 	$L__BB0_3015;
	setp.eq.s16 	%p1661, %rs388, 4;
	mov.f64 	%fd4351, %fd1801;
	@%p1661 bra 	$L__BB0_3025;
	mov.f64 	%fd4351, %fd1800;
	bra.uni 	$L__BB0_3025;
$L__BB0_3004:
	setp.gt.s16 	%p1651, %rs388, 11;
	@%p1651 bra 	$L__BB0_3008;
	setp.gt.s16 	%p1655, %rs388, 9;
	@%p1655 bra 	$L__BB0_3019;
	setp.eq.s16 	%p1657, %rs388, 8;
	@%p1657 bra 	$L__BB0_3007;
	bra.uni 	$L__BB0_3017;
$L__BB0_3007:
	add.f64 	%fd4351, %fd1788, %fd1844;
	bra.uni 	$L__BB0_3025;
$L__BB0_3008:
	setp.gt.s16 	%p1652, %rs388, 13;
	@%p1652 bra 	$L__BB0_3023;
	setp.eq.s16 	%p1654, %rs388, 12;
	@%p1654 bra 	$L__BB0_3010;
	bra.uni 	$L__BB0_3021;
$L__BB0_3010:
	add.f64 	%fd4351, %fd1796, %fd1844;
	bra.uni 	$L__BB0_3025;
$L__BB0_3011:
	sub.f64 	%fd4351, %fd1844, %fd1796;
	bra.uni 	$L__BB0_3025;
$L__BB0_3012:
	sub.f64 	%fd4351, %fd1796, %fd1844;
	bra.uni 	$L__BB0_3025;
$L__BB0_3013:
	setp.eq.s16 	%p1663, %rs388, 2;
	@%p1663 bra 	$L__BB0_3012;
	sub.f64 	%fd4351, %fd1797, %fd1844;
	bra.uni 	$L__BB0_3025;
$L__BB0_3015:
	setp.eq.s16 	%p1660, %rs388, 6;
	mov.f64 	%fd4351, %fd1799;
	@%p1660 bra 	$L__BB0_3025;
	mov.f64 	%fd4351, %fd1798;
	bra.uni 	$L__BB0_3025;
$L__BB0_3017:
	sub.f64 	%fd4351, %fd1788, %fd1844;
	bra.uni 	$L__BB0_3025;
$L__BB0_3018:
	sub.f64 	%fd4351, %fd1844, %fd1788;
	bra.uni 	$L__BB0_3025;
$L__BB0_3019:
	setp.eq.s16 	%p1656, %rs388, 10;
	@%p1656 bra 	$L__BB0_3018;
	neg.f64 	%fd3688, %fd1844;
	sub.f64 	%fd4351, %fd3688, %fd1788;
	bra.uni 	$L__BB0_3025;
$L__BB0_3021:
	sub.f64 	%fd4351, %fd1788, %fd1844;
	bra.uni 	$L__BB0_3025;
$L__BB0_3022:
	sub.f64 	%fd4351, %fd1844, %fd1796;
	bra.uni 	$L__BB0_3025;
$L__BB0_3023:
	setp.eq.s16 	%p1653, %rs388, 14;
	@%p1653 bra 	$L__BB0_3022;
	neg.f64 	%fd3687, %fd1844;
	sub.f64 	%fd4351, %fd3687, %fd1788;
$L__BB0_3025:
	sub.f64 	%fd3689, %fd4351, %fd4350;
	fma.rn.f64 	%fd4357, %fd1787, %fd3689, %fd4350;
	add.s32 	%r1042, %r221, 1;
	and.b32  	%r1043, %r1042, 255;
	cvt.u64.u32 	%rd651, %r1043;
	add.s64 	%rd652, %rd100, %rd651;
	ld.local.u8 	%rs391, [%rd652+24];
	and.b16  	%rs390, %rs391, 15;
	setp.gt.s16 	%p1665, %rs390, 7;
	@%p1665 bra 	$L__BB0_3033;
	setp.gt.s16 	%p1673, %rs390, 3;
	@%p1673 bra 	$L__BB0_3030;
	setp.gt.s16 	%p1677, %rs390, 1;
	@%p1677 bra 	$L__BB0_3042;
	setp.eq.s16 	%p1679, %rs390, 0;
	@%p1679 bra 	$L__BB0_3029;
	bra.uni 	$L__BB0_3040;
$L__BB0_3029:
	add.f64 	%fd4352, %fd1786, %fd1815;
	bra.uni 	$L__BB0_3054;
$L__BB0_3030:
	setp.gt.s16 	%p1674, %rs390, 5;
	@%p1674 bra 	$L__BB0_3044;
	setp.eq.s16 	%p1676, %rs390, 4;
	mov.f64 	%fd4352, %fd1806;
	@%p1676 bra 	$L__BB0_3054;
	mov.f64 	%fd4352, %fd1805;
	bra.uni 	$L__BB0_3054;
$L__BB0_3033:
	setp.gt.s16 	%p1666, %rs390, 11;
	@%p1666 bra 	$L__BB0_3037;
	setp.gt.s16 	%p1670, %rs390, 9;
	@%p1670 bra 	$L__BB0_3048;
	setp.eq.s16 	%p1672, %rs390, 8;
	@%p1672 bra 	$L__BB0_3036;
	bra.uni 	$L__BB0_3046;
$L__BB0_3036:
	add.f64 	%fd4352, %fd1802, %fd1815;
	bra.uni 	$L__BB0_3054;
$L__BB0_3037:
	setp.gt.s16 	%p1667, %rs390, 13;
	@%p1667 bra 	$L__BB0_3052;
	setp.eq.s16 	%p1669, %rs390, 12;
	@%p1669 bra 	$L__BB0_3039;
	bra.uni 	$L__BB0_3050;
$L__BB0_3039:
	add.f64 	%fd4352, %fd1786, %fd1815;
	bra.uni 	$L__BB0_3054;
$L__BB0_3040:
	sub.f64 	%fd4352, %fd1815, %fd1786;
	bra.uni 	$L__BB0_3054;
$L__BB0_3041:
	sub.f64 	%fd4352, %fd1786, %fd1815;
	bra.uni 	$L__BB0_3054;
$L__BB0_3042:
	setp.eq.s16 	%p1678, %rs390, 2;
	@%p1678 bra 	$L__BB0_3041;
	sub.f64 	%fd4352, %fd1791, %fd1815;
	bra.uni 	$L__BB0_3054;
$L__BB0_3044:
	setp.eq.s16 	%p1675, %rs390, 6;
	mov.f64 	%fd4352, %fd1804;
	@%p1675 bra 	$L__BB0_3054;
	mov.f64 	%fd4352, %fd1803;
	bra.uni 	$L__BB0_3054;
$L__BB0_3046:
	sub.f64 	%fd4352, %fd1802, %fd1815;
	bra.uni 	$L__BB0_3054;
$L__BB0_3047:
	sub.f64 	%fd4352, %fd1815, %fd1802;
	bra.uni 	$L__BB0_3054;
$L__BB0_3048:
	setp.eq.s16 	%p1671, %rs390, 10;
	@%p1671 bra 	$L__BB0_3047;
	neg.f64 	%fd3691, %fd1815;
	sub.f64 	%fd4352, %fd3691, %fd1802;
	bra.uni 	$L__BB0_3054;
$L__BB0_3050:
	sub.f64 	%fd4352, %fd1802, %fd1815;
	bra.uni 	$L__BB0_3054;
$L__BB0_3051:
	sub.f64 	%fd4352, %fd1815, %fd1786;
	bra.uni 	$L__BB0_3054;
$L__BB0_3052:
	setp.eq.s16 	%p1668, %rs390, 14;
	@%p1668 bra 	$L__BB0_3051;
	neg.f64 	%fd3690, %fd1815;
	sub.f64 	%fd4352, %fd3690, %fd1802;
$L__BB0_3054:
	add.s32 	%r1044, %r223, 1;
	and.b32  	%r1045, %r1044, 255;
	cvt.u64.u32 	%rd653, %r1045;
	add.s64 	%rd654, %rd100, %rd653;
	ld.local.u8 	%rs393, [%rd654+24];
	and.b16  	%rs392, %rs393, 15;
	setp.gt.s16 	%p1680, %rs392, 7;
	@%p1680 bra 	$L__BB0_3062;
	setp.gt.s16 	%p1688, %rs392, 3;
	@%p1688 bra 	$L__BB0_3059;
	setp.gt.s16 	%p1692, %rs392, 1;
	@%p1692 bra 	$L__BB0_3071;
	setp.eq.s16 	%p1694, %rs392, 0;
	@%p1694 bra 	$L__BB0_3058;
	bra.uni 	$L__BB0_3069;
$L__BB0_3058:
	add.f64 	%fd4353, %fd1796, %fd1815;
	bra.uni 	$L__BB0_3083;
$L__BB0_3059:
	setp.gt.s16 	%p1689, %rs392, 5;
	@%p1689 bra 	$L__BB0_3073;
	setp.eq.s16 	%p1691, %rs392, 4;
	mov.f64 	%fd4353, %fd1810;
	@%p1691 bra 	$L__BB0_3083;
	mov.f64 	%fd4353, %fd1809;
	bra.uni 	$L__BB0_3083;
$L__BB0_3062:
	setp.gt.s16 	%p1681, %rs392, 11;
	@%p1681 bra 	$L__BB0_3066;
	setp.gt.s16 	%p1685, %rs392, 9;
	@%p1685 bra 	$L__BB0_3077;
	setp.eq.s16 	%p1687, %rs392, 8;
	@%p1687 bra 	$L__BB0_3065;
	bra.uni 	$L__BB0_3075;
$L__BB0_3065:
	add.f64 	%fd4353, %fd1802, %fd1815;
	bra.uni 	$L__BB0_3083;
$L__BB0_3066:
	setp.gt.s16 	%p1682, %rs392, 13;
	@%p1682 bra 	$L__BB0_3081;
	setp.eq.s16 	%p1684, %rs392, 12;
	@%p1684 bra 	$L__BB0_3068;
	bra.uni 	$L__BB0_3079;
$L__BB0_3068:
	add.f64 	%fd4353, %fd1796, %fd1815;
	bra.uni 	$L__BB0_3083;
$L__BB0_3069:
	sub.f64 	%fd4353, %fd1815, %fd1796;
	bra.uni 	$L__BB0_3083;
$L__BB0_3070:
	sub.f64 	%fd4353, %fd1796, %fd1815;
	bra.uni 	$L__BB0_3083;
$L__BB0_3071:
	setp.eq.s16 	%p1693, %rs392, 2;
	@%p1693 bra 	$L__BB0_3070;
	sub.f64 	%fd4353, %fd1797, %fd1815;
	bra.uni 	$L__BB0_3083;
$L__BB0_3073:
	setp.eq.s16 	%p1690, %rs392, 6;
	mov.f64 	%fd4353, %fd1808;
	@%p1690 bra 	$L__BB0_3083;
	mov.f64 	%fd4353, %fd1807;
	bra.uni 	$L__BB0_3083;
$L__BB0_3075:
	sub.f64 	%fd4353, %fd1802, %fd1815;
	bra.uni 	$L__BB0_3083;
$L__BB0_3076:
	sub.f64 	%fd4353, %fd1815, %fd1802;
	bra.uni 	$L__BB0_3083;
$L__BB0_3077:
	setp.eq.s16 	%p1686, %rs392, 10;
	@%p1686 bra 	$L__BB0_3076;
	neg.f64 	%fd3693, %fd1815;
	sub.f64 	%fd4353, %fd3693, %fd1802;
	bra.uni 	$L__BB0_3083;
$L__BB0_3079:
	sub.f64 	%fd4353, %fd1802, %fd1815;
	bra.uni 	$L__BB0_3083;
$L__BB0_3080:
	sub.f64 	%fd4353, %fd1815, %fd1796;
	bra.uni 	$L__BB0_3083;
$L__BB0_3081:
	setp.eq.s16 	%p1683, %rs392, 14;
	@%p1683 bra 	$L__BB0_3080;
	neg.f64 	%fd3692, %fd1815;
	sub.f64 	%fd4353, %fd3692, %fd1802;
$L__BB0_3083:
	sub.f64 	%fd3694, %fd4353, %fd4352;
	fma.rn.f64 	%fd4358, %fd1787, %fd3694, %fd4352;
	add.s32 	%r1046, %r222, 1;
	and.b32  	%r1047, %r1046, 255;
	cvt.u64.u32 	%rd655, %r1047;
	add.s64 	%rd656, %rd100, %rd655;
	ld.local.u8 	%rs395, [%rd656+24];
	and.b16  	%rs394, %rs395, 15;
	setp.gt.s16 	%p1695, %rs394, 7;
	@%p1695 bra 	$L__BB0_3091;
	setp.gt.s16 	%p1703, %rs394, 3;
	@%p1703 bra 	$L__BB0_3088;
	setp.gt.s16 	%p1707, %rs394, 1;
	@%p1707 bra 	$L__BB0_3100;
	setp.eq.s16 	%p1709, %rs394, 0;
	@%p1709 bra 	$L__BB0_3087;
	bra.uni 	$L__BB0_3098;
$L__BB0_3087:
	add.f64 	%fd4354, %fd1786, %fd1844;
	bra.uni 	$L__BB0_3112;
$L__BB0_3088:
	setp.gt.s16 	%p1704, %rs394, 5;
	@%p1704 bra 	$L__BB0_3102;
	setp.eq.s16 	%p1706, %rs394, 4;
	mov.f64 	%fd4354, %fd1806;
	@%p1706 bra 	$L__BB0_3112;
	mov.f64 	%fd4354, %fd1805;
	bra.uni 	$L__BB0_3112;
$L__BB0_3091:
	setp.gt.s16 	%p1696, %rs394, 11;
	@%p1696 bra 	$L__BB0_3095;
	setp.gt.s16 	%p1700, %rs394, 9;
	@%p1700 bra 	$L__BB0_3106;
	setp.eq.s16 	%p1702, %rs394, 8;
	@%p1702 bra 	$L__BB0_3094;
	bra.uni 	$L__BB0_3104;
$L__BB0_3094:
	add.f64 	%fd4354, %fd1802, %fd1844;
	bra.uni 	$L__BB0_3112;
$L__BB0_3095:
	setp.gt.s16 	%p1697, %rs394, 13;
	@%p1697 bra 	$L__BB0_3110;
	setp.eq.s16 	%p1699, %rs394, 12;
	@%p1699 bra 	$L__BB0_3097;
	bra.uni 	$L__BB0_3108;
$L__BB0_3097:
	add.f64 	%fd4354, %fd1786, %fd1844;
	bra.uni 	$L__BB0_3112;
$L__BB0_3098:
	sub.f64 	%fd4354, %fd1844, %fd1786;
	bra.uni 	$L__BB0_3112;
$L__BB0_3099:
	sub.f64 	%fd4354, %fd1786, %fd1844;
	bra.uni 	$L__BB0_3112;
$L__BB0_3100:
	setp.eq.s16 	%p1708, %rs394, 2;
	@%p1708 bra 	$L__BB0_3099;
	sub.f64 	%fd4354, %fd1791, %fd1844;
	bra.uni 	$L__BB0_3112;
$L__BB0_3102:
	setp.eq.s16 	%p1705, %rs394, 6;
	mov.f64 	%fd4354, %fd1804;
	@%p1705 bra 	$L__BB0_3112;
	mov.f64 	%fd4354, %fd1803;
	bra.uni 	$L__BB0_3112;
$L__BB0_3104:
	sub.f64 	%fd4354, %fd1802, %fd1844;
	bra.uni 	$L__BB0_3112;
$L__BB0_3105:
	sub.f64 	%fd4354, %fd1844, %fd1802;
	bra.uni 	$L__BB0_3112;
$L__BB0_3106:
	setp.eq.s16 	%p1701, %rs394, 10;
	@%p1701 bra 	$L__BB0_3105;
	neg.f64 	%fd3696, %fd1844;
	sub.f64 	%fd4354, %fd3696, %fd1802;
	bra.uni 	$L__BB0_3112;
$L__BB0_3108:
	sub.f64 	%fd4354, %fd1802, %fd1844;
	bra.uni 	$L__BB0_3112;
$L__BB0_3109:
	sub.f64 	%fd4354, %fd1844, %fd1786;
	bra.uni 	$L__BB0_3112;
$L__BB0_3110:
	setp.eq.s16 	%p1698, %rs394, 14;
	@%p1698 bra 	$L__BB0_3109;
	neg.f64 	%fd3695, %fd1844;
	sub.f64 	%fd4354, %fd3695, %fd1802;
$L__BB0_3112:
	add.s32 	%r1048, %r224, 1;
	and.b32  	%r1049, %r1048, 255;
	cvt.u64.u32 	%rd657, %r1049;
	add.s64 	%rd658, %rd100, %rd657;
	ld.local.u8 	%rs397, [%rd658+24];
	and.b16  	%rs396, %rs397, 15;
	setp.gt.s16 	%p1710, %rs396, 7;
	@%p1710 bra 	$L__BB0_3120;
	setp.gt.s16 	%p1718, %rs396, 3;
	@%p1718 bra 	$L__BB0_3117;
	setp.gt.s16 	%p1722, %rs396, 1;
	@%p1722 bra 	$L__BB0_3129;
	setp.eq.s16 	%p1724, %rs396, 0;
	@%p1724 bra 	$L__BB0_3116;
	bra.uni 	$L__BB0_3127;
$L__BB0_3116:
	add.f64 	%fd4355, %fd1796, %fd1844;
	bra.uni 	$L__BB0_3141;
$L__BB0_3117:
	setp.gt.s16 	%p1719, %rs396, 5;
	@%p1719 bra 	$L__BB0_3131;
	setp.eq.s16 	%p1721, %rs396, 4;
	mov.f64 	%fd4355, %fd1810;
	@%p1721 bra 	$L__BB0_3141;
	mov.f64 	%fd4355, %fd1809;
	bra.uni 	$L__BB0_3141;
$L__BB0_3120:
	setp.gt.s16 	%p1711, %rs396, 11;
	@%p1711 bra 	$L__BB0_3124;
	setp.gt.s16 	%p1715, %rs396, 9;
	@%p1715 bra 	$L__BB0_3135;
	setp.eq.s16 	%p1717, %rs396, 8;
	@%p1717 bra 	$L__BB0_3123;
	bra.uni 	$L__BB0_3133;
$L__BB0_3123:
	add.f64 	%fd4355, %fd1802, %fd1844;
	bra.uni 	$L__BB0_3141;
$L__BB0_3124:
	setp.gt.s16 	%p1712, %rs396, 13;
	@%p1712 bra 	$L__BB0_3139;
	setp.eq.s16 	%p1714, %rs396, 12;
	@%p1714 bra 	$L__BB0_3126;
	bra.uni 	$L__BB0_3137;
$L__BB0_3126:
	add.f64 	%fd4355, %fd1796, %fd1844;
	bra.uni 	$L__BB0_3141;
$L__BB0_3127:
	sub.f64 	%fd4355, %fd1844, %fd1796;
	bra.uni 	$L__BB0_3141;
$L__BB0_3128:
	sub.f64 	%fd4355, %fd1796, %fd1844;
	bra.uni 	$L__BB0_3141;
$L__BB0_3129:
	setp.eq.s16 	%p1723, %rs396, 2;
	@%p1723 bra 	$L__BB0_3128;
	sub.f64 	%fd4355, %fd1797, %fd1844;
	bra.uni 	$L__BB0_3141;
$L__BB0_3131:
	setp.eq.s16 	%p1720, %rs396, 6;
	mov.f64 	%fd4355, %fd1808;
	@%p1720 bra 	$L__BB0_3141;
	mov.f64 	%fd4355, %fd1807;
	bra.uni 	$L__BB0_3141;
$L__BB0_3133:
	sub.f64 	%fd4355, %fd1802, %fd1844;
	bra.uni 	$L__BB0_3141;
$L__BB0_3134:
	sub.f64 	%fd4355, %fd1844, %fd1802;
	bra.uni 	$L__BB0_3141;
$L__BB0_3135:
	setp.eq.s16 	%p1716, %rs396, 10;
	@%p1716 bra 	$L__BB0_3134;
	neg.f64 	%fd3698, %fd1844;
	sub.f64 	%fd4355, %fd3698, %fd1802;
	bra.uni 	$L__BB0_3141;
$L__BB0_3137:
	sub.f64 	%fd4355, %fd1802, %fd1844;
	bra.uni 	$L__BB0_3141;
$L__BB0_3138:
	sub.f64 	%fd4355, %fd1844, %fd1796;
	bra.uni 	$L__BB0_3141;
$L__BB0_3139:
	setp.eq.s16 	%p1713, %rs396, 14;
	@%p1713 bra 	$L__BB0_3138;
	neg.f64 	%fd3697, %fd1844;
	sub.f64 	%fd4355, %fd3697, %fd1802;
$L__BB0_3141:
	sub.f64 	%fd3699, %fd4355, %fd4354;
	fma.rn.f64 	%fd4359, %fd1787, %fd3699, %fd4354;
	mov.u32 	%r1340, %r220;
$L__BB0_3142:
	mul.f64 	%fd3700, %fd1815, %fd1815;
	mul.f64 	%fd3701, %fd1815, %fd3700;
	mul.f64 	%fd3702, %fd3701, %fd1816;
	sub.f64 	%fd3703, %fd4357, %fd4356;
	fma.rn.f64 	%fd3704, %fd3702, %fd3703, %fd4356;
	sub.f64 	%fd3705, %fd4359, %fd4358;
	fma.rn.f64 	%fd3706, %fd3702, %fd3705, %fd4358;
	sub.f64 	%fd3707, %fd3706, %fd3704;
	fma.rn.f64 	%fd1930, %fd1789, %fd3707, %fd3704;
	setp.lt.u32 	%p1725, %r1338, 7;
	@%p1725 bra 	$L__BB0_3144;
	add.s32 	%r1050, %r1338, -4;
	or.b32  	%r1051, %r1050, %r82;
	shl.b32 	%r1052, %r1051, 3;
	add.s32 	%r1054, %r287, %r1052;
	ld.shared.f64 	%fd3708, [%r1054];
	fma.rn.f64 	%fd3709, %fd1785, %fd1930, %fd3708;
	st.shared.f64 	[%r1054], %fd3709;
$L__BB0_3144:
	add.s32 	%r1338, %r1338, 1;
	setp.ne.s32 	%p1726, %r1338, 10;
	@%p1726 bra 	$L__BB0_2908;
	mul.f64 	%fd4343, %fd4343, 0d3FE0000000000000;
	add.s32 	%r1337, %r1337, 1;
	setp.ne.s32 	%p1727, %r1337, 16;
	@%p1727 bra 	$L__BB0_2907;
	mov.f64 	%fd4360, 0d3FF0000000000000;
	mov.b32 	%r1341, 0;
$L__BB0_3147:
	mul.f64 	%fd3712, %fd4360, 0d40211C3C9EECBFB2;
	mul.f64 	%fd1933, %fd4360, 0d40111C3C9EECBFB2;
	mul.f64 	%fd3713, %fd4360, 0dC056000000000000;
	mul.f64 	%fd3714, %fd4360, 0d0000000000000000;
	mul.f64 	%fd1934, %fd3714, 0d40111C3C9EECBFB2;
	mul.f64 	%fd3715, %fd4360, 0d4020000000000000;
	rcp.rn.f64 	%fd1935, %fd4360;
	fma.rn.f64 	%fd3716, %fd3713, 0d40211C3C9EECBFB2, %fd3712;
	mul.wide.u32 	%rd659, %r1341, 280;
	add.s64 	%rd660, %rd1, %rd659;
	ld.local.f64 	%fd3717, [%rd660+8960];
	add.f64 	%fd3718, %fd3716, %fd3717;
	cvt.rzi.s32.f64 	%r1058, %fd3718;
	cvt.rn.f64.s32 	%fd3719, %r1058;
	setp.lt.f64 	%p1728, %fd3718, %fd3719;
	selp.s32 	%r1059, -1, 0, %p1728;
	add.s32 	%r1060, %r1058, %r1059;
	and.b32  	%r1061, %r1060, 255;
	cvt.rn.f64.s32 	%fd3720, %r1060;
	sub.f64 	%fd1936, %fd3718, %fd3720;
	mul.f64 	%fd3721, %fd1936, %fd1936;
	mul.f64 	%fd3722, %fd1936, %fd3721;
	fma.rn.f64 	%fd3723, %fd1936, 0d4018000000000000, 0dC02E000000000000;
	fma.rn.f64 	%fd3724, %fd1936, %fd3723, 0d4024000000000000;
	mul.f64 	%fd1937, %fd3722, %fd3724;
	mul.f64 	%fd3725, %fd3712, 0d4008000000000000;
	fma.rn.f64 	%fd3726, %fd3715, 0d40211C3C9EECBFB2, %fd3725;
	mul.lo.s32 	%r1062, %r1341, 280;
	cvt.u64.u32 	%rd661, %r1062;
	add.s64 	%rd103, %rd72, %rd661;
	ld.local.f64 	%fd3727, [%rd103+16];
	add.f64 	%fd3728, %fd3726, %fd3727;
	cvt.rzi.s32.f64 	%r1063, %fd3728;
	cvt.rn.f64.s32 	%fd3729, %r1063;
	setp.lt.f64 	%p1729, %fd3728, %fd3729;
	selp.s32 	%r1064, -1, 0, %p1729;
	add.s32 	%r1065, %r1063, %r1064;
	and.b32  	%r229, %r1065, 255;
	cvt.rn.f64.s32 	%fd3730, %r1065;
	sub.f64 	%fd1938, %fd3728, %fd3730;
	mul.f64 	%fd3731, %fd1938, %fd1938;
	mul.f64 	%fd3732, %fd1938, %fd3731;
	fma.rn.f64 	%fd3733, %fd1938, 0d4018000000000000, 0dC02E000000000000;
	fma.rn.f64 	%fd3734, %fd1938, %fd3733, 0d4024000000000000;
	mul.f64 	%fd1939, %fd3732, %fd3734;
	ld.local.f64 	%fd1940, [%rd103+8];
	cvt.u64.u32 	%rd662, %r1061;
	add.s64 	%rd104, %rd103, %rd662;
	add.s32 	%r1066, %r1060, 1;
	and.b32  	%r1067, %r1066, 255;
	cvt.u64.u32 	%rd663, %r1067;
	add.s64 	%rd105, %rd103, %rd663;
	neg.f64 	%fd1941, %fd1936;
	sub.f64 	%fd1942, %fd1941, %fd1938;
	sub.f64 	%fd1943, %fd1936, %fd1938;
	sub.f64 	%fd1944, %fd1938, %fd1936;
	add.f64 	%fd1945, %fd1936, %fd1938;
	add.f64 	%fd1946, %fd1936, 0dBFF0000000000000;
	neg.f64 	%fd1947, %fd1946;
	sub.f64 	%fd1948, %fd1947, %fd1938;
	sub.f64 	%fd1949, %fd1946, %fd1938;
	sub.f64 	%fd1950, %fd1938, %fd1946;
	add.f64 	%fd1951, %fd1946, %fd1938;
	add.f64 	%fd1952, %fd1938, 0dBFF0000000000000;
	sub.f64 	%fd1953, %fd1941, %fd1952;
	sub.f64 	%fd1954, %fd1936, %fd1952;
	sub.f64 	%fd1955, %fd1952, %fd1936;
	add.f64 	%fd1956, %fd1936, %fd1952;
	sub.f64 	%fd1957, %fd1947, %fd1952;
	sub.f64 	%fd1958, %fd1946, %fd1952;
	sub.f64 	%fd1959, %fd1952, %fd1946;
	add.f64 	%fd1960, %fd1946, %fd1952;
	mov.b32 	%r1344, -1;
	mov.f64 	%fd4376, 0d0000000000000000;
	mov.b32 	%r1342, 0;
	mov.f64 	%fd4375, %fd4376;
	mov.f64 	%fd4374, %fd4376;
	mov.f64 	%fd4373, %fd4376;
$L__BB0_3148:
	cvt.rn.f64.u32 	%fd3735, %r1342;
	fma.rn.f64 	%fd3736, %fd1933, %fd3735, %fd1934;
	add.f64 	%fd3737, %fd3736, %fd1940;
	cvt.rzi.s32.f64 	%r1068, %fd3737;
	cvt.rn.f64.s32 	%fd3738, %r1068;
	setp.lt.f64 	%p1730, %fd3737, %fd3738;
	selp.s32 	%r1069, -1, 0, %p1730;
	add.s32 	%r1070, %r1068, %r1069;
	and.b32  	%r232, %r1070, 255;
	cvt.rn.f64.s32 	%fd3739, %r1070;
	sub.f64 	%fd1965, %fd3737, %fd3739;
	fma.rn.f64 	%fd3740, %fd1965, 0d4018000000000000, 0dC02E000000000000;
	fma.rn.f64 	%fd1966, %fd1965, %fd3740, 0d4024000000000000;
	setp.ne.s32 	%p1731, %r1342, 0;
	setp.eq.s32 	%p1732, %r232, %r1344;
	and.pred  	%p1733, %p1731, %p1732;
	@%p1733 bra 	$L__BB0_3382;
	ld.local.u8 	%r1072, [%rd104+24];
	add.s32 	%r1073, %r232, %r1072;
	and.b32  	%r1074, %r1073, 255;
	cvt.u64.u32 	%rd664, %r1074;
	add.s64 	%rd665, %rd103, %rd664;
	ld.local.u8 	%r1075, [%rd665+24];
	add.s32 	%r233, %r229, %r1075;
	add.s32 	%r1076, %r1073, 1;
	and.b32  	%r1077, %r1076, 255;
	cvt.u64.u32 	%rd666, %r1077;
	add.s64 	%rd667, %rd103, %rd666;
	ld.local.u8 	%r1078, [%rd667+24];
	add.s32 	%r234, %r229, %r1078;
	ld.local.u8 	%r1079, [%rd105+24];
	add.s32 	%r1080, %r232, %r1079;
	and.b32  	%r1081, %r1080, 255;
	cvt.u64.u32 	%rd668, %r1081;
	add.s64 	%rd669, %rd103, %rd668;
	ld.local.u8 	%r1082, [%rd669+24];
	add.s32 	%r235, %r229, %r1082;
	add.s32 	%r1083, %r1080, 1;
	and.b32  	%r1084, %r1083, 255;
	cvt.u64.u32 	%rd670, %r1084;
	add.s64 	%rd671, %rd103, %rd670;
	ld.local.u8 	%r1085, [%rd671+24];
	add.s32 	%r236, %r229, %r1085;
	and.b32  	%r1086, %r233, 255;
	cvt.u64.u32 	%rd672, %r1086;
	add.s64 	%rd673, %rd103, %rd672;
	ld.local.u8 	%rs399, [%rd673+24];
	and.b16  	%rs398, %rs399, 15;
	setp.gt.s16 	%p1734, %rs398, 7;
	@%p1734 bra 	$L__BB0_3157;
	setp.gt.s16 	%p1742, %rs398, 3;
	@%p1742 bra 	$L__BB0_3154;
	setp.gt.s16 	%p1746, %rs398, 1;
	@%p1746 bra 	$L__BB0_3166;
	setp.eq.s16 	%p1748, %rs398, 0;
	@%p1748 bra 	$L__BB0_3153;
	bra.uni 	$L__BB0_3164;
$L__BB0_3153:
	add.f64 	%fd4365, %fd1936, %fd1965;
	bra.uni 	$L__BB0_3178;
$L__BB0_3154:
	setp.gt.s16 	%p1743, %rs398, 5;
	@%p1743 bra 	$L__BB0_3168;
	setp.eq.s16 	%p1745, %rs398, 4;
	mov.f64 	%fd4365, %fd1945;
	@%p1745 bra 	$L__BB0_3178;
	mov.f64 	%fd4365, %fd1944;
	bra.uni 	$L__BB0_3178;
$L__BB0_3157:
	setp.gt.s16 	%p1735, %rs398, 11;
	@%p1735 bra 	$L__BB0_3161;
	setp.gt.s16 	%p1739, %rs398, 9;
	@%p1739 bra 	$L__BB0_3172;
	setp.eq.s16 	%p1741, %rs398, 8;
	@%p1741 bra 	$L__BB0_3160;
	bra.uni 	$L__BB0_3170;
$L__BB0_3160:
	add.f64 	%fd4365, %fd1938, %fd1965;
	bra.uni 	$L__BB0_3178;
$L__BB0_3161:
	setp.gt.s16 	%p1736, %rs398, 13;
	@%p1736 bra 	$L__BB0_3176;
	setp.eq.s16 	%p1738, %rs398, 12;
	@%p1738 bra 	$L__BB0_3163;
	bra.uni 	$L__BB0_3174;
$L__BB0_3163:
	add.f64 	%fd4365, %fd1936, %fd1965;
	bra.uni 	$L__BB0_3178;
$L__BB0_3164:
	sub.f64 	%fd4365, %fd1965, %fd1936;
	bra.uni 	$L__BB0_3178;
$L__BB0_3165:
	sub.f64 	%fd4365, %fd1936, %fd1965;
	bra.uni 	$L__BB0_3178;
$L__BB0_3166:
	setp.eq.s16 	%p1747, %rs398, 2;
	@%p1747 bra 	$L__BB0_3165;
	sub.f64 	%fd4365, %fd1941, %fd1965;
	bra.uni 	$L__BB0_3178;
$L__BB0_3168:
	setp.eq.s16 	%p1744, %rs398, 6;
	mov.f64 	%fd4365, %fd1943;
	@%p1744 bra 	$L__BB0_3178;
	mov.f64 	%fd4365, %fd1942;
	bra.uni 	$L__BB0_3178;
$L__BB0_3170:
	sub.f64 	%fd4365, %fd1938, %fd1965;
	bra.uni 	$L__BB0_3178;
$L__BB0_3171:
	sub.f64 	%fd4365, %fd1965, %fd1938;
	bra.uni 	$L__BB0_3178;
$L__BB0_3172:
	setp.eq.s16 	%p1740, %rs398, 10;
	@%p1740 bra 	$L__BB0_3171;
	neg.f64 	%fd3742, %fd1965;
	sub.f64 	%fd4365, %fd3742, %fd1938;
	bra.uni 	$L__BB0_3178;
$L__BB0_3174:
	sub.f64 	%fd4365, %fd1938, %fd1965;
	bra.uni 	$L__BB0_3178;
$L__BB0_3175:
	sub.f64 	%fd4365, %fd1965, %fd1936;
	bra.uni 	$L__BB0_3178;
$L__BB0_3176:
	setp.eq.s16 	%p1737, %rs398, 14;
	@%p1737 bra 	$L__BB0_3175;
	neg.f64 	%fd3741, %fd1965;
	sub.f64 	%fd4365, %fd3741, %fd1938;
$L__BB0_3178:
	and.b32  	%r1087, %r235, 255;
	cvt.u64.u32 	%rd674, %r1087;
	add.s64 	%rd675, %rd103, %rd674;
	ld.local.u8 	%rs401, [%rd675+24];
	and.b16  	%rs400, %rs401, 15;
	setp.gt.s16 	%p1749, %rs400, 7;
	@%p1749 bra 	$L__BB0_3186;
	setp.gt.s16 	%p1757, %rs400, 3;
	@%p1757 bra 	$L__BB0_3183;
	setp.gt.s16 	%p1761, %rs400, 1;
	@%p1761 bra 	$L__BB0_3195;
	setp.eq.s16 	%p1763, %rs400, 0;
	@%p1763 bra 	$L__BB0_3182;
	bra.uni 	$L__BB0_3193;
$L__BB0_3182:
	add.f64 	%fd4366, %fd1946, %fd1965;
	bra.uni 	$L__BB0_3207;
$L__BB0_3183:
	setp.gt.s16 	%p1758, %rs400, 5;
	@%p1758 bra 	$L__BB0_3197;
	setp.eq.s16 	%p1760, %rs400, 4;
	mov.f64 	%fd4366, %fd1951;
	@%p1760 bra 	$L__BB0_3207;
	mov.f64 	%fd4366, %fd1950;
	bra.uni 	$L__BB0_3207;
$L__BB0_3186:
	setp.gt.s16 	%p1750, %rs400, 11;
	@%p1750 bra 	$L__BB0_3190;
	setp.gt.s16 	%p1754, %rs400, 9;
	@%p1754 bra 	$L__BB0_3201;
	setp.eq.s16 	%p1756, %rs400, 8;
	@%p1756 bra 	$L__BB0_3189;
	bra.uni 	$L__BB0_3199;
$L__BB0_3189:
	add.f64 	%fd4366, %fd1938, %fd1965;
	bra.uni 	$L__BB0_3207;
$L__BB0_3190:
	setp.gt.s16 	%p1751, %rs400, 13;
	@%p1751 bra 	$L__BB0_3205;
	setp.eq.s16 	%p1753, %rs400, 12;
	@%p1753 bra 	$L__BB0_3192;
	bra.uni 	$L__BB0_3203;
$L__BB0_3192:
	add.f64 	%fd4366, %fd1946, %fd1965;
	bra.uni 	$L__BB0_3207;
$L__BB0_3193:
	sub.f64 	%fd4366, %fd1965, %fd1946;
	bra.uni 	$L__BB0_3207;
$L__BB0_3194:
	sub.f64 	%fd4366, %fd1946, %fd1965;
	bra.uni 	$L__BB0_3207;
$L__BB0_3195:
	setp.eq.s16 	%p1762, %rs400, 2;
	@%p1762 bra 	$L__BB0_3194;
	sub.f64 	%fd4366, %fd1947, %fd1965;
	bra.uni 	$L__BB0_3207;
$L__BB0_3197:
	setp.eq.s16 	%p1759, %rs400, 6;
	mov.f64 	%fd4366, %fd1949;
	@%p1759 bra 	$L__BB0_3207;
	mov.f64 	%fd4366, %fd1948;
	bra.uni 	$L__BB0_3207;
$L__BB0_3199:
	sub.f64 	%fd4366, %fd1938, %fd1965;
	bra.uni 	$L__BB0_3207;
$L__BB0_3200:
	sub.f64 	%fd4366, %fd1965, %fd1938;
	bra.uni 	$L__BB0_3207;
$L__BB0_3201:
	setp.eq.s16 	%p1755, %rs400, 10;
	@%p1755 bra 	$L__BB0_3200;
	neg.f64 	%fd3744, %fd1965;
	sub.f64 	%fd4366, %fd3744, %fd1938;
	bra.uni 	$L__BB0_3207;
$L__BB0_3203:
	sub.f64 	%fd4366, %fd1938, %fd1965;
	bra.uni 	$L__BB0_3207;
$L__BB0_3204:
	sub.f64 	%fd4366, %fd1965, %fd1946;
	bra.uni 	$L__BB0_3207;
$L__BB0_3205:
	setp.eq.s16 	%p1752, %rs400, 14;
	@%p1752 bra 	$L__BB0_3204;
	neg.f64 	%fd3743, %fd1965;
	sub.f64 	%fd4366, %fd3743, %fd1938;
$L__BB0_3207:
	sub.f64 	%fd3745, %fd4366, %fd4365;
	fma.rn.f64 	%fd4373, %fd1937, %fd3745, %fd4365;
	and.b32  	%r1088, %r234, 255;
	cvt.u64.u32 	%rd676, %r1088;
	add.s64 	%rd677, %rd103, %rd676;
	ld.local.u8 	%rs403, [%rd677+24];
	add.f64 	%fd1994, %fd1965, 0dBFF0000000000000;
	and.b16  	%rs402, %rs403, 15;
	setp.gt.s16 	%p1764, %rs402, 7;
	@%p1764 bra 	$L__BB0_3215;
	setp.gt.s16 	%p1772, %rs402, 3;
	@%p1772 bra 	$L__BB0_3212;
	setp.gt.s16 	%p1776, %rs402, 1;
	@%p1776 bra 	$L__BB0_3224;
	setp.eq.s16 	%p1778, %rs402, 0;
	@%p1778 bra 	$L__BB0_3211;
	bra.uni 	$L__BB0_3222;
$L__BB0_3211:
	add.f64 	%fd4367, %fd1936, %fd1994;
	bra.uni 	$L__BB0_3236;
$L__BB0_3212:
	setp.gt.s16 	%p1773, %rs402, 5;
	@%p1773 bra 	$L__BB0_3226;
	setp.eq.s16 	%p1775, %rs402, 4;
	mov.f64 	%fd4367, %fd1945;
	@%p1775 bra 	$L__BB0_3236;
	mov.f64 	%fd4367, %fd1944;
	bra.uni 	$L__BB0_3236;
$L__BB0_3215:
	setp.gt.s16 	%p1765, %rs402, 11;
	@%p1765 bra 	$L__BB0_3219;
	setp.gt.s16 	%p1769, %rs402, 9;
	@%p1769 bra 	$L__BB0_3230;
	setp.eq.s16 	%p1771, %rs402, 8;
	@%p1771 bra 	$L__BB0_3218;
	bra.uni 	$L__BB0_3228;
$L__BB0_3218:
	add.f64 	%fd4367, %fd1938, %fd1994;
	bra.uni 	$L__BB0_3236;
$L__BB0_3219:
	setp.gt.s16 	%p1766, %rs402, 13;
	@%p1766 bra 	$L__BB0_3234;
	setp.eq.s16 	%p1768, %rs402, 12;
	@%p1768 bra 	$L__BB0_3221;
	bra.uni 	$L__BB0_3232;
$L__BB0_3221:
	add.f64 	%fd4367, %fd1936, %fd1994;
	bra.uni 	$L__BB0_3236;
$L__BB0_3222:
	sub.f64 	%fd4367, %fd1994, %fd1936;
	bra.uni 	$L__BB0_3236;
$L__BB0_3223:
	sub.f64 	%fd4367, %fd1936, %fd1994;
	bra.uni 	$L__BB0_3236;
$L__BB0_3224:
	setp.eq.s16 	%p1777, %rs402, 2;
	@%p1777 bra 	$L__BB0_3223;
	sub.f64 	%fd4367, %fd1941, %fd1994;
	bra.uni 	$L__BB0_3236;
$L__BB0_3226:
	setp.eq.s16 	%p1774, %rs402, 6;
	mov.f64 	%fd4367, %fd1943;
	@%p1774 bra 	$L__BB0_3236;
	mov.f64 	%fd4367, %fd1942;
	bra.uni 	$L__BB0_3236;
$L__BB0_3228:
	sub.f64 	%fd4367, %fd1938, %fd1994;
	bra.uni 	$L__BB0_3236;
$L__BB0_3229:
	sub.f64 	%fd4367, %fd1994, %fd1938;
	bra.uni 	$L__BB0_3236;
$L__BB0_3230:
	setp.eq.s16 	%p1770, %rs402, 10;
	@%p1770 bra 	$L__BB0_3229;
	neg.f64 	%fd3747, %fd1994;
	sub.f64 	%fd4367, %fd3747, %fd1938;
	bra.uni 	$L__BB0_3236;
$L__BB0_3232:
	sub.f64 	%fd4367, %fd1938, %fd1994;
	bra.uni 	$L__BB0_3236;
$L__BB0_3233:
	sub.f64 	%fd4367, %fd1994, %fd1936;
	bra.uni 	$L__BB0_3236;
$L__BB0_3234:
	setp.eq.s16 	%p1767, %rs402, 14;
	@%p1767 bra 	$L__BB0_3233;
	neg.f64 	%fd3746, %fd1994;
	sub.f64 	%fd4367, %fd3746, %fd1938;
$L__BB0_3236:
	and.b32  	%r1089, %r236, 255;
	cvt.u64.u32 	%rd678, %r1089;
	add.s64 	%rd679, %rd103, %rd678;
	ld.local.u8 	%rs405, [%rd679+24];
	and.b16  	%rs404, %rs405, 15;
	setp.gt.s16 	%p1779, %rs404, 7;
	@%p1779 bra 	$L__BB0_3244;
	setp.gt.s16 	%p1787, %rs404, 3;
	@%p1787 bra 	$L__BB0_3241;
	setp.gt.s16 	%p1791, %rs404, 1;
	@%p1791 bra 	$L__BB0_3253;
	setp.eq.s16 	%p1793, %rs404, 0;
	@%p1793 bra 	$L__BB0_3240;
	bra.uni 	$L__BB0_3251;
$L__BB0_3240:
	add.f64 	%fd4368, %fd1946, %fd1994;
	bra.uni 	$L__BB0_3265;
$L__BB0_3241:
	setp.gt.s16 	%p1788, %rs404, 5;
	@%p1788 bra 	$L__BB0_3255;
	setp.eq.s16 	%p1790, %rs404, 4;
	mov.f64 	%fd4368, %fd1951;
	@%p1790 bra 	$L__BB0_3265;
	mov.f64 	%fd4368, %fd1950;
	bra.uni 	$L__BB0_3265;
$L__BB0_3244:
	setp.gt.s16 	%p1780, %rs404, 11;
	@%p1780 bra 	$L__BB0_3248;
	setp.gt.s16 	%p1784, %rs404, 9;
	@%p1784 bra 	$L__BB0_3259;
	setp.eq.s16 	%p1786, %rs404, 8;
	@%p1786 bra 	$L__BB0_3247;
	bra.uni 	$L__BB0_3257;
$L__BB0_3247:
	add.f64 	%fd4368, %fd1938, %fd1994;
	bra.uni 	$L__BB0_3265;
$L__BB0_3248:
	setp.gt.s16 	%p1781, %rs404, 13;
	@%p1781 bra 	$L__BB0_3263;
	setp.eq.s16 	%p1783, %rs404, 12;
	@%p1783 bra 	$L__BB0_3250;
	bra.uni 	$L__BB0_3261;
$L__BB0_3250:
	add.f64 	%fd4368, %fd1946, %fd1994;
	bra.uni 	$L__BB0_3265;
$L__BB0_3251:
	sub.f64 	%fd4368, %fd1994, %fd1946;
	bra.uni 	$L__BB0_3265;
$L__BB0_3252:
	sub.f64 	%fd4368, %fd1946, %fd1994;
	bra.uni 	$L__BB0_3265;
$L__BB0_3253:
	setp.eq.s16 	%p1792, %rs404, 2;
	@%p1792 bra 	$L__BB0_3252;
	sub.f64 	%fd4368, %fd1947, %fd1994;
	bra.uni 	$L__BB0_3265;
$L__BB0_3255:
	setp.eq.s16 	%p1789, %rs404, 6;
	mov.f64 	%fd4368, %fd1949;
	@%p1789 bra 	$L__BB0_3265;
	mov.f64 	%fd4368, %fd1948;
	bra.uni 	$L__BB0_3265;
$L__BB0_3257:
	sub.f64 	%fd4368, %fd1938, %fd1994;
	bra.uni 	$L__BB0_3265;
$L__BB0_3258:
	sub.f64 	%fd4368, %fd1994, %fd1938;
	bra.uni 	$L__BB0_3265;
$L__BB0_3259:
	setp.eq.s16 	%p1785, %rs404, 10;
	@%p1785 bra 	$L__BB0_3258;
	neg.f64 	%fd3749, %fd1994;
	sub.f64 	%fd4368, %fd3749, %fd1938;
	bra.uni 	$L__BB0_3265;
$L__BB0_3261:
	sub.f64 	%fd4368, %fd1938, %fd1994;
	bra.uni 	$L__BB0_3265;
$L__BB0_3262:
	sub.f64 	%fd4368, %fd1994, %fd1946;
	bra.uni 	$L__BB0_3265;
$L__BB0_3263:
	setp.eq.s16 	%p1782, %rs404, 14;
	@%p1782 bra 	$L__BB0_3262;
	neg.f64 	%fd3748, %fd1994;
	sub.f64 	%fd4368, %fd3748, %fd1938;
$L__BB0_3265:
	sub.f64 	%fd3750, %fd4368, %fd4367;
	fma.rn.f64 	%fd4374, %fd1937, %fd3750, %fd4367;
	add.s32 	%r1090, %r233, 1;
	and.b32  	%r1091, %r1090, 255;
	cvt.u64.u32 	%rd680, %r1091;
	add.s64 	%rd681, %rd103, %rd680;
	ld.local.u8 	%rs407, [%rd681+24];
	and.b16  	%rs406, %rs407, 15;
	setp.gt.s16 	%p1794, %rs406, 7;
	@%p1794 bra 	$L__BB0_3273;
	setp.gt.s16 	%p1802, %rs406, 3;
	@%p1802 bra 	$L__BB0_3270;
	setp.gt.s16 	%p1806, %rs406, 1;
	@%p1806 bra 	$L__BB0_3282;
	setp.eq.s16 	%p1808, %rs406, 0;
	@%p1808 bra 	$L__BB0_3269;
	bra.uni 	$L__BB0_3280;
$L__BB0_3269:
	add.f64 	%fd4369, %fd1936, %fd1965;
	bra.uni 	$L__BB0_3294;
$L__BB0_3270:
	setp.gt.s16 	%p1803, %rs406, 5;
	@%p1803 bra 	$L__BB0_3284;
	setp.eq.s16 	%p1805, %rs406, 4;
	mov.f64 	%fd4369, %fd1956;
	@%p1805 bra 	$L__BB0_3294;
	mov.f64 	%fd4369, %fd1955;
	bra.uni 	$L__BB0_3294;
$L__BB0_3273:
	setp.gt.s16 	%p1795, %rs406, 11;
	@%p1795 bra 	$L__BB0_3277;
	setp.gt.s16 	%p1799, %rs406, 9;
	@%p1799 bra 	$L__BB0_3288;
	setp.eq.s16 	%p1801, %rs406, 8;
	@%p1801 bra 	$L__BB0_3276;
	bra.uni 	$L__BB0_3286;
$L__BB0_3276:
	add.f64 	%fd4369, %fd1952, %fd1965;
	bra.uni 	$L__BB0_3294;
$L__BB0_3277:
	setp.gt.s16 	%p1796, %rs406, 13;
	@%p1796 bra 	$L__BB0_3292;
	setp.eq.s16 	%p1798, %rs406, 12;
	@%p1798 bra 	$L__BB0_3279;
	bra.uni 	$L__BB0_3290;
$L__BB0_3279:
	add.f64 	%fd4369, %fd1936, %fd1965;
	bra.uni 	$L__BB0_3294;
$L__BB0_3280:
	sub.f64 	%fd4369, %fd1965, %fd1936;
	bra.uni 	$L__BB0_3294;
$L__BB0_3281:
	sub.f64 	%fd4369, %fd1936, %fd1965;
	bra.uni 	$L__BB0_3294;
$L__BB0_3282:
	setp.eq.s16 	%p1807, %rs406, 2;
	@%p1807 bra 	$L__BB0_3281;
	sub.f64 	%fd4369, %fd1941, %fd1965;
	bra.uni 	$L__BB0_3294;
$L__BB0_3284:
	setp.eq.s16 	%p1804, %rs406, 6;
	mov.f64 	%fd4369, %fd1954;
	@%p1804 bra 	$L__BB0_3294;
	mov.f64 	%fd4369, %fd1953;
	bra.uni 	$L__BB0_3294;
$L__BB0_3286:
	sub.f64 	%fd4369, %fd1952, %fd1965;
	bra.uni 	$L__BB0_3294;
$L__BB0_3287:
	sub.f64 	%fd4369, %fd1965, %fd1952;
	bra.uni 	$L__BB0_3294;
$L__BB0_3288:
	setp.eq.s16 	%p1800, %rs406, 10;
	@%p1800 bra 	$L__BB0_3287;
	neg.f64 	%fd3752, %fd1965;
	sub.f64 	%fd4369, %fd3752, %fd1952;
	bra.uni 	$L__BB0_3294;
$L__BB0_3290:
	sub.f64 	%fd4369, %fd1952, %fd1965;
	bra.uni 	$L__BB0_3294;
$L__BB0_3291:
	sub.f64 	%fd4369, %fd1965, %fd1936;
	bra.uni 	$L__BB0_3294;
$L__BB0_3292:
	setp.eq.s16 	%p1797, %rs406, 14;
	@%p1797 bra 	$L__BB0_3291;
	neg.f64 	%fd3751, %fd1965;
	sub.f64 	%fd4369, %fd3751, %fd1952;
$L__BB0_3294:
	add.s32 	%r1092, %r235, 1;
	and.b32  	%r1093, %r1092, 255;
	cvt.u64.u32 	%rd682, %r1093;
	add.s64 	%rd683, %rd103, %rd682;
	ld.local.u8 	%rs409, [%rd683+24];
	and.b16  	%rs408, %rs409, 15;
	setp.gt.s16 	%p1809, %rs408, 7;
	@%p1809 bra 	$L__BB0_3302;
	setp.gt.s16 	%p1817, %rs408, 3;
	@%p1817 bra 	$L__BB0_3299;
	setp.gt.s16 	%p1821, %rs408, 1;
	@%p1821 bra 	$L__BB0_3311;
	setp.eq.s16 	%p1823, %rs408, 0;
	@%p1823 bra 	$L__BB0_3298;
	bra.uni 	$L__BB0_3309;
$L__BB0_3298:
	add.f64 	%fd4370, %fd1946, %fd1965;
	bra.uni 	$L__BB0_3323;
$L__BB0_3299:
	setp.gt.s16 	%p1818, %rs408, 5;
	@%p1818 bra 	$L__BB0_3313;
	setp.eq.s16 	%p1820, %rs408, 4;
	mov.f64 	%fd4370, %fd1960;
	@%p1820 bra 	$L__BB0_3323;
	mov.f64 	%fd4370, %fd1959;
	bra.uni 	$L__BB0_3323;
$L__BB0_3302:
	setp.gt.s16 	%p1810, %rs408, 11;
	@%p1810 bra 	$L__BB0_3306;
	setp.gt.s16 	%p1814, %rs408, 9;
	@%p1814 bra 	$L__BB0_3317;
	setp.eq.s16 	%p1816, %rs408, 8;
	@%p1816 bra 	$L__BB0_3305;
	bra.uni 	$L__BB0_3315;
$L__BB0_3305:
	add.f64 	%fd4370, %fd1952, %fd1965;
	bra.uni 	$L__BB0_3323;
$L__BB0_3306:
	setp.gt.s16 	%p1811, %rs408, 13;
	@%p1811 bra 	$L__BB0_3321;
	setp.eq.s16 	%p1813, %rs408, 12;
	@%p1813 bra 	$L__BB0_3308;
	bra.uni 	$L__BB0_3319;
$L__BB0_3308:
	add.f64 	%fd4370, %fd1946, %fd1965;
	bra.uni 	$L__BB0_3323;
$L__BB0_3309:
	sub.f64 	%fd4370, %fd1965, %fd1946;
	bra.uni 	$L__BB0_3323;
$L__BB0_3310:
	sub.f64 	%fd4370, %fd1946, %fd1965;
	bra.uni 	$L__BB0_3323;
$L__BB0_3311:
	setp.eq.s16 	%p1822, %rs408, 2;
	@%p1822 bra 	$L__BB0_3310;
	sub.f64 	%fd4370, %fd1947, %fd1965;
	bra.uni 	$L__BB0_3323;
$L__BB0_3313:
	setp.eq.s16 	%p1819, %rs408, 6;
	mov.f64 	%fd4370, %fd1958;
	@%p1819 bra 	$L__BB0_3323;
	mov.f64 	%fd4370, %fd1957;
	bra.uni 	$L__BB0_3323;
$L__BB0_3315:
	sub.f64 	%fd4370, %fd1952, %fd1965;
	bra.uni 	$L__BB0_3323;
$L__BB0_3316:
	sub.f64 	%fd4370, %fd1965, %fd1952;
	bra.uni 	$L__BB0_3323;
$L__BB0_3317:
	setp.eq.s16 	%p1815, %rs408, 10;
	@%p1815 bra 	$L__BB0_3316;
	neg.f64 	%fd3754, %fd1965;
	sub.f64 	%fd4370, %fd3754, %fd1952;
	bra.uni 	$L__BB0_3323;
$L__BB0_3319:
	sub.f64 	%fd4370, %fd1952, %fd1965;
	bra.uni 	$L__BB0_3323;
$L__BB0_3320:
	sub.f64 	%fd4370, %fd1965, %fd1946;
	bra.uni 	$L__BB0_3323;
$L__BB0_3321:
	setp.eq.s16 	%p1812, %rs408, 14;
	@%p1812 bra 	$L__BB0_3320;
	neg.f64 	%fd3753, %fd1965;
	sub.f64 	%fd4370, %fd3753, %fd1952;
$L__BB0_3323:
	sub.f64 	%fd3755, %fd4370, %fd4369;
	fma.rn.f64 	%fd4375, %fd1937, %fd3755, %fd4369;
	add.s32 	%r1094, %r234, 1;
	and.b32  	%r1095, %r1094, 255;
	cvt.u64.u32 	%rd684, %r1095;
	add.s64 	%rd685, %rd103, %rd684;
	ld.local.u8 	%rs411, [%rd685+24];
	and.b16  	%rs410, %rs411, 15;
	setp.gt.s16 	%p1824, %rs410, 7;
	@%p1824 bra 	$L__BB0_3331;
	setp.gt.s16 	%p1832, %rs410, 3;
	@%p1832 bra 	$L__BB0_3328;
	setp.gt.s16 	%p1836, %rs410, 1;
	@%p1836 bra 	$L__BB0_3340;
	setp.eq.s16 	%p1838, %rs410, 0;
	@%p1838 bra 	$L__BB0_3327;
	bra.uni 	$L__BB0_3338;
$L__BB0_3327:
	add.f64 	%fd4371, %fd1936, %fd1994;
	bra.uni 	$L__BB0_3352;
$L__BB0_3328:
	setp.gt.s16 	%p1833, %rs410, 5;
	@%p1833 bra 	$L__BB0_3342;
	setp.eq.s16 	%p1835, %rs410, 4;
	mov.f64 	%fd4371, %fd1956;
	@%p1835 bra 	$L__BB0_3352;
	mov.f64 	%fd4371, %fd1955;
	bra.uni 	$L__BB0_3352;
$L__BB0_3331:
	setp.gt.s16 	%p1825, %rs410, 11;
	@%p1825 bra 	$L__BB0_3335;
	setp.gt.s16 	%p1829, %rs410, 9;
	@%p1829 bra 	$L__BB0_3346;
	setp.eq.s16 	%p1831, %rs410, 8;
	@%p1831 bra 	$L__BB0_3334;
	bra.uni 	$L__BB0_3344;
$L__BB0_3334:
	add.f64 	%fd4371, %fd1952, %fd1994;
	bra.uni 	$L__BB0_3352;
$L__BB0_3335:
	setp.gt.s16 	%p1826, %rs410, 13;
	@%p1826 bra 	$L__BB0_3350;
	setp.eq.s16 	%p1828, %rs410, 12;
	@%p1828 bra 	$L__BB0_3337;
	bra.uni 	$L__BB0_3348;
$L__BB0_3337:
	add.f64 	%fd4371, %fd1936, %fd1994;
	bra.uni 	$L__BB0_3352;
$L__BB0_3338:
	sub.f64 	%fd4371, %fd1994, %fd1936;
	bra.uni 	$L__BB0_3352;
$L__BB0_3339:
	sub.f64 	%fd4371, %fd1936, %fd1994;
	bra.uni 	$L__BB0_3352;
$L__BB0_3340:
	setp.eq.s16 	%p1837, %rs410, 2;
	@%p1837 bra 	$L__BB0_3339;
	sub.f64 	%fd4371, %fd1941, %fd1994;
	bra.uni 	$L__BB0_3352;
$L__BB0_3342:
	setp.eq.s16 	%p1834, %rs410, 6;
	mov.f64 	%fd4371, %fd1954;
	@%p1834 bra 	$L__BB0_3352;
	mov.f64 	%fd4371, %fd1953;
	bra.uni 	$L__BB0_3352;
$L__BB0_3344:
	sub.f64 	%fd4371, %fd1952, %fd1994;
	bra.uni 	$L__BB0_3352;
$L__BB0_3345:
	sub.f64 	%fd4371, %fd1994, %fd1952;
	bra.uni 	$L__BB0_3352;
$L__BB0_3346:
	setp.eq.s16 	%p1830, %rs410, 10;
	@%p1830 bra 	$L__BB0_3345;
	neg.f64 	%fd3757, %fd1994;
	sub.f64 	%fd4371, %fd3757, %fd1952;
	bra.uni 	$L__BB0_3352;
$L__BB0_3348:
	sub.f64 	%fd4371, %fd1952, %fd1994;
	bra.uni 	$L__BB0_3352;
$L__BB0_3349:
	sub.f64 	%fd4371, %fd1994, %fd1936;
	bra.uni 	$L__BB0_3352;
$L__BB0_3350:
	setp.eq.s16 	%p1827, %rs410, 14;
	@%p1827 bra 	$L__BB0_3349;
	neg.f64 	%fd3756, %fd1994;
	sub.f64 	%fd4371, %fd3756, %fd1952;
$L__BB0_3352:
	add.s32 	%r1096, %r236, 1;
	and.b32  	%r1097, %r1096, 255;
	cvt.u64.u32 	%rd686, %r1097;
	add.s64 	%rd687, %rd103, %rd686;
	ld.local.u8 	%rs413, [%rd687+24];
	and.b16  	%rs412, %rs413, 15;
	setp.gt.s16 	%p1839, %rs412, 7;
	@%p1839 bra 	$L__BB0_3360;
	setp.gt.s16 	%p1847, %rs412, 3;
	@%p1847 bra 	$L__BB0_3357;
	setp.gt.s16 	%p1851, %rs412, 1;
	@%p1851 bra 	$L__BB0_3369;
	setp.eq.s16 	%p1853, %rs412, 0;
	@%p1853 bra 	$L__BB0_3356;
	bra.uni 	$L__BB0_3367;
$L__BB0_3356:
	add.f64 	%fd4372, %fd1946, %fd1994;
	bra.uni 	$L__BB0_3381;
$L__BB0_3357:
	setp.gt.s16 	%p1848, %rs412, 5;
	@%p1848 bra 	$L__BB0_3371;
	setp.eq.s16 	%p1850, %rs412, 4;
	mov.f64 	%fd4372, %fd1960;
	@%p1850 bra 	$L__BB0_3381;
	mov.f64 	%fd4372, %fd1959;
	bra.uni 	$L__BB0_3381;
$L__BB0_3360:
	setp.gt.s16 	%p1840, %rs412, 11;
	@%p1840 bra 	$L__BB0_3364;
	setp.gt.s16 	%p1844, %rs412, 9;
	@%p1844 bra 	$L__BB0_3375;
	setp.eq.s16 	%p1846, %rs412, 8;
	@%p1846 bra 	$L__BB0_3363;
	bra.uni 	$L__BB0_3373;
$L__BB0_3363:
	add.f64 	%fd4372, %fd1952, %fd1994;
	bra.uni 	$L__BB0_3381;
$L__BB0_3364:
	setp.gt.s16 	%p1841, %rs412, 13;
	@%p1841 bra 	$L__BB0_3379;
	setp.eq.s16 	%p1843, %rs412, 12;
	@%p1843 bra 	$L__BB0_3366;
	bra.uni 	$L__BB0_3377;
$L__BB0_3366:
	add.f64 	%fd4372, %fd1946, %fd1994;
	bra.uni 	$L__BB0_3381;
$L__BB0_3367:
	sub.f64 	%fd4372, %fd1994, %fd1946;
	bra.uni 	$L__BB0_3381;
$L__BB0_3368:
	sub.f64 	%fd4372, %fd1946, %fd1994;
	bra.uni 	$L__BB0_3381;
$L__BB0_3369:
	setp.eq.s16 	%p1852, %rs412, 2;
	@%p1852 bra 	$L__BB0_3368;
	sub.f64 	%fd4372, %fd1947, %fd1994;
	bra.uni 	$L__BB0_3381;
$L__BB0_3371:
	setp.eq.s16 	%p1849, %rs412, 6;
	mov.f64 	%fd4372, %fd1958;
	@%p1849 bra 	$L__BB0_3381;
	mov.f64 	%fd4372, %fd1957;
	bra.uni 	$L__BB0_3381;
$L__BB0_3373:
	sub.f64 	%fd4372, %fd1952, %fd1994;
	bra.uni 	$L__BB0_3381;
$L__BB0_3374:
	sub.f64 	%fd4372, %fd1994, %fd1952;
	bra.uni 	$L__BB0_3381;
$L__BB0_3375:
	setp.eq.s16 	%p1845, %rs412, 10;
	@%p1845 bra 	$L__BB0_3374;
	neg.f64 	%fd3759, %fd1994;
	sub.f64 	%fd4372, %fd3759, %fd1952;
	bra.uni 	$L__BB0_3381;
$L__BB0_3377:
	sub.f64 	%fd4372, %fd1952, %fd1994;
	bra.uni 	$L__BB0_3381;
$L__BB0_3378:
	sub.f64 	%fd4372, %fd1994, %fd1946;
	bra.uni 	$L__BB0_3381;
$L__BB0_3379:
	setp.eq.s16 	%p1842, %rs412, 14;
	@%p1842 bra 	$L__BB0_3378;
	neg.f64 	%fd3758, %fd1994;
	sub.f64 	%fd4372, %fd3758, %fd1952;
$L__BB0_3381:
	sub.f64 	%fd3760, %fd4372, %fd4371;
	fma.rn.f64 	%fd4376, %fd1937, %fd3760, %fd4371;
	mov.u32 	%r1344, %r232;
$L__BB0_3382:
	mul.f64 	%fd3761, %fd1965, %fd1965;
	mul.f64 	%fd3762, %fd1965, %fd3761;
	mul.f64 	%fd3763, %fd3762, %fd1966;
	sub.f64 	%fd3764, %fd4374, %fd4373;
	fma.rn.f64 	%fd3765, %fd3763, %fd3764, %fd4373;
	sub.f64 	%fd3766, %fd4376, %fd4375;
	fma.rn.f64 	%fd3767, %fd3763, %fd3766, %fd4375;
	sub.f64 	%fd3768, %fd3767, %fd3765;
	fma.rn.f64 	%fd2080, %fd1939, %fd3768, %fd3765;
	setp.lt.u32 	%p1854, %r1342, 7;
	@%p1854 bra 	$L__BB0_3384;
	add.s32 	%r1098, %r1342, -1;
	or.b32  	%r1099, %r1098, %r82;
	shl.b32 	%r1100, %r1099, 3;
	add.s32 	%r1102, %r287, %r1100;
	ld.shared.f64 	%fd3769, [%r1102];
	fma.rn.f64 	%fd3770, %fd1935, %fd2080, %fd3769;
	st.shared.f64 	[%r1102], %fd3770;
$L__BB0_3384:
	add.s32 	%r1342, %r1342, 1;
	setp.ne.s32 	%p1855, %r1342, 10;
	@%p1855 bra 	$L__BB0_3148;
	mul.f64 	%fd4360, %fd4360, 0d3FE0000000000000;
	add.s32 	%r1341, %r1341, 1;
	setp.ne.s32 	%p1856, %r1341, 8;
	@%p1856 bra 	$L__BB0_3147;
	div.rn.f64 	%fd3771, %fd4321, 0d40BF400000000000;
	setp.lt.f64 	%p1857, %fd3771, 0d0000000000000000;
	mul.f64 	%fd3772, %fd3771, 0dBFD3333333333333;
	selp.f64 	%fd3773, %fd3772, %fd3771, %p1857;
	fma.rn.f64 	%fd2082, %fd3773, 0d4008000000000000, 0dC000000000000000;
	setp.geu.f64 	%p1858, %fd2082, 0d0000000000000000;
	@%p1858 bra 	$L__BB0_3388;
	mul.f64 	%fd3775, %fd2082, 0d3FE0000000000000;
	setp.lt.f64 	%p1860, %fd3775, 0dBFF0000000000000;
	selp.f64 	%fd3776, 0dBFF0000000000000, %fd3775, %p1860;
	div.rn.f64 	%fd3777, %fd3776, 0d3FF6666666666666;
	mul.f64 	%fd4377, %fd3777, 0d3FE0000000000000;
	bra.uni 	$L__BB0_3389;
$L__BB0_3388:
	setp.gt.f64 	%p1859, %fd2082, 0d3FF0000000000000;
	selp.f64 	%fd3774, 0d3FF0000000000000, %fd2082, %p1859;
	mul.f64 	%fd4377, %fd3774, 0d3FC0000000000000;
$L__BB0_3389:
	fma.rn.f64 	%fd3778, %fd4377, 0d3FC999999999999A, 0dBFB3333340000000;
	mul.f64 	%fd3779, %fd3778, 0d4031000000000000;
	mul.f64 	%fd3780, %fd3779, 0d3FB0000000000000;
	fma.rn.f64 	%fd2086, %fd3780, 0d4010000000000000, 0d4021000000000000;
	ld.shared.f64 	%fd3781, [%r83];
	mul.f64 	%fd4378, %fd3781, 0d3F60000000000000;
	ld.shared.f64 	%fd3782, [%r83+48];
	div.rn.f64 	%fd3783, %fd3782, 0d4024000000000000;
	add.f64 	%fd3784, %fd3783, 0d3FF0000000000000;
	mul.f64 	%fd2088, %fd3784, 0d3FE0000000000000;
	setp.lt.f64 	%p1861, %fd2088, 0d0000000000000000;
	@%p1861 bra 	$L__BB0_3391;
	ld.shared.f64 	%fd3785, [%r83+24];
	mul.f64 	%fd3786, %fd3785, 0d3F60000000000000;
	setp.gt.f64 	%p1862, %fd2088, 0d3FF0000000000000;
	sub.f64 	%fd3787, %fd3786, %fd4378;
	fma.rn.f64 	%fd3788, %fd2088, %fd3787, %fd4378;
	selp.f64 	%fd4378, %fd3786, %fd3788, %p1862;
$L__BB0_3391:
	mov.f64 	%fd3789, 0d401C000000000000;
	sub.f64 	%fd3790, %fd3789, %fd2086;
	mul.f64 	%fd3791, %fd3790, 0d4028000000000000;
	mul.f64 	%fd3792, %fd3791, 0d4060000000000000;
	mul.f64 	%fd3793, %fd3792, 0d3F80000000000000;
	div.rn.f64 	%fd3794, %fd3793, 0d3FD7AE1480000000;
	mul.f64 	%fd3795, %fd3794, 0d4010000000000000;
	setp.lt.f64 	%p1863, %fd3794, 0d0000000000000000;
	selp.f64 	%fd3796, %fd3795, %fd3794, %p1863;
	sub.f64 	%fd2091, %fd4378, %fd3796;
	st.shared.f64 	[%r83+120], %fd2091;
	ld.shared.f64 	%fd3797, [%r83+8];
	mul.f64 	%fd4379, %fd3797, 0d3F60000000000000;
	ld.shared.f64 	%fd3798, [%r83+56];
	div.rn.f64 	%fd3799, %fd3798, 0d4024000000000000;
	add.f64 	%fd3800, %fd3799, 0d3FF0000000000000;
	mul.f64 	%fd2093, %fd3800, 0d3FE0000000000000;
	setp.lt.f64 	%p1864, %fd2093, 0d0000000000000000;
	@%p1864 bra 	$L__BB0_3393;
	ld.shared.f64 	%fd3801, [%r83+32];
	mul.f64 	%fd3802, %fd3801, 0d3F60000000000000;
	setp.gt.f64 	%p1865, %fd2093, 0d3FF0000000000000;
	sub.f64 	%fd3803, %fd3802, %fd4379;
	fma.rn.f64 	%fd3804, %fd2093, %fd3803, %fd4379;
	selp.f64 	%fd4379, %fd3802, %fd3804, %p1865;
$L__BB0_3393:
	mov.f64 	%fd3805, 0d4020000000000000;
	sub.f64 	%fd3806, %fd3805, %fd2086;
	mul.f64 	%fd3807, %fd3806, 0d4028000000000000;
	mul.f64 	%fd3808, %fd3807, 0d4060000000000000;
	mul.f64 	%fd3809, %fd3808, 0d3F80000000000000;
	div.rn.f64 	%fd3810, %fd3809, 0d3FD7AE1480000000;
	mul.f64 	%fd3811, %fd3810, 0d4010000000000000;
	setp.lt.f64 	%p1866, %fd3810, 0d0000000000000000;
	selp.f64 	%fd3812, %fd3811, %fd3810, %p1866;
	sub.f64 	%fd2096, %fd4379, %fd3812;
	st.shared.f64 	[%r83+128], %fd2096;
	mov.f64 	%fd3813, 0d4022000000000000;
	sub.f64 	%fd3814, %fd3813, %fd2086;
	mul.f64 	%fd3815, %fd3814, 0d4028000000000000;
	mul.f64 	%fd3816, %fd3815, 0d4060000000000000;
	mul.f64 	%fd3817, %fd3816, 0d3F80000000000000;
	div.rn.f64 	%fd2097, %fd3817, 0d3FD7AE1480000000;
	ld.shared.f64 	%fd3818, [%r83+16];
	mul.f64 	%fd4380, %fd3818, 0d3F60000000000000;
	ld.shared.f64 	%fd3819, [%r83+64];
	div.rn.f64 	%fd3820, %fd3819, 0d4024000000000000;
	add.f64 	%fd3821, %fd3820, 0d3FF0000000000000;
	mul.f64 	%fd2099, %fd3821, 0d3FE0000000000000;
	setp.lt.f64 	%p1867, %fd2099, 0d0000000000000000;
	@%p1867 bra 	$L__BB0_3395;
	ld.shared.f64 	%fd3822, [%r83+40];
	mul.f64 	%fd3823, %fd3822, 0d3F60000000000000;
	setp.gt.f64 	%p1868, %fd2099, 0d3FF0000000000000;
	sub.f64 	%fd3824, %fd3823, %fd4380;
	fma.rn.f64 	%fd3825, %fd2099, %fd3824, %fd4380;
	selp.f64 	%fd4380, %fd3823, %fd3825, %p1868;
$L__BB0_3395:
	mul.f64 	%fd3826, %fd2097, 0d4010000000000000;
	setp.lt.f64 	%p1869, %fd2097, 0d0000000000000000;
	selp.f64 	%fd3827, %fd3826, %fd2097, %p1869;
	sub.f64 	%fd3828, %fd4380, %fd3827;
	st.shared.f64 	[%r83+136], %fd3828;
	setp.gt.f64 	%p1870, %fd2096, 0d0000000000000000;
	@%p1870 bra 	$L__BB0_4276;
	sub.f64 	%fd3829, %fd2096, %fd2091;
	mul.f64 	%fd3830, %fd3829, 0d3FC0000000000000;
	add.f64 	%fd3831, %fd3830, %fd2091;
	add.f64 	%fd3832, %fd3830, %fd3831;
	add.f64 	%fd3833, %fd3830, %fd3832;
	add.f64 	%fd3834, %fd3830, %fd3833;
	add.f64 	%fd3835, %fd3830, %fd3834;
	add.f64 	%fd3836, %fd3830, %fd3835;
	add.f64 	%fd3837, %fd3830, %fd3836;
	setp.leu.f64 	%p1871, %fd3837, 0d0000000000000000;
	@%p1871 bra 	$L__BB0_4276;
	mov.f64 	%fd4382, 0d0000000000000000;
	mov.f64 	%fd4381, 0d3FF0000000000000;
	mov.b32 	%r1345, 0;
$L__BB0_3398:
	mul.f64 	%fd3840, %fd4381, 0d4069000000000000;
	mul.f64 	%fd3841, %fd4381, 0dC056000000000000;
	mul.f64 	%fd3842, %fd3841, 0d4069000000000000;
	mul.f64 	%fd3843, %fd4381, 0d4020000000000000;
	fma.rn.f64 	%fd3844, %fd3840, 0d4000000000000000, %fd3842;
	mul.wide.u32 	%rd688, %r1345, 280;
	add.s64 	%rd689, %rd1, %rd688;
	ld.local.f64 	%fd3845, [%rd689+11200];
	add.f64 	%fd3846, %fd3844, %fd3845;
	cvt.rzi.s32.f64 	%r1104, %fd3846;
	cvt.rn.f64.s32 	%fd3847, %r1104;
	setp.lt.f64 	%p1872, %fd3846, %fd3847;
	selp.s32 	%r1105, -1, 0, %p1872;
	add.s32 	%r1106, %r1104, %r1105;
	and.b32  	%r1107, %r1106, 255;
	cvt.rn.f64.s32 	%fd3848, %r1106;
	sub.f64 	%fd2104, %fd3846, %fd3848;
	mul.f64 	%fd3849, %fd2104, %fd2104;
	mul.f64 	%fd3850, %fd2104, %fd3849;
	fma.rn.f64 	%fd3851, %fd2104, 0d4018000000000000, 0dC02E000000000000;
	fma.rn.f64 	%fd3852, %fd2104, %fd3851, 0d4024000000000000;
	mul.f64 	%fd2105, %fd3850, %fd3852;
	mul.f64 	%fd3853, %fd3840, 0d4008000000000000;
	fma.rn.f64 	%fd3854, %fd3843, 0d4069000000000000, %fd3853;
	mul.lo.s32 	%r1108, %r1345, 280;
	cvt.u64.u32 	%rd690, %r1108;
	add.s64 	%rd106, %rd63, %rd690;
	ld.local.f64 	%fd3855, [%rd106+16];
	add.f64 	%fd3856, %fd3854, %fd3855;
	cvt.rzi.s32.f64 	%r1109, %fd3856;
	cvt.rn.f64.s32 	%fd3857, %r1109;
	setp.lt.f64 	%p1873, %fd3856, %fd3857;
	selp.s32 	%r1110, -1, 0, %p1873;
	add.s32 	%r1111, %r1109, %r1110;
	and.b32  	%r1112, %r1111, 255;
	cvt.rn.f64.s32 	%fd3858, %r1111;
	sub.f64 	%fd2106, %fd3856, %fd3858;
	fma.rn.f64 	%fd3859, %fd2106, 0d4018000000000000, 0dC02E000000000000;
	fma.rn.f64 	%fd2107, %fd2106, %fd3859, 0d4024000000000000;
	cvt.u64.u32 	%rd691, %r1107;
	add.s64 	%rd692, %rd106, %rd691;
	ld.local.u8 	%rd693, [%rd692+24];
	add.s64 	%rd694, %rd106, %rd693;
	ld.local.u8 	%r1113, [%rd694+24];
	add.s32 	%r241, %r1112, %r1113;
	add.s32 	%r1114, %r1106, 1;
	and.b32  	%r1115, %r1114, 255;
	cvt.u64.u32 	%rd695, %r1115;
	add.s64 	%rd696, %rd106, %rd695;
	ld.local.u8 	%rd697, [%rd696+24];
	add.s64 	%rd698, %rd106, %rd697;
	ld.local.u8 	%r1116, [%rd698+24];
	add.s32 	%r242, %r1112, %r1116;
	and.b32  	%r1117, %r241, 255;
	cvt.u64.u32 	%rd699, %r1117;
	add.s64 	%rd700, %rd106, %rd699;
	ld.local.u8 	%rs415, [%rd700+24];
	and.b16  	%rs414, %rs415, 15;
	setp.gt.s16 	%p1874, %rs414, 7;
	@%p1874 bra 	$L__BB0_3406;
	setp.gt.s16 	%p1882, %rs414, 3;
	@%p1882 bra 	$L__BB0_3403;
	setp.gt.s16 	%p1886, %rs414, 1;
	@%p1886 bra 	$L__BB0_3413;
	setp.eq.s16 	%p1888, %rs414, 0;
	mov.f64 	%fd4383, %fd2104;
	@%p1888 bra 	$L__BB0_3423;
	neg.f64 	%fd4383, %fd2104;
	bra.uni 	$L__BB0_3423;
$L__BB0_3403:
	setp.gt.s16 	%p1883, %rs414, 5;
	@%p1883 bra 	$L__BB0_3417;
	setp.eq.s16 	%p1885, %rs414, 4;
	@%p1885 bra 	$L__BB0_3405;
	bra.uni 	$L__BB0_3415;
$L__BB0_3405:
	add.f64 	%fd4383, %fd2104, %fd2106;
	bra.uni 	$L__BB0_3423;
$L__BB0_3406:
	setp.gt.s16 	%p1875, %rs414, 11;
	@%p1875 bra 	$L__BB0_3410;
	setp.gt.s16 	%p1879, %rs414, 9;
	@%p1879 bra 	$L__BB0_3419;
	setp.eq.s16 	%p1881, %rs414, 8;
	mov.f64 	%fd4383, %fd2106;
	@%p1881 bra 	$L__BB0_3423;
	neg.f64 	%fd4383, %fd2106;
	bra.uni 	$L__BB0_3423;
$L__BB0_3410:
	setp.gt.s16 	%p1876, %rs414, 13;
	@%p1876 bra 	$L__BB0_3421;
	setp.eq.s16 	%p1878, %rs414, 12;
	mov.f64 	%fd4383, %fd2104;
	@%p1878 bra 	$L__BB0_3423;
	mov.f64 	%fd4383, %fd2106;
	bra.uni 	$L__BB0_3423;
$L__BB0_3413:
	setp.eq.s16 	%p1887, %rs414, 2;
	mov.f64 	%fd4383, %fd2104;
	@%p1887 bra 	$L__BB0_3423;
	neg.f64 	%fd4383, %fd2104;
	bra.uni 	$L__BB0_3423;
$L__BB0_3415:
	sub.f64 	%fd4383, %fd2106, %fd2104;
	bra.uni 	$L__BB0_3423;
$L__BB0_3416:
	sub.f64 	%fd4383, %fd2104, %fd2106;
	bra.uni 	$L__BB0_3423;
$L__BB0_3417:
	setp.eq.s16 	%p1884, %rs414, 6;
	@%p1884 bra 	$L__BB0_3416;
	neg.f64 	%fd3860, %fd2104;
	sub.f64 	%fd4383, %fd3860, %fd2106;
	bra.uni 	$L__BB0_3423;
$L__BB0_3419:
	neg.f64 	%fd4383, %fd2106;
	setp.eq.s16 	%p1880, %rs414, 10;
	bra.uni 	$L__BB0_3423;
$L__BB0_3420:
	neg.f64 	%fd4383, %fd2104;
	bra.uni 	$L__BB0_3423;
$L__BB0_3421:
	setp.eq.s16 	%p1877, %rs414, 14;
	@%p1877 bra 	$L__BB0_3420;
	neg.f64 	%fd4383, %fd2106;
$L__BB0_3423:
	and.b32  	%r1118, %r242, 255;
	cvt.u64.u32 	%rd701, %r1118;
	add.s64 	%rd702, %rd106, %rd701;
	ld.local.u8 	%rs417, [%rd702+24];
	add.f64 	%fd4386, %fd2104, 0dBFF0000000000000;
	and.b16  	%rs416, %rs417, 15;
	setp.gt.s16 	%p1889, %rs416, 7;
	@%p1889 bra 	$L__BB0_3431;
	setp.gt.s16 	%p1897, %rs416, 3;
	@%p1897 bra 	$L__BB0_3428;
	setp.gt.s16 	%p1901, %rs416, 1;
	@%p1901 bra 	$L__BB0_3438;
	setp.eq.s16 	%p1903, %rs416, 0;
	mov.f64 	%fd4384, %fd4386;
	@%p1903 bra 	$L__BB0_3450;
	mov.f64 	%fd3864, 0d0000000000000000;
	sub.f64 	%fd4384, %fd3864, %fd4386;
	bra.uni 	$L__BB0_3450;
$L__BB0_3428:
	setp.gt.s16 	%p1898, %rs416, 5;
	@%p1898 bra 	$L__BB0_3442;
	setp.eq.s16 	%p1900, %rs416, 4;
	@%p1900 bra 	$L__BB0_3430;
	bra.uni 	$L__BB0_3440;
$L__BB0_3430:
	add.f64 	%fd4384, %fd4386, %fd2106;
	bra.uni 	$L__BB0_3450;
$L__BB0_3431:
	setp.gt.s16 	%p1890, %rs416, 11;
	@%p1890 bra 	$L__BB0_3435;
	setp.gt.s16 	%p1894, %rs416, 9;
	@%p1894 bra 	$L__BB0_3445;
	setp.eq.s16 	%p1896, %rs416, 8;
	mov.f64 	%fd4384, %fd2106;
	@%p1896 bra 	$L__BB0_3434;
	bra.uni 	$L__BB0_3450;
$L__BB0_3434:
	add.f64 	%fd4384, %fd2106, 0d0000000000000000;
	bra.uni 	$L__BB0_3450;
$L__BB0_3435:
	setp.gt.s16 	%p1891, %rs416, 13;
	@%p1891 bra 	$L__BB0_3448;
	setp.eq.s16 	%p1893, %rs416, 12;
	mov.f64 	%fd4384, %fd4386;
	@%p1893 bra 	$L__BB0_3450;
	mov.f64 	%fd4384, %fd2106;
	bra.uni 	$L__BB0_3450;
$L__BB0_3438:
	setp.eq.s16 	%p1902, %rs416, 2;
	mov.f64 	%fd4384, %fd4386;
	@%p1902 bra 	$L__BB0_3450;
	neg.f64 	%fd4384, %fd4386;
	bra.uni 	$L__BB0_3450;
$L__BB0_3440:
	sub.f64 	%fd4384, %fd2106, %fd4386;
	bra.uni 	$L__BB0_3450;
$L__BB0_3441:
	sub.f64 	%fd4384, %fd4386, %fd2106;
	bra.uni 	$L__BB0_3450;
$L__BB0_3442:
	setp.eq.s16 	%p1899, %rs416, 6;
	@%p1899 bra 	$L__BB0_3441;
	neg.f64 	%fd3863, %fd4386;
	sub.f64 	%fd4384, %fd3863, %fd2106;
	bra.uni 	$L__BB0_3450;
$L__BB0_3444:
	mov.f64 	%fd3862, 0d0000000000000000;
	sub.f64 	%fd4384, %fd3862, %fd2106;
	bra.uni 	$L__BB0_3450;
$L__BB0_3445:
	setp.eq.s16 	%p1895, %rs416, 10;
	@%p1895 bra 	$L__BB0_3444;
	neg.f64 	%fd4384, %fd2106;
	bra.uni 	$L__BB0_3450;
$L__BB0_3447:
	mov.f64 	%fd3861, 0d0000000000000000;
	sub.f64 	%fd4384, %fd3861, %fd4386;
	bra.uni 	$L__BB0_3450;
$L__BB0_3448:
	setp.eq.s16 	%p1892, %rs416, 14;
	@%p1892 bra 	$L__BB0_3447;
	neg.f64 	%fd4384, %fd2106;
$L__BB0_3450:
	sub.f64 	%fd3865, %fd4384, %fd4383;
	fma.rn.f64 	%fd2133, %fd2105, %fd3865, %fd4383;
	add.s32 	%r1119, %r241, 1;
	and.b32  	%r1120, %r1119, 255;
	cvt.u64.u32 	%rd703, %r1120;
	add.s64 	%rd704, %rd106, %rd703;
	ld.local.u8 	%rs419, [%rd704+24];
	add.f64 	%fd2134, %fd2106, 0dBFF0000000000000;
	and.b16  	%rs418, %rs419, 15;
	setp.gt.s16 	%p1904, %rs418, 7;
	@%p1904 bra 	$L__BB0_3458;
	setp.gt.s16 	%p1911, %rs418, 3;
	@%p1911 bra 	$L__BB0_3455;
	setp.gt.s16 	%p1915, %rs418, 1;
	@%p1915 bra 	$L__BB0_3466;
	setp.eq.s16 	%p1917, %rs418, 0;
	@%p1917 bra 	$L__BB0_3454;
	bra.uni 	$L__BB0_3465;
$L__BB0_3454:
	add.f64 	%fd4385, %fd2104, 0d0000000000000000;
	bra.uni 	$L__BB0_3476;
$L__BB0_3455:
	setp.gt.s16 	%p1912, %rs418, 5;
	@%p1912 bra 	$L__BB0_3470;
	setp.eq.s16 	%p1914, %rs418, 4;
	@%p1914 bra 	$L__BB0_3457;
	bra.uni 	$L__BB0_3468;
$L__BB0_3457:
	add.f64 	%fd4385, %fd2104, %fd2134;
	bra.uni 	$L__BB0_3476;
$L__BB0_3458:
	setp.gt.s16 	%p1905, %rs418, 11;
	@%p1905 bra 	$L__BB0_3462;
	add.s16 	%rs420, %rs418, -8;
	setp.lt.u16 	%p1909, %rs420, 2;
	mov.f64 	%fd4385, %fd2134;
	@%p1909 bra 	$L__BB0_3476;
	setp.eq.s16 	%p1910, %rs418, 10;
	@%p1910 bra 	$L__BB0_3461;
	bra.uni 	$L__BB0_3472;
$L__BB0_3461:
	mov.f64 	%fd3867, 0d0000000000000000;
	sub.f64 	%fd4385, %fd3867, %fd2134;
	bra.uni 	$L__BB0_3476;
$L__BB0_3462:
	setp.gt.s16 	%p1906, %rs418, 13;
	@%p1906 bra 	$L__BB0_3474;
	setp.eq.s16 	%p1908, %rs418, 12;
	mov.f64 	%fd4385, %fd2134;
	@%p1908 bra 	$L__BB0_3464;
	bra.uni 	$L__BB0_3476;
$L__BB0_3464:
	add.f64 	%fd4385, %fd2104, 0d0000000000000000;
	bra.uni 	$L__BB0_3476;
$L__BB0_3465:
	mov.f64 	%fd3869, 0d0000000000000000;
	sub.f64 	%fd4385, %fd3869, %fd2104;
	bra.uni 	$L__BB0_3476;
$L__BB0_3466:
	setp.eq.s16 	%p1916, %rs418, 2;
	mov.f64 	%fd4385, %fd2104;
	@%p1916 bra 	$L__BB0_3476;
	neg.f64 	%fd4385, %fd2104;
	bra.uni 	$L__BB0_3476;
$L__BB0_3468:
	sub.f64 	%fd4385, %fd2134, %fd2104;
	bra.uni 	$L__BB0_3476;
$L__BB0_3469:
	sub.f64 	%fd4385, %fd2104, %fd2134;
	bra.uni 	$L__BB0_3476;
$L__BB0_3470:
	setp.eq.s16 	%p1913, %rs418, 6;
	@%p1913 bra 	$L__BB0_3469;
	neg.f64 	%fd3868, %fd2104;
	sub.f64 	%fd4385, %fd3868, %fd2134;
	bra.uni 	$L__BB0_3476;
$L__BB0_3472:
	neg.f64 	%fd4385, %fd2134;
	bra.uni 	$L__BB0_3476;
$L__BB0_3473:
	mov.f64 	%fd3866, 0d0000000000000000;
	sub.f64 	%fd4385, %fd3866, %fd2104;
	bra.uni 	$L__BB0_3476;
$L__BB0_3474:
	setp.eq.s16 	%p1907, %rs418, 14;
	@%p1907 bra 	$L__BB0_3473;
	neg.f64 	%fd4385, %fd2134;
$L__BB0_3476:
	add.s32 	%r1121, %r242, 1;
	and.b32  	%r1122, %r1121, 255;
	cvt.u64.u32 	%rd705, %r1122;
	add.s64 	%rd706, %rd106, %rd705;
	ld.local.u8 	%rs422, [%rd706+24];
	and.b16  	%rs421, %rs422, 15;
	setp.gt.s16 	%p1918, %rs421, 7;
	@%p1918 bra 	$L__BB0_3484;
	setp.gt.s16 	%p1925, %rs421, 3;
	@%p1925 bra 	$L__BB0_3481;
	setp.gt.s16 	%p1929, %rs421, 1;
	@%p1929 bra 	$L__BB0_3491;
	setp.eq.s16 	%p1931, %rs421, 0;
	@%p1931 bra 	$L__BB0_3501;
	mov.f64 	%fd3873, 0d0000000000000000;
	sub.f64 	%fd4386, %fd3873, %fd4386;
	bra.uni 	$L__BB0_3501;
$L__BB0_3481:
	setp.gt.s16 	%p1926, %rs421, 5;
	@%p1926 bra 	$L__BB0_3495;
	setp.eq.s16 	%p1928, %rs421, 4;
	@%p1928 bra 	$L__BB0_3483;
	bra.uni 	$L__BB0_3493;
$L__BB0_3483:
	add.f64 	%fd4386, %fd4386, %fd2134;
	bra.uni 	$L__BB0_3501;
$L__BB0_3484:
	setp.gt.s16 	%p1919, %rs421, 11;
	@%p1919 bra 	$L__BB0_3488;
	add.s16 	%rs423, %rs421, -8;
	setp.lt.u16 	%p1923, %rs423, 2;
	mov.f64 	%fd4386, %fd2134;
	@%p1923 bra 	$L__BB0_3501;
	setp.eq.s16 	%p1924, %rs421, 10;
	@%p1924 bra 	$L__BB0_3487;
	bra.uni 	$L__BB0_3497;
$L__BB0_3487:
	mov.f64 	%fd3871, 0d0000000000000000;
	sub.f64 	%fd4386, %fd3871, %fd2134;
	bra.uni 	$L__BB0_3501;
$L__BB0_3488:
	setp.gt.s16 	%p1920, %rs421, 13;
	@%p1920 bra 	$L__BB0_3499;
	setp.eq.s16 	%p1922, %rs421, 12;
	@%p1922 bra 	$L__BB0_3501;
	mov.f64 	%fd4386, %fd2134;
	bra.uni 	$L__BB0_3501;
$L__BB0_3491:
	setp.eq.s16 	%p1930, %rs421, 2;
	@%p1930 bra 	$L__BB0_3501;
	neg.f64 	%fd4386, %fd4386;
	bra.uni 	$L__BB0_3501;
$L__BB0_3493:
	sub.f64 	%fd4386, %fd2134, %fd4386;
	bra.uni 	$L__BB0_3501;
$L__BB0_3494:
	sub.f64 	%fd4386, %fd4386, %fd2134;
	bra.uni 	$L__BB0_3501;
$L__BB0_3495:
	setp.eq.s16 	%p1927, %rs421, 6;
	@%p1927 bra 	$L__BB0_3494;
	neg.f64 	%fd3872, %fd4386;
	sub.f64 	%fd4386, %fd3872, %fd2134;
	bra.uni 	$L__BB0_3501;
$L__BB0_3497:
	neg.f64 	%fd4386, %fd2134;
	bra.uni 	$L__BB0_3501;
$L__BB0_3498:
	mov.f64 	%fd3870, 0d0000000000000000;
	sub.f64 	%fd4386, %fd3870, %fd4386;
	bra.uni 	$L__BB0_3501;
$L__BB0_3499:
	setp.eq.s16 	%p1921, %rs421, 14;
	@%p1921 bra 	$L__BB0_3498;
	neg.f64 	%fd4386, %fd2134;
$L__BB0_3501:
	sub.f64 	%fd3874, %fd4386, %fd4385;
	fma.rn.f64 	%fd3875, %fd2105, %fd3874, %fd4385;
	sub.f64 	%fd3876, %fd3875, %fd2133;
	mul.f64 	%fd3877, %fd2106, %fd2106;
	mul.f64 	%fd3878, %fd2106, %fd3877;
	mul.f64 	%fd3879, %fd3878, %fd2107;
	fma.rn.f64 	%fd3880, %fd3879, %fd3876, %fd2133;
	rcp.rn.f64 	%fd3881, %fd4381;
	fma.rn.f64 	%fd4382, %fd3881, %fd3880, %fd4382;
	mul.f64 	%fd4381, %fd4381, 0d3FE0000000000000;
	add.s32 	%r1345, %r1345, 1;
	setp.ne.s32 	%p1932, %r1345, 16;
	@%p1932 bra 	$L__BB0_3398;
	mov.b64 	%rd707, 0;
	st.shared.u64 	[%r83], %rd707;
	st.shared.u64 	[%r83+8], %rd707;
	st.shared.u64 	[%r83+16], %rd707;
	st.shared.u64 	[%r83+24], %rd707;
	st.shared.u64 	[%r83+32], %rd707;
	st.shared.u64 	[%r83+40], %rd707;
	mov.f64 	%fd4387, 0d3FF0000000000000;
	mov.b32 	%r1346, 0;
$L__BB0_3503:
	mul.f64 	%fd2162, %fd4387, 0d4085634BC6A7EF9E;
	mul.f64 	%fd3884, %fd4387, 0dC056000000000000;
	mul.f64 	%fd3885, %fd3884, 0d4085634BC6A7EF9E;
	mul.f64 	%fd3886, %fd4387, 0d0000000000000000;
	mul.f64 	%fd2163, %fd3886, 0d4085634BC6A7EF9E;
	mul.f64 	%fd3887, %fd4387, 0d4020000000000000;
	rcp.rn.f64 	%fd2164, %fd4387;
	fma.rn.f64 	%fd3888, %fd2162, 0d4000000000000000, %fd3885;
	mul.wide.u32 	%rd708, %r1346, 280;
	add.s64 	%rd709, %rd1, %rd708;
	ld.local.f64 	%fd3889, [%rd709];
	add.f64 	%fd3890, %fd3888, %fd3889;
	cvt.rzi.s32.f64 	%r1126, %fd3890;
	cvt.rn.f64.s32 	%fd3891, %r1126;
	setp.lt.f64 	%p1933, %fd3890, %fd3891;
	selp.s32 	%r1127, -1, 0, %p1933;
	add.s32 	%r1128, %r1126, %r1127;
	and.b32  	%r1129, %r1128, 255;
	cvt.rn.f64.s32 	%fd3892, %r1128;
	sub.f64 	%fd2165, %fd3890, %fd3892;
	mul.f64 	%fd3893, %fd2165, %fd2165;
	mul.f64 	%fd3894, %fd2165, %fd3893;
	fma.rn.f64 	%fd3895, %fd2165, 0d4018000000000000, 0dC02E000000000000;
	fma.rn.f64 	%fd3896, %fd2165, %fd3895, 0d4024000000000000;
	mul.f64 	%fd2166, %fd3894, %fd3896;
	mul.f64 	%fd3897, %fd2162, 0d4008000000000000;
	fma.rn.f64 	%fd3898, %fd3887, 0d4085634BC6A7EF9E, %fd3897;
	ld.local.f64 	%fd3899, [%rd709+16];
	add.f64 	%fd3900, %fd3898, %fd3899;
	cvt.rzi.s32.f64 	%r1130, %fd3900;
	cvt.rn.f64.s32 	%fd3901, %r1130;
	setp.lt.f64 	%p1934, %fd3900, %fd3901;
	selp.s32 	%r1131, -1, 0, %p1934;
	add.s32 	%r1132, %r1130, %r1131;
	and.b32  	%r245, %r1132, 255;
	cvt.rn.f64.s32 	%fd3902, %r1132;
	sub.f64 	%fd2167, %fd3900, %fd3902;
	mul.f64 	%fd3903, %fd2167, %fd2167;
	mul.f64 	%fd3904, %fd2167, %fd3903;
	fma.rn.f64 	%fd3905, %fd2167, 0d4018000000000000, 0dC02E000000000000;
	fma.rn.f64 	%fd3906, %fd2167, %fd3905, 0d4024000000000000;
	mul.f64 	%fd2168, %fd3904, %fd3906;
	ld.local.f64 	%fd2169, [%rd709+8];
	add.s64 	%rd107, %rd709, 24;
	cvt.u64.u32 	%rd710, %r1129;
	add.s64 	%rd108, %rd107, %rd710;
	add.s32 	%r1133, %r1128, 1;
	and.b32  	%r1134, %r1133, 255;
	cvt.u64.u32 	%rd711, %r1134;
	add.s64 	%rd109, %rd107, %rd711;
	neg.f64 	%fd2170, %fd2165;
	sub.f64 	%fd2171, %fd2170, %fd2167;
	sub.f64 	%fd2172, %fd2165, %fd2167;
	sub.f64 	%fd2173, %fd2167, %fd2165;
	add.f64 	%fd2174, %fd2165, %fd2167;
	add.f64 	%fd2175, %fd2165, 0dBFF0000000000000;
	neg.f64 	%fd2176, %fd2175;
	sub.f64 	%fd2177, %fd2176, %fd2167;
	sub.f64 	%fd2178, %fd2175, %fd2167;
	sub.f64 	%fd2179, %fd2167, %fd2175;
	add.f64 	%fd2180, %fd2175, %fd2167;
	add.f64 	%fd2181, %fd2167, 0dBFF0000000000000;
	sub.f64 	%fd2182, %fd2170, %fd2181;
	sub.f64 	%fd2183, %fd2165, %fd2181;
	sub.f64 	%fd2184, %fd2181, %fd2165;
	add.f64 	%fd2185, %fd2165, %fd2181;
	sub.f64 	%fd2186, %fd2176, %fd2181;
	sub.f64 	%fd2187, %fd2175, %fd2181;
	sub.f64 	%fd2188, %fd2181, %fd2175;
	add.f64 	%fd2189, %fd2175, %fd2181;
	mov.b32 	%r1349, -1;
	mov.f64 	%fd4403, 0d0000000000000000;
	mov.b32 	%r1347, 0;
	mov.f64 	%fd4402, %fd4403;
	mov.f64 	%fd4401, %fd4403;
	mov.f64 	%fd4400, %fd4403;
$L__BB0_3504:
	cvt.rn.f64.u32 	%fd3907, %r1347;
	fma.rn.f64 	%fd3908, %fd2162, %fd3907, %fd2163;
	add.f64 	%fd3909, %fd3908, %fd2169;
	cvt.rzi.s32.f64 	%r1135, %fd3909;
	cvt.rn.f64.s32 	%fd3910, %r1135;
	setp.lt.f64 	%p1935, %fd3909, %fd3910;
	selp.s32 	%r1136, -1, 0, %p1935;
	add.s32 	%r1137, %r1135, %r1136;
	and.b32  	%r248, %r1137, 255;
	cvt.rn.f64.s32 	%fd3911, %r1137;
	sub.f64 	%fd2194, %fd3909, %fd3911;
	fma.rn.f64 	%fd3912, %fd2194, 0d4018000000000000, 0dC02E000000000000;
	fma.rn.f64 	%fd2195, %fd2194, %fd3912, 0d4024000000000000;
	setp.ne.s32 	%p1936, %r1347, 0;
	setp.eq.s32 	%p1937, %r248, %r1349;
	and.pred  	%p1938, %p1936, %p1937;
	@%p1938 bra 	$L__BB0_3738;
	ld.local.u8 	%r1139, [%rd108];
	add.s32 	%r1140, %r248, %r1139;
	and.b32  	%r1141, %r1140, 255;
	cvt.u64.u32 	%rd712, %r1141;
	add.s64 	%rd713, %rd107, %rd712;
	ld.local.u8 	%r1142, [%rd713];
	add.s32 	%r249, %r245, %r1142;
	add.s32 	%r1143, %r1140, 1;
	and.b32  	%r1144, %r1143, 255;
	cvt.u64.u32 	%rd714, %r1144;
	add.s64 	%rd715, %rd107, %rd714;
	ld.local.u8 	%r1145, [%rd715];
	add.s32 	%r250, %r245, %r1145;
	ld.local.u8 	%r1146, [%rd109];
	add.s32 	%r1147, %r248, %r1146;
	and.b32  	%r1148, %r1147, 255;
	cvt.u64.u32 	%rd716, %r1148;
	add.s64 	%rd717, %rd107, %rd716;
	ld.local.u8 	%r1149, [%rd717];
	add.s32 	%r251, %r245, %r1149;
	add.s32 	%r1150, %r1147, 1;
	and.b32  	%r1151, %r1150, 255;
	cvt.u64.u32 	%rd718, %r1151;
	add.s64 	%rd719, %rd107, %rd718;
	ld.local.u8 	%r1152, [%rd719];
	add.s32 	%r252, %r245, %r1152;
	and.b32  	%r1153, %r249, 255;
	cvt.u64.u32 	%rd720, %r1153;
	add.s64 	%rd721, %rd107, %rd720;
	ld.local.u8 	%rs425, [%rd721];
	and.b16  	%rs424, %rs425, 15;
	setp.gt.s16 	%p1939, %rs424, 7;
	@%p1939 bra 	$L__BB0_3513;
	setp.gt.s16 	%p1947, %rs424, 3;
	@%p1947 bra 	$L__BB0_3510;
	setp.gt.s16 	%p1951, %rs424, 1;
	@%p1951 bra 	$L__BB0_3522;
	setp.eq.s16 	%p1953, %rs424, 0;
	@%p1953 bra 	$L__BB0_3509;
	bra.uni 	$L__BB0_3520;
$L__BB0_3509:
	add.f64 	%fd4392, %fd2165, %fd2194;
	bra.uni 	$L__BB0_3534;
$L__BB0_3510:
	setp.gt.s16 	%p1948, %rs424, 5;
	@%p1948 bra 	$L__BB0_3524;
	setp.eq.s16 	%p1950, %rs424, 4;
	mov.f64 	%fd4392, %fd2174;
	@%p1950 bra 	$L__BB0_3534;
	mov.f64 	%fd4392, %fd2173;
	bra.uni 	$L__BB0_3534;
$L__BB0_3513:
	setp.gt.s16 	%p1940, %rs424, 11;
	@%p1940 bra 	$L__BB0_3517;
	setp.gt.s16 	%p1944, %rs424, 9;
	@%p1944 bra 	$L__BB0_3528;
	setp.eq.s16 	%p1946, %rs424, 8;
	@%p1946 bra 	$L__BB0_3516;
	bra.uni 	$L__BB0_3526;
$L__BB0_3516:
	add.f64 	%fd4392, %fd2167, %fd2194;
	bra.uni 	$L__BB0_3534;
$L__BB0_3517:
	setp.gt.s16 	%p1941, %rs424, 13;
	@%p1941 bra 	$L__BB0_3532;
	setp.eq.s16 	%p1943, %rs424, 12;
	@%p1943 bra 	$L__BB0_3519;
	bra.uni 	$L__BB0_3530;
$L__BB0_3519:
	add.f64 	%fd4392, %fd2165, %fd2194;
	bra.uni 	$L__BB0_3534;
$L__BB0_3520:
	sub.f64 	%fd4392, %fd2194, %fd2165;
	bra.uni 	$L__BB0_3534;
$L__BB0_3521:
	sub.f64 	%fd4392, %fd2165, %fd2194;
	bra.uni 	$L__BB0_3534;
$L__BB0_3522:
	setp.eq.s16 	%p1952, %rs424, 2;
	@%p1952 bra 	$L__BB0_3521;
	sub.f64 	%fd4392, %fd2170, %fd2194;
	bra.uni 	$L__BB0_3534;
$L__BB0_3524:
	setp.eq.s16 	%p1949, %rs424, 6;
	mov.f64 	%fd4392, %fd2172;
	@%p1949 bra 	$L__BB0_3534;
	mov.f64 	%fd4392, %fd2171;
	bra.uni 	$L__BB0_3534;
$L__BB0_3526:
	sub.f64 	%fd4392, %fd2167, %fd2194;
	bra.uni 	$L__BB0_3534;
$L__BB0_3527:
	sub.f64 	%fd4392, %fd2194, %fd2167;
	bra.uni 	$L__BB0_3534;
$L__BB0_3528:
	setp.eq.s16 	%p1945, %rs424, 10;
	@%p1945 bra 	$L__BB0_3527;
	neg.f64 	%fd3914, %fd2194;
	sub.f64 	%fd4392, %fd3914, %fd2167;
	bra.uni 	$L__BB0_3534;
$L__BB0_3530:
	sub.f64 	%fd4392, %fd2167, %fd2194;
	bra.uni 	$L__BB0_3534;
$L__BB0_3531:
	sub.f64 	%fd4392, %fd2194, %fd2165;
	bra.uni 	$L__BB0_3534;
$L__BB0_3532:
	setp.eq.s16 	%p1942, %rs424, 14;
	@%p1942 bra 	$L__BB0_3531;
	neg.f64 	%fd3913, %fd2194;
	sub.f64 	%fd4392, %fd3913, %fd2167;
$L__BB0_3534:
	and.b32  	%r1154, %r251, 255;
	cvt.u64.u32 	%rd722, %r1154;
	add.s64 	%rd723, %rd107, %rd722;
	ld.local.u8 	%rs427, [%rd723];
	and.b16  	%rs426, %rs427, 15;
	setp.gt.s16 	%p1954, %rs426, 7;
	@%p1954 bra 	$L__BB0_3542;
	setp.gt.s16 	%p1962, %rs426, 3;
	@%p1962 bra 	$L__BB0_3539;
	setp.gt.s16 	%p1966, %rs426, 1;
	@%p1966 bra 	$L__BB0_3551;
	setp.eq.s16 	%p1968, %rs426, 0;
	@%p1968 bra 	$L__BB0_3538;
	bra.uni 	$L__BB0_3549;
$L__BB0_3538:
	add.f64 	%fd4393, %fd2175, %fd2194;
	bra.uni 	$L__BB0_3563;
$L__BB0_3539:
	setp.gt.s16 	%p1963, %rs426, 5;
	@%p1963 bra 	$L__BB0_3553;
	setp.eq.s16 	%p1965, %rs426, 4;
	mov.f64 	%fd4393, %fd2180;
	@%p1965 bra 	$L__BB0_3563;
	mov.f64 	%fd4393, %fd2179;
	bra.uni 	$L__BB0_3563;
$L__BB0_3542:
	setp.gt.s16 	%p1955, %rs426, 11;
	@%p1955 bra 	$L__BB0_3546;
	setp.gt.s16 	%p1959, %rs426, 9;
	@%p1959 bra 	$L__BB0_3557;
	setp.eq.s16 	%p1961, %rs426, 8;
	@%p1961 bra 	$L__BB0_3545;
	bra.uni 	$L__BB0_3555;
$L__BB0_3545:
	add.f64 	%fd4393, %fd2167, %fd2194;
	bra.uni 	$L__BB0_3563;
$L__BB0_3546:
	setp.gt.s16 	%p1956, %rs426, 13;
	@%p1956 bra 	$L__BB0_3561;
	setp.eq.s16 	%p1958, %rs426, 12;
	@%p1958 bra 	$L__BB0_3548;
	bra.uni 	$L__BB0_3559;
$L__BB0_3548:
	add.f64 	%fd4393, %fd2175, %fd2194;
	bra.uni 	$L__BB0_3563;
$L__BB0_3549:
	sub.f64 	%fd4393, %fd2194, %fd2175;
	bra.uni 	$L__BB0_3563;
$L__BB0_3550:
	sub.f64 	%fd4393, %fd2175, %fd2194;
	bra.uni 	$L__BB0_3563;
$L__BB0_3551:
	setp.eq.s16 	%p1967, %rs426, 2;
	@%p1967 bra 	$L__BB0_3550;
	sub.f64 	%fd4393, %fd2176, %fd2194;
	bra.uni 	$L__BB0_3563;
$L__BB0_3553:
	setp.eq.s16 	%p1964, %rs426, 6;
	mov.f64 	%fd4393, %fd2178;
	@%p1964 bra 	$L__BB0_3563;
	mov.f64 	%fd4393, %fd2177;
	bra.uni 	$L__BB0_3563;
$L__BB0_3555:
	sub.f64 	%fd4393, %fd2167, %fd2194;
	bra.uni 	$L__BB0_3563;
$L__BB0_3556:
	sub.f64 	%fd4393, %fd2194, %fd2167;
	bra.uni 	$L__BB0_3563;
$L__BB0_3557:
	setp.eq.s16 	%p1960, %rs426, 10;
	@%p1960 bra 	$L__BB0_3556;
	neg.f64 	%fd3916, %fd2194;
	sub.f64 	%fd4393, %fd3916, %fd2167;
	bra.uni 	$L__BB0_3563;
$L__BB0_3559:
	sub.f64 	%fd4393, %fd2167, %fd2194;
	bra.uni 	$L__BB0_3563;
$L__BB0_3560:
	sub.f64 	%fd4393, %fd2194, %fd2175;
	bra.uni 	$L__BB0_3563;
$L__BB0_3561:
	setp.eq.s16 	%p1957, %rs426, 14;
	@%p1957 bra 	$L__BB0_3560;
	neg.f64 	%fd3915, %fd2194;
	sub.f64 	%fd4393, %fd3915, %fd2167;
$L__BB0_3563:
	sub.f64 	%fd3917, %fd4393, %fd4392;
	fma.rn.f64 	%fd4400, %fd2166, %fd3917, %fd4392;
	and.b32  	%r1155, %r250, 255;
	cvt.u64.u32 	%rd724, %r1155;
	add.s64 	%rd725, %rd107, %rd724;
	ld.local.u8 	%rs429, [%rd725];
	add.f64 	%fd2223, %fd2194, 0dBFF0000000000000;
	and.b16  	%rs428, %rs429, 15;
	setp.gt.s16 	%p1969, %rs428, 7;
	@%p1969 bra 	$L__BB0_3571;
	setp.gt.s16 	%p1977, %rs428, 3;
	@%p1977 bra 	$L__BB0_3568;
	setp.gt.s16 	%p1981, %rs428, 1;
	@%p1981 bra 	$L__BB0_3580;
	setp.eq.s16 	%p1983, %rs428, 0;
	@%p1983 bra 	$L__BB0_3567;
	bra.uni 	$L__BB0_3578;
$L__BB0_3567:
	add.f64 	%fd4394, %fd2165, %fd2223;
	bra.uni 	$L__BB0_3592;
$L__BB0_3568:
	setp.gt.s16 	%p1978, %rs428, 5;
	@%p1978 bra 	$L__BB0_3582;
	setp.eq.s16 	%p1980, %rs428, 4;
	mov.f64 	%fd4394, %fd2174;
	@%p1980 bra 	$L__BB0_3592;
	mov.f64 	%fd4394, %fd2173;
	bra.uni 	$L__BB0_3592;
$L__BB0_3571:
	setp.gt.s16 	%p1970, %rs428, 11;
	@%p1970 bra 	$L__BB0_3575;
	setp.gt.s16 	%p1974, %rs428, 9;
	@%p1974 bra 	$L__BB0_3586;
	setp.eq.s16 	%p1976, %rs428, 8;
	@%p1976 bra 	$L__BB0_3574;
	bra.uni 	$L__BB0_3584;
$L__BB0_3574:
	add.f64 	%fd4394, %fd2167, %fd2223;
	bra.uni 	$L__BB0_3592;
$L__BB0_3575:
	setp.gt.s16 	%p1971, %rs428, 13;
	@%p1971 bra 	$L__BB0_3590;
	setp.eq.s16 	%p1973, %rs428, 12;
	@%p1973 bra 	$L__BB0_3577;
	bra.uni 	$L__BB0_3588;
$L__BB0_3577:
	add.f64 	%fd4394, %fd2165, %fd2223;
	bra.uni 	$L__BB0_3592;
$L__BB0_3578:
	sub.f64 	%fd4394, %fd2223, %fd2165;
	bra.uni 	$L__BB0_3592;
$L__BB0_3579:
	sub.f64 	%fd4394, %fd2165, %fd2223;
	bra.uni 	$L__BB0_3592;
$L__BB0_3580:
	setp.eq.s16 	%p1982, %rs428, 2;
	@%p1982 bra 	$L__BB0_3579;
	sub.f64 	%fd4394, %fd2170, %fd2223;
	bra.uni 	$L__BB0_3592;
$L__BB0_3582:
	setp.eq.s16 	%p1979, %rs428, 6;
	mov.f64 	%fd4394, %fd2172;
	@%p1979 bra 	$L__BB0_3592;
	mov.f64 	%fd4394, %fd2171;
	bra.uni 	$L__BB0_3592;
$L__BB0_3584:
	sub.f64 	%fd4394, %fd2167, %fd2223;
	bra.uni 	$L__BB0_3592;
$L__BB0_3585:
	sub.f64 	%fd4394, %fd2223, %fd2167;
	bra.uni 	$L__BB0_3592;
$L__BB0_3586:
	setp.eq.s16 	%p1975, %rs428, 10;
	@%p1975 bra 	$L__BB0_3585;
	neg.f64 	%fd3919, %fd2223;
	sub.f64 	%fd4394, %fd3919, %fd2167;
	bra.uni 	$L__BB0_3592;
$L__BB0_3588:
	sub.f64 	%fd4394, %fd2167, %fd2223;
	bra.uni 	$L__BB0_3592;
$L__BB0_3589:
	sub.f64 	%fd4394, %fd2223, %fd2165;
	bra.uni 	$L__BB0_3592;
$L__BB0_3590:
	setp.eq.s16 	%p1972, %rs428, 14;
	@%p1972 bra 	$L__BB0_3589;
	neg.f64 	%fd3918, %fd2223;
	sub.f64 	%fd4394, %fd3918, %fd2167;
$L__BB0_3592:
	and.b32  	%r1156, %r252, 255;
	cvt.u64.u32 	%rd726, %r1156;
	add.s64 	%rd727, %rd107, %rd726;
	ld.local.u8 	%rs431, [%rd727];
	and.b16  	%rs430, %rs431, 15;
	setp.gt.s16 	%p1984, %rs430, 7;
	@%p1984 bra 	$L__BB0_3600;
	setp.gt.s16 	%p1992, %rs430, 3;
	@%p1992 bra 	$L__BB0_3597;
	setp.gt.s16 	%p1996, %rs430, 1;
	@%p1996 bra 	$L__BB0_3609;
	setp.eq.s16 	%p1998, %rs430, 0;
	@%p1998 bra 	$L__BB0_3596;
	bra.uni 	$L__BB0_3607;
$L__BB0_3596:
	add.f64 	%fd4395, %fd2175, %fd2223;
	bra.uni 	$L__BB0_3621;
$L__BB0_3597:
	setp.gt.s16 	%p1993, %rs430, 5;
	@%p1993 bra 	$L__BB0_3611;
	setp.eq.s16 	%p1995, %rs430, 4;
	mov.f64 	%fd4395, %fd2180;
	@%p1995 bra 	$L__BB0_3621;
	mov.f64 	%fd4395, %fd2179;
	bra.uni 	$L__BB0_3621;
$L__BB0_3600:
	setp.gt.s16 	%p1985, %rs430, 11;
	@%p1985 bra 	$L__BB0_3604;
	setp.gt.s16 	%p1989, %rs430, 9;
	@%p1989 bra 	$L__BB0_3615;
	setp.eq.s16 	%p1991, %rs430, 8;
	@%p1991 bra 	$L__BB0_3603;
	bra.uni 	$L__BB0_3613;
$L__BB0_3603:
	add.f64 	%fd4395, %fd2167, %fd2223;
	bra.uni 	$L__BB0_3621;
$L__BB0_3604:
	setp.gt.s16 	%p1986, %rs430, 13;
	@%p1986 bra 	$L__BB0_3619;
	setp.eq.s16 	%p1988, %rs430, 12;
	@%p1988 bra 	$L__BB0_3606;
	bra.uni 	$L__BB0_3617;
$L__BB0_3606:
	add.f64 	%fd4395, %fd2175, %fd2223;
	bra.uni 	$L__BB0_3621;
$L__BB0_3607:
	sub.f64 	%fd4395, %fd2223, %fd2175;
	bra.uni 	$L__BB0_3621;
$L__BB0_3608:
	sub.f64 	%fd4395, %fd2175, %fd2223;
	bra.uni 	$L__BB0_3621;
$L__BB0_3609:
	setp.eq.s16 	%p1997, %rs430, 2;
	@%p1997 bra 	$L__BB0_3608;
	sub.f64 	%fd4395, %fd2176, %fd2223;
	bra.uni 	$L__BB0_3621;
$L__BB0_3611:
	setp.eq.s16 	%p1994, %rs430, 6;
	mov.f64 	%fd4395, %fd2178;
	@%p1994 bra 	$L__BB0_3621;
	mov.f64 	%fd4395, %fd2177;
	bra.uni 	$L__BB0_3621;
$L__BB0_3613:
	sub.f64 	%fd4395, %fd2167, %fd2223;
	bra.uni 	$L__BB0_3621;
$L__BB0_3614:
	sub.f64 	%fd4395, %fd2223, %fd2167;
	bra.uni 	$L__BB0_3621;
$L__BB0_3615:
	setp.eq.s16 	%p1990, %rs430, 10;
	@%p1990 bra 	$L__BB0_3614;
	neg.f64 	%fd3921, %fd2223;
	sub.f64 	%fd4395, %fd3921, %fd2167;
	bra.uni 	$L__BB0_3621;
$L__BB0_3617:
	sub.f64 	%fd4395, %fd2167, %fd2223;
	bra.uni 	$L__BB0_3621;
$L__BB0_3618:
	sub.f64 	%fd4395, %fd2223, %fd2175;
	bra.uni 	$L__BB0_3621;
$L__BB0_3619:
	setp.eq.s16 	%p1987, %rs430, 14;
	@%p1987 bra 	$L__BB0_3618;
	neg.f64 	%fd3920, %fd2223;
	sub.f64 	%fd4395, %fd3920, %fd2167;
$L__BB0_3621:
	sub.f64 	%fd3922, %fd4395, %fd4394;
	fma.rn.f64 	%fd4401, %fd2166, %fd3922, %fd4394;
	add.s32 	%r1157, %r249, 1;
	and.b32  	%r1158, %r1157, 255;
	cvt.u64.u32 	%rd728, %r1158;
	add.s64 	%rd729, %rd107, %rd728;
	ld.local.u8 	%rs433, [%rd729];
	and.b16  	%rs432, %rs433, 15;
	setp.gt.s16 	%p1999, %rs432, 7;
	@%p1999 bra 	$L__BB0_3629;
	setp.gt.s16 	%p2007, %rs432, 3;
	@%p2007 bra 	$L__BB0_3626;
	setp.gt.s16 	%p2011, %rs432, 1;
	@%p2011 bra 	$L__BB0_3638;
	setp.eq.s16 	%p2013, %rs432, 0;
	@%p2013 bra 	$L__BB0_3625;
	bra.uni 	$L__BB0_3636;
$L__BB0_3625:
	add.f64 	%fd4396, %fd2165, %fd2194;
	bra.uni 	$L__BB0_3650;
$L__BB0_3626:
	setp.gt.s16 	%p2008, %rs432, 5;
	@%p2008 bra 	$L__BB0_3640;
	setp.eq.s16 	%p2010, %rs432, 4;
	mov.f64 	%fd4396, %fd2185;
	@%p2010 bra 	$L__BB0_3650;
	mov.f64 	%fd4396, %fd2184;
	bra.uni 	$L__BB0_3650;
$L__BB0_3629:
	setp.gt.s16 	%p2000, %rs432, 11;
	@%p2000 bra 	$L__BB0_3633;
	setp.gt.s16 	%p2004, %rs432, 9;
	@%p2004 bra 	$L__BB0_3644;
	setp.eq.s16 	%p2006, %rs432, 8;
	@%p2006 bra 	$L__BB0_3632;
	bra.uni 	$L__BB0_3642;
$L__BB0_3632:
	add.f64 	%fd4396, %fd2181, %fd2194;
	bra.uni 	$L__BB0_3650;
$L__BB0_3633:
	setp.gt.s16 	%p2001, %rs432, 13;
	@%p2001 bra 	$L__BB0_3648;
	setp.eq.s16 	%p2003, %rs432, 12;
	@%p2003 bra 	$L__BB0_3635;
	bra.uni 	$L__BB0_3646;
$L__BB0_3635:
	add.f64 	%fd4396, %fd2165, %fd2194;
	bra.uni 	$L__BB0_3650;
$L__BB0_3636:
	sub.f64 	%fd4396, %fd2194, %fd2165;
	bra.uni 	$L__BB0_3650;
$L__BB0_3637:
	sub.f64 	%fd4396, %fd2165, %fd2194;
	bra.uni 	$L__BB0_3650;
$L__BB0_3638:
	setp.eq.s16 	%p2012, %rs432, 2;
	@%p2012 bra 	$L__BB0_3637;
	sub.f64 	%fd4396, %fd2170, %fd2194;
	bra.uni 	$L__BB0_3650;
$L__BB0_3640:
	setp.eq.s16 	%p2009, %rs432, 6;
	mov.f64 	%fd4396, %fd2183;
	@%p2009 bra 	$L__BB0_3650;
	mov.f64 	%fd4396, %fd2182;
	bra.uni 	$L__BB0_3650;
$L__BB0_3642:
	sub.f64 	%fd4396, %fd2181, %fd2194;
	bra.uni 	$L__BB0_3650;
$L__BB0_3643:
	sub.f64 	%fd4396, %fd2194, %fd2181;
	bra.uni 	$L__BB0_3650;
$L__BB0_3644:
	setp.eq.s16 	%p2005, %rs432, 10;
	@%p2005 bra 	$L__BB0_3643;
	neg.f64 	%fd3924, %fd2194;
	sub.f64 	%fd4396, %fd3924, %fd2181;
	bra.uni 	$L__BB0_3650;
$L__BB0_3646:
	sub.f64 	%fd4396, %fd2181, %fd2194;
	bra.uni 	$L__BB0_3650;
$L__BB0_3647:
	sub.f64 	%fd4396, %fd2194, %fd2165;
	bra.uni 	$L__BB0_3650;
$L__BB0_3648:
	setp.eq.s16 	%p2002, %rs432, 14;
	@%p2002 bra 	$L__BB0_3647;
	neg.f64 	%fd3923, %fd2194;
	sub.f64 	%fd4396, %fd3923, %fd2181;
$L__BB0_3650:
	add.s32 	%r1159, %r251, 1;
	and.b32  	%r1160, %r1159, 255;
	cvt.u64.u32 	%rd730, %r1160;
	add.s64 	%rd731, %rd107, %rd730;
	ld.local.u8 	%rs435, [%rd731];
	and.b16  	%rs434, %rs435, 15;
	setp.gt.s16 	%p2014, %rs434, 7;
	@%p2014 bra 	$L__BB0_3658;
	setp.gt.s16 	%p2022, %rs434, 3;
	@%p2022 bra 	$L__BB0_3655;
	setp.gt.s16 	%p2026, %rs434, 1;
	@%p2026 bra 	$L__BB0_3667;
	setp.eq.s16 	%p2028, %rs434, 0;
	@%p2028 bra 	$L__BB0_3654;
	bra.uni 	$L__BB0_3665;
$L__BB0_3654:
	add.f64 	%fd4397, %fd2175, %fd2194;
	bra.uni 	$L__BB0_3679;
$L__BB0_3655:
	setp.gt.s16 	%p2023, %rs434, 5;
	@%p2023 bra 	$L__BB0_3669;
	setp.eq.s16 	%p2025, %rs434, 4;
	mov.f64 	%fd4397, %fd2189;
	@%p2025 bra 	$L__BB0_3679;
	mov.f64 	%fd4397, %fd2188;
	bra.uni 	$L__BB0_3679;
$L__BB0_3658:
	setp.gt.s16 	%p2015, %rs434, 11;
	@%p2015 bra 	$L__BB0_3662;
	setp.gt.s16 	%p2019, %rs434, 9;
	@%p2019 bra 	$L__BB0_3673;
	setp.eq.s16 	%p2021, %rs434, 8;
	@%p2021 bra 	$L__BB0_3661;
	bra.uni 	$L__BB0_3671;
$L__BB0_3661:
	add.f64 	%fd4397, %fd2181, %fd2194;
	bra.uni 	$L__BB0_3679;
$L__BB0_3662:
	setp.gt.s16 	%p2016, %rs434, 13;
	@%p2016 bra 	$L__BB0_3677;
	setp.eq.s16 	%p2018, %rs434, 12;
	@%p2018 bra 	$L__BB0_3664;
	bra.uni 	$L__BB0_3675;
$L__BB0_3664:
	add.f64 	%fd4397, %fd2175, %fd2194;
	bra.uni 	$L__BB0_3679;
$L__BB0_3665:
	sub.f64 	%fd4397, %fd2194, %fd2175;
	bra.uni 	$L__BB0_3679;
$L__BB0_3666:
	sub.f64 	%fd4397, %fd2175, %fd2194;
	bra.uni 	$L__BB0_3679;
$L__BB0_3667:
	setp.eq.s16 	%p2027, %rs434, 2;
	@%p2027 bra 	$L__BB0_3666;
	sub.f64 	%fd4397, %fd2176, %fd2194;
	bra.uni 	$L__BB0_3679;
$L__BB0_3669:
	setp.eq.s16 	%p2024, %rs434, 6;
	mov.f64 	%fd4397, %fd2187;
	@%p2024 bra 	$L__BB0_3679;
	mov.f64 	%fd4397, %fd2186;
	bra.uni 	$L__BB0_3679;
$L__BB0_3671:
	sub.f64 	%fd4397, %fd2181, %fd2194;
	bra.uni 	$L__BB0_3679;
$L__BB0_3672:
	sub.f64 	%fd4397, %fd2194, %fd2181;
	bra.uni 	$L__BB0_3679;
$L__BB0_3673:
	setp.eq.s16 	%p2020, %rs434, 10;
	@%p2020 bra 	$L__BB0_3672;
	neg.f64 	%fd3926, %fd2194;
	sub.f64 	%fd4397, %fd3926, %fd2181;
	bra.uni 	$L__BB0_3679;
$L__BB0_3675:
	sub.f64 	%fd4397, %fd2181, %fd2194;
	bra.uni 	$L__BB0_3679;
$L__BB0_3676:
	sub.f64 	%fd4397, %fd2194, %fd2175;
	bra.uni 	$L__BB0_3679;
$L__BB0_3677:
	setp.eq.s16 	%p2017, %rs434, 14;
	@%p2017 bra 	$L__BB0_3676;
	neg.f64 	%fd3925, %fd2194;
	sub.f64 	%fd4397, %fd3925, %fd2181;
$L__BB0_3679:
	sub.f64 	%fd3927, %fd4397, %fd4396;
	fma.rn.f64 	%fd4402, %fd2166, %fd3927, %fd4396;
	add.s32 	%r1161, %r250, 1;
	and.b32  	%r1162, %r1161, 255;
	cvt.u64.u32 	%rd732, %r1162;
	add.s64 	%rd733, %rd107, %rd732;
	ld.local.u8 	%rs437, [%rd733];
	and.b16  	%rs436, %rs437, 15;
	setp.gt.s16 	%p2029, %rs436, 7;
	@%p2029 bra 	$L__BB0_3687;
	setp.gt.s16 	%p2037, %rs436, 3;
	@%p2037 bra 	$L__BB0_3684;
	setp.gt.s16 	%p2041, %rs436, 1;
	@%p2041 bra 	$L__BB0_3696;
	setp.eq.s16 	%p2043, %rs436, 0;
	@%p2043 bra 	$L__BB0_3683;
	bra.uni 	$L__BB0_3694;
$L__BB0_3683:
	add.f64 	%fd4398, %fd2165, %fd2223;
	bra.uni 	$L__BB0_3708;
$L__BB0_3684:
	setp.gt.s16 	%p2038, %rs436, 5;
	@%p2038 bra 	$L__BB0_3698;
	setp.eq.s16 	%p2040, %rs436, 4;
	mov.f64 	%fd4398, %fd2185;
	@%p2040 bra 	$L__BB0_3708;
	mov.f64 	%fd4398, %fd2184;
	bra.uni 	$L__BB0_3708;
$L__BB0_3687:
	setp.gt.s16 	%p2030, %rs436, 11;
	@%p2030 bra 	$L__BB0_3691;
	setp.gt.s16 	%p2034, %rs436, 9;
	@%p2034 bra 	$L__BB0_3702;
	setp.eq.s16 	%p2036, %rs436, 8;
	@%p2036 bra 	$L__BB0_3690;
	bra.uni 	$L__BB0_3700;
$L__BB0_3690:
	add.f64 	%fd4398, %fd2181, %fd2223;
	bra.uni 	$L__BB0_3708;
$L__BB0_3691:
	setp.gt.s16 	%p2031, %rs436, 13;
	@%p2031 bra 	$L__BB0_3706;
	setp.eq.s16 	%p2033, %rs436, 12;
	@%p2033 bra 	$L__BB0_3693;
	bra.uni 	$L__BB0_3704;
$L__BB0_3693:
	add.f64 	%fd4398, %fd2165, %fd2223;
	bra.uni 	$L__BB0_3708;
$L__BB0_3694:
	sub.f64 	%fd4398, %fd2223, %fd2165;
	bra.uni 	$L__BB0_3708;
$L__BB0_3695:
	sub.f64 	%fd4398, %fd2165, %fd2223;
	bra.uni 	$L__BB0_3708;
$L__BB0_3696:
	setp.eq.s16 	%p2042, %rs436, 2;
	@%p2042 bra 	$L__BB0_3695;
	sub.f64 	%fd4398, %fd2170, %fd2223;
	bra.uni 	$L__BB0_3708;
$L__BB0_3698:
	setp.eq.s16 	%p2039, %rs436, 6;
	mov.f64 	%fd4398, %fd2183;
	@%p2039 bra 	$L__BB0_3708;
	mov.f64 	%fd4398, %fd2182;
	bra.uni 	$L__BB0_3708;
$L__BB0_3700:
	sub.f64 	%fd4398, %fd2181, %fd2223;
	bra.uni 	$L__BB0_3708;
$L__BB0_3701:
	sub.f64 	%fd4398, %fd2223, %fd2181;
	bra.uni 	$L__BB0_3708;
$L__BB0_3702:
	setp.eq.s16 	%p2035, %rs436, 10;
	@%p2035 bra 	$L__BB0_3701;
	neg.f64 	%fd3929, %fd2223;
	sub.f64 	%fd4398, %fd3929, %fd2181;
	bra.uni 	$L__BB0_3708;
$L__BB0_3704:
	sub.f64 	%fd4398, %fd2181, %fd2223;
	bra.uni 	$L__BB0_3708;
$L__BB0_3705:
	sub.f64 	%fd4398, %fd2223, %fd2165;
	bra.uni 	$L__BB0_3708;
$L__BB0_3706:
	setp.eq.s16 	%p2032, %rs436, 14;
	@%p2032 bra 	$L__BB0_3705;
	neg.f64 	%fd3928, %fd2223;
	sub.f64 	%fd4398, %fd3928, %fd2181;
$L__BB0_3708:
	add.s32 	%r1163, %r252, 1;
	and.b32  	%r1164, %r1163, 255;
	cvt.u64.u32 	%rd734, %r1164;
	add.s64 	%rd735, %rd107, %rd734;
	ld.local.u8 	%rs439, [%rd735];
	and.b16  	%rs438, %rs439, 15;
	setp.gt.s16 	%p2044, %rs438, 7;
	@%p2044 bra 	$L__BB0_3716;
	setp.gt.s16 	%p2052, %rs438, 3;
	@%p2052 bra 	$L__BB0_3713;
	setp.gt.s16 	%p2056, %rs438, 1;
	@%p2056 bra 	$L__BB0_3725;
	setp.eq.s16 	%p2058, %rs438, 0;
	@%p2058 bra 	$L__BB0_3712;
	bra.uni 	$L__BB0_3723;
$L__BB0_3712:
	add.f64 	%fd4399, %fd2175, %fd2223;
	bra.uni 	$L__BB0_3737;
$L__BB0_3713:
	setp.gt.s16 	%p2053, %rs438, 5;
	@%p2053 bra 	$L__BB0_3727;
	setp.eq.s16 	%p2055, %rs438, 4;
	mov.f64 	%fd4399, %fd2189;
	@%p2055 bra 	$L__BB0_3737;
	mov.f64 	%fd4399, %fd2188;
	bra.uni 	$L__BB0_3737;
$L__BB0_3716:
	setp.gt.s16 	%p2045, %rs438, 11;
	@%p2045 bra 	$L__BB0_3720;
	setp.gt.s16 	%p2049, %rs438, 9;
	@%p2049 bra 	$L__BB0_3731;
	setp.eq.s16 	%p2051, %rs438, 8;
	@%p2051 bra 	$L__BB0_3719;
	bra.uni 	$L__BB0_3729;
$L__BB0_3719:
	add.f64 	%fd4399, %fd2181, %fd2223;
	bra.uni 	$L__BB0_3737;
$L__BB0_3720:
	setp.gt.s16 	%p2046, %rs438, 13;
	@%p2046 bra 	$L__BB0_3735;
	setp.eq.s16 	%p2048, %rs438, 12;
	@%p2048 bra 	$L__BB0_3722;
	bra.uni 	$L__BB0_3733;
$L__BB0_3722:
	add.f64 	%fd4399, %fd2175, %fd2223;
	bra.uni 	$L__BB0_3737;
$L__BB0_3723:
	sub.f64 	%fd4399, %fd2223, %fd2175;
	bra.uni 	$L__BB0_3737;
$L__BB0_3724:
	sub.f64 	%fd4399, %fd2175, %fd2223;
	bra.uni 	$L__BB0_3737;
$L__BB0_3725:
	setp.eq.s16 	%p2057, %rs438, 2;
	@%p2057 bra 	$L__BB0_3724;
	sub.f64 	%fd4399, %fd2176, %fd2223;
	bra.uni 	$L__BB0_3737;
$L__BB0_3727:
	setp.eq.s16 	%p2054, %rs438, 6;
	mov.f64 	%fd4399, %fd2187;
	@%p2054 bra 	$L__BB0_3737;
	mov.f64 	%fd4399, %fd2186;
	bra.uni 	$L__BB0_3737;
$L__BB0_3729:
	sub.f64 	%fd4399, %fd2181, %fd2223;
	bra.uni 	$L__BB0_3737;
$L__BB0_3730:
	sub.f64 	%fd4399, %fd2223, %fd2181;
	bra.uni 	$L__BB0_3737;
$L__BB0_3731:
	setp.eq.s16 	%p2050, %rs438, 10;
	@%p2050 bra 	$L__BB0_3730;
	neg.f64 	%fd3931, %fd2223;
	sub.f64 	%fd4399, %fd3931, %fd2181;
	bra.uni 	$L__BB0_3737;
$L__BB0_3733:
	sub.f64 	%fd4399, %fd2181, %fd2223;
	bra.uni 	$L__BB0_3737;
$L__BB0_3734:
	sub.f64 	%fd4399, %fd2223, %fd2175;
	bra.uni 	$L__BB0_3737;
$L__BB0_3735:
	setp.eq.s16 	%p2047, %rs438, 14;
	@%p2047 bra 	$L__BB0_3734;
	neg.f64 	%fd3930, %fd2223;
	sub.f64 	%fd4399, %fd3930, %fd2181;
$L__BB0_3737:
	sub.f64 	%fd3932, %fd4399, %fd4398;
	fma.rn.f64 	%fd4403, %fd2166, %fd3932, %fd4398;
	mov.u32 	%r1349, %r248;
$L__BB0_3738:
	mul.f64 	%fd3933, %fd2194, %fd2194;
	mul.f64 	%fd3934, %fd2194, %fd3933;
	mul.f64 	%fd3935, %fd3934, %fd2195;
	sub.f64 	%fd3936, %fd4401, %fd4400;
	fma.rn.f64 	%fd3937, %fd3935, %fd3936, %fd4400;
	sub.f64 	%fd3938, %fd4403, %fd4402;
	fma.rn.f64 	%fd3939, %fd3935, %fd3938, %fd4402;
	sub.f64 	%fd3940, %fd3939, %fd3937;
	fma.rn.f64 	%fd2309, %fd2168, %fd3940, %fd3937;
	setp.lt.u32 	%p2059, %r1347, 7;
	@%p2059 bra 	$L__BB0_3740;
	add.s32 	%r1165, %r1347, -7;
	or.b32  	%r1166, %r1165, %r82;
	shl.b32 	%r1167, %r1166, 3;
	add.s32 	%r1169, %r287, %r1167;
	ld.shared.f64 	%fd3941, [%r1169];
	fma.rn.f64 	%fd3942, %fd2164, %fd2309, %fd3941;
	st.shared.f64 	[%r1169], %fd3942;
$L__BB0_3740:
	add.s32 	%r1347, %r1347, 1;
	setp.ne.s32 	%p2060, %r1347, 9;
	@%p2060 bra 	$L__BB0_3504;
	mul.f64 	%fd4387, %fd4387, 0d3FE0000000000000;
	add.s32 	%r1346, %r1346, 1;
	setp.ne.s32 	%p2061, %r1346, 16;
	@%p2061 bra 	$L__BB0_3503;
	mov.f64 	%fd4404, 0d3FF0000000000000;
	mov.b32 	%r1350, 0;
$L__BB0_3743:
	mul.f64 	%fd2312, %fd4404, 0d4085634BC6A7EF9E;
	mul.f64 	%fd3945, %fd4404, 0dC056000000000000;
	mul.f64 	%fd3946, %fd3945, 0d4085634BC6A7EF9E;
	mul.f64 	%fd3947, %fd4404, 0d0000000000000000;
	mul.f64 	%fd2313, %fd3947, 0d4085634BC6A7EF9E;
	mul.f64 	%fd3948, %fd4404, 0d4020000000000000;
	rcp.rn.f64 	%fd2314, %fd4404;
	fma.rn.f64 	%fd3949, %fd2312, 0d4000000000000000, %fd3946;
	mul.wide.u32 	%rd736, %r1350, 280;
	add.s64 	%rd737, %rd1, %rd736;
	ld.local.f64 	%fd3950, [%rd737+4480];
	add.f64 	%fd3951, %fd3949, %fd3950;
	cvt.rzi.s32.f64 	%r1173, %fd3951;
	cvt.rn.f64.s32 	%fd3952, %r1173;
	setp.lt.f64 	%p2062, %fd3951, %fd3952;
	selp.s32 	%r1174, -1, 0, %p2062;
	add.s32 	%r1175, %r1173, %r1174;
	and.b32  	%r1176, %r1175, 255;
	cvt.rn.f64.s32 	%fd3953, %r1175;
	sub.f64 	%fd2315, %fd3951, %fd3953;
	mul.f64 	%fd3954, %fd2315, %fd2315;
	mul.f64 	%fd3955, %fd2315, %fd3954;
	fma.rn.f64 	%fd3956, %fd2315, 0d4018000000000000, 0dC02E000000000000;
	fma.rn.f64 	%fd3957, %fd2315, %fd3956, 0d4024000000000000;
	mul.f64 	%fd2316, %fd3955, %fd3957;
	mul.f64 	%fd3958, %fd2312, 0d4008000000000000;
	fma.rn.f64 	%fd3959, %fd3948, 0d4085634BC6A7EF9E, %fd3958;
	mul.lo.s32 	%r1177, %r1350, 280;
	cvt.u64.u32 	%rd738, %r1177;
	add.s64 	%rd110, %rd68, %rd738;
	ld.local.f64 	%fd3960, [%rd110+16];
	add.f64 	%fd3961, %fd3959, %fd3960;
	cvt.rzi.s32.f64 	%r1178, %fd3961;
	cvt.rn.f64.s32 	%fd3962, %r1178;
	setp.lt.f64 	%p2063, %fd3961, %fd3962;
	selp.s32 	%r1179, -1, 0, %p2063;
	add.s32 	%r1180, %r1178, %r1179;
	and.b32  	%r257, %r1180, 255;
	cvt.rn.f64.s32 	%fd3963, %r1180;
	sub.f64 	%fd2317, %fd3961, %fd3963;
	mul.f64 	%fd3964, %fd2317, %fd2317;
	mul.f64 	%fd3965, %fd2317, %fd3964;
	fma.rn.f64 	%fd3966, %fd2317, 0d4018000000000000, 0dC02E000000000000;
	fma.rn.f64 	%fd3967, %fd2317, %fd3966, 0d4024000000000000;
	mul.f64 	%fd2318, %fd3965, %fd3967;
	ld.local.f64 	%fd2319, [%rd110+8];
	cvt.u64.u32 	%rd739, %r1176;
	add.s64 	%rd111, %rd110, %rd739;
	add.s32 	%r1181, %r1175, 1;
	and.b32  	%r1182, %r1181, 255;
	cvt.u64.u32 	%rd740, %r1182;
	add.s64 	%rd112, %rd110, %rd740;
	neg.f64 	%fd2320, %fd2315;
	sub.f64 	%fd2321, %fd2320, %fd2317;
	sub.f64 	%fd2322, %fd2315, %fd2317;
	sub.f64 	%fd2323, %fd2317, %fd2315;
	add.f64 	%fd2324, %fd2315, %fd2317;
	add.f64 	%fd2325, %fd2315, 0dBFF0000000000000;
	neg.f64 	%fd2326, %fd2325;
	sub.f64 	%fd2327, %fd2326, %fd2317;
	sub.f64 	%fd2328, %fd2325, %fd2317;
	sub.f64 	%fd2329, %fd2317, %fd2325;
	add.f64 	%fd2330, %fd2325, %fd2317;
	add.f64 	%fd2331, %fd2317, 0dBFF0000000000000;
	sub.f64 	%fd2332, %fd2320, %fd2331;
	sub.f64 	%fd2333, %fd2315, %fd2331;
	sub.f64 	%fd2334, %fd2331, %fd2315;
	add.f64 	%fd2335, %fd2315, %fd2331;
	sub.f64 	%fd2336, %fd2326, %fd2331;
	sub.f64 	%fd2337, %fd2325, %fd2331;
	sub.f64 	%fd2338, %fd2331, %fd2325;
	add.f64 	%fd2339, %fd2325, %fd2331;
	mov.b32 	%r1353, -1;
	mov.f64 	%fd4420, 0d0000000000000000;
	mov.b32 	%r1351, 0;
	mov.f64 	%fd4419, %fd4420;
	mov.f64 	%fd4418, %fd4420;
	mov.f64 	%fd4417, %fd4420;
$L__BB0_3744:
	cvt.rn.f64.u32 	%fd3968, %r1351;
	fma.rn.f64 	%fd3969, %fd2312, %fd3968, %fd2313;
	add.f64 	%fd3970, %fd3969, %fd2319;
	cvt.rzi.s32.f64 	%r1183, %fd3970;
	cvt.rn.f64.s32 	%fd3971, %r1183;
	setp.lt.f64 	%p2064, %fd3970, %fd3971;
	selp.s32 	%r1184, -1, 0, %p2064;
	add.s32 	%r1185, %r1183, %r1184;
	and.b32  	%r260, %r1185, 255;
	cvt.rn.f64.s32 	%fd3972, %r1185;
	sub.f64 	%fd2344, %fd3970, %fd3972;
	fma.rn.f64 	%fd3973, %fd2344, 0d4018000000000000, 0dC02E000000000000;
	fma.rn.f64 	%fd2345, %fd2344, %fd3973, 0d4024000000000000;
	setp.ne.s32 	%p2065, %r1351, 0;
	setp.eq.s32 	%p2066, %r260, %r1353;
	and.pred  	%p2067, %p2065, %p2066;
	@%p2067 bra 	$L__BB0_3978;
	ld.local.u8 	%r1187, [%rd111+24];
	add.s32 	%r1188, %r260, %r1187;
	and.b32  	%r1189, %r1188, 255;
	cvt.u64.u32 	%rd741, %r1189;
	add.s64 	%rd742, %rd110, %rd741;
	ld.local.u8 	%r1190, [%rd742+24];
	add.s32 	%r261, %r257, %r1190;
	add.s32 	%r1191, %r1188, 1;
	and.b32  	%r1192, %r1191, 255;
	cvt.u64.u32 	%rd743, %r1192;
	add.s64 	%rd744, %rd110, %rd743;
	ld.local.u8 	%r1193, [%rd744+24];
	add.s32 	%r262, %r257, %r1193;
	ld.local.u8 	%r1194, [%rd112+24];
	add.s32 	%r1195, %r260, %r1194;
	and.b32  	%r1196, %r1195, 255;
	cvt.u64.u32 	%rd745, %r1196;
	add.s64 	%rd746, %rd110, %rd745;
	ld.local.u8 	%r1197, [%rd746+24];
	add.s32 	%r263, %r257, %r1197;
	add.s32 	%r1198, %r1195, 1;
	and.b32  	%r1199, %r1198, 255;
	cvt.u64.u32 	%rd747, %r1199;
	add.s64 	%rd748, %rd110, %rd747;
	ld.local.u8 	%r1200, [%rd748+24];
	add.s32 	%r264, %r257, %r1200;
	and.b32  	%r1201, %r261, 255;
	cvt.u64.u32 	%rd749, %r1201;
	add.s64 	%rd750, %rd110, %rd749;
	ld.local.u8 	%rs441, [%rd750+24];
	and.b16  	%rs440, %rs441, 15;
	setp.gt.s16 	%p2068, %rs440, 7;
	@%p2068 bra 	$L__BB0_3753;
	setp.gt.s16 	%p2076, %rs440, 3;
	@%p2076 bra 	$L__BB0_3750;
	setp.gt.s16 	%p2080, %rs440, 1;
	@%p2080 bra 	$L__BB0_3762;
	setp.eq.s16 	%p2082, %rs440, 0;
	@%p2082 bra 	$L__BB0_3749;
	bra.uni 	$L__BB0_3760;
$L__BB0_3749:
	add.f64 	%fd4409, %fd2315, %fd2344;
	bra.uni 	$L__BB0_3774;
$L__BB0_3750:
	setp.gt.s16 	%p2077, %rs440, 5;
	@%p2077 bra 	$L__BB0_3764;
	setp.eq.s16 	%p2079, %rs440, 4;
	mov.f64 	%fd4409, %fd2324;
	@%p2079 bra 	$L__BB0_3774;
	mov.f64 	%fd4409, %fd2323;
	bra.uni 	$L__BB0_3774;
$L__BB0_3753:
	setp.gt.s16 	%p2069, %rs440, 11;
	@%p2069 bra 	$L__BB0_3757;
	setp.gt.s16 	%p2073, %rs440, 9;
	@%p2073 bra 	$L__BB0_3768;
	setp.eq.s16 	%p2075, %rs440, 8;
	@%p2075 bra 	$L__BB0_3756;
	bra.uni 	$L__BB0_3766;
$L__BB0_3756:
	add.f64 	%fd4409, %fd2317, %fd2344;
	bra.uni 	$L__BB0_3774;
$L__BB0_3757:
	setp.gt.s16 	%p2070, %rs440, 13;
	@%p2070 bra 	$L__BB0_3772;
	setp.eq.s16 	%p2072, %rs440, 12;
	@%p2072 bra 	$L__BB0_3759;
	bra.uni 	$L__BB0_3770;
$L__BB0_3759:
	add.f64 	%fd4409, %fd2315, %fd2344;
	bra.uni 	$L__BB0_3774;
$L__BB0_3760:
	sub.f64 	%fd4409, %fd2344, %fd2315;
	bra.uni 	$L__BB0_3774;
$L__BB0_3761:
	sub.f64 	%fd4409, %fd2315, %fd2344;
	bra.uni 	$L__BB0_3774;
$L__BB0_3762:
	setp.eq.s16 	%p2081, %rs440, 2;
	@%p2081 bra 	$L__BB0_3761;
	sub.f64 	%fd4409, %fd2320, %fd2344;
	bra.uni 	$L__BB0_3774;
$L__BB0_3764:
	setp.eq.s16 	%p2078, %rs440, 6;
	mov.f64 	%fd4409, %fd2322;
	@%p2078 bra 	$L__BB0_3774;
	mov.f64 	%fd4409, %fd2321;
	bra.uni 	$L__BB0_3774;
$L__BB0_3766:
	sub.f64 	%fd4409, %fd2317, %fd2344;
	bra.uni 	$L__BB0_3774;
$L__BB0_3767:
	sub.f64 	%fd4409, %fd2344, %fd2317;
	bra.uni 	$L__BB0_3774;
$L__BB0_3768:
	setp.eq.s16 	%p2074, %rs440, 10;
	@%p2074 bra 	$L__BB0_3767;
	neg.f64 	%fd3975, %fd2344;
	sub.f64 	%fd4409, %fd3975, %fd2317;
	bra.uni 	$L__BB0_3774;
$L__BB0_3770:
	sub.f64 	%fd4409, %fd2317, %fd2344;
	bra.uni 	$L__BB0_3774;
$L__BB0_3771:
	sub.f64 	%fd4409, %fd2344, %fd2315;
	bra.uni 	$L__BB0_3774;
$L__BB0_3772:
	setp.eq.s16 	%p2071, %rs440, 14;
	@%p2071 bra 	$L__BB0_3771;
	neg.f64 	%fd3974, %fd2344;
	sub.f64 	%fd4409, %fd3974, %fd2317;
$L__BB0_3774:
	and.b32  	%r1202, %r263, 255;
	cvt.u64.u32 	%rd751, %r1202;
	add.s64 	%rd752, %rd110, %rd751;
	ld.local.u8 	%rs443, [%rd752+24];
	and.b16  	%rs442, %rs443, 15;
	setp.gt.s16 	%p2083, %rs442, 7;
	@%p2083 bra 	$L__BB0_3782;
	setp.gt.s16 	%p2091, %rs442, 3;
	@%p2091 bra 	$L__BB0_3779;
	setp.gt.s16 	%p2095, %rs442, 1;
	@%p2095 bra 	$L__BB0_3791;
	setp.eq.s16 	%p2097, %rs442, 0;
	@%p2097 bra 	$L__BB0_3778;
	bra.uni 	$L__BB0_3789;
$L__BB0_3778:
	add.f64 	%fd4410, %fd2325, %fd2344;
	bra.uni 	$L__BB0_3803;
$L__BB0_3779:
	setp.gt.s16 	%p2092, %rs442, 5;
	@%p2092 bra 	$L__BB0_3793;
	setp.eq.s16 	%p2094, %rs442, 4;
	mov.f64 	%fd4410, %fd2330;
	@%p2094 bra 	$L__BB0_3803;
	mov.f64 	%fd4410, %fd2329;
	bra.uni 	$L__BB0_3803;
$L__BB0_3782:
	setp.gt.s16 	%p2084, %rs442, 11;
	@%p2084 bra 	$L__BB0_3786;
	setp.gt.s16 	%p2088, %rs442, 9;
	@%p2088 bra 	$L__BB0_3797;
	setp.eq.s16 	%p2090, %rs442, 8;
	@%p2090 bra 	$L__BB0_3785;
	bra.uni 	$L__BB0_3795;
$L__BB0_3785:
	add.f64 	%fd4410, %fd2317, %fd2344;
	bra.uni 	$L__BB0_3803;
$L__BB0_3786:
	setp.gt.s16 	%p2085, %rs442, 13;
	@%p2085 bra 	$L__BB0_3801;
	setp.eq.s16 	%p2087, %rs442, 12;
	@%p2087 bra 	$L__BB0_3788;
	bra.uni 	$L__BB0_3799;
$L__BB0_3788:
	add.f64 	%fd4410, %fd2325, %fd2344;
	bra.uni 	$L__BB0_3803;
$L__BB0_3789:
	sub.f64 	%fd4410, %fd2344, %fd2325;
	bra.uni 	$L__BB0_3803;
$L__BB0_3790:
	sub.f64 	%fd4410, %fd2325, %fd2344;
	bra.uni 	$L__BB0_3803;
$L__BB0_3791:
	setp.eq.s16 	%p2096, %rs442, 2;
	@%p2096 bra 	$L__BB0_3790;
	sub.f64 	%fd4410, %fd2326, %fd2344;
	bra.uni 	$L__BB0_3803;
$L__BB0_3793:
	setp.eq.s16 	%p2093, %rs442, 6;
	mov.f64 	%fd4410, %fd2328;
	@%p2093 bra 	$L__BB0_3803;
	mov.f64 	%fd4410, %fd2327;
	bra.uni 	$L__BB0_3803;
$L__BB0_3795:
	sub.f64 	%fd4410, %fd2317, %fd2344;
	bra.uni 	$L__BB0_3803;
$L__BB0_3796:
	sub.f64 	%fd4410, %fd2344, %fd2317;
	bra.uni 	$L__BB0_3803;
$L__BB0_3797:
	setp.eq.s16 	%p2089, %rs442, 10;
	@%p2089 bra 	$L__BB0_3796;
	neg.f64 	%fd3977, %fd2344;
	sub.f64 	%fd4410, %fd3977, %fd2317;
	bra.uni 	$L__BB0_3803;
$L__BB0_3799:
	sub.f64 	%fd4410, %fd2317, %fd2344;
	bra.uni 	$L__BB0_3803;
$L__BB0_3800:
	sub.f64 	%fd4410, %fd2344, %fd2325;
	bra.uni 	$L__BB0_3803;
$L__BB0_3801:
	setp.eq.s16 	%p2086, %rs442, 14;
	@%p2086 bra 	$L__BB0_3800;
	neg.f64 	%fd3976, %fd2344;
	sub.f64 	%fd4410, %fd3976, %fd2317;
$L__BB0_3803:
	sub.f64 	%fd3978, %fd4410, %fd4409;
	fma.rn.f64 	%fd4417, %fd2316, %fd3978, %fd4409;
	and.b32  	%r1203, %r262, 255;
	cvt.u64.u32 	%rd753, %r1203;
	add.s64 	%rd754, %rd110, %rd753;
	ld.local.u8 	%rs445, [%rd754+24];
	add.f64 	%fd2373, %fd2344, 0dBFF0000000000000;
	and.b16  	%rs444, %rs445, 15;
	setp.gt.s16 	%p2098, %rs444, 7;
	@%p2098 bra 	$L__BB0_3811;
	setp.gt.s16 	%p2106, %rs444, 3;
	@%p2106 bra 	$L__BB0_3808;
	setp.gt.s16 	%p2110, %rs444, 1;
	@%p2110 bra 	$L__BB0_3820;
	setp.eq.s16 	%p2112, %rs444, 0;
	@%p2112 bra 	$L__BB0_3807;
	bra.uni 	$L__BB0_3818;
$L__BB0_3807:
	add.f64 	%fd4411, %fd2315, %fd2373;
	bra.uni 	$L__BB0_3832;
$L__BB0_3808:
	setp.gt.s16 	%p2107, %rs444, 5;
	@%p2107 bra 	$L__BB0_3822;
	setp.eq.s16 	%p2109, %rs444, 4;
	mov.f64 	%fd4411, %fd2324;
	@%p2109 bra 	$L__BB0_3832;
	mov.f64 	%fd4411, %fd2323;
	bra.uni 	$L__BB0_3832;
$L__BB0_3811:
	setp.gt.s16 	%p2099, %rs444, 11;
	@%p2099 bra 	$L__BB0_3815;
	setp.gt.s16 	%p2103, %rs444, 9;
	@%p2103 bra 	$L__BB0_3826;
	setp.eq.s16 	%p2105, %rs444, 8;
	@%p2105 bra 	$L__BB0_3814;
	bra.uni 	$L__BB0_3824;
$L__BB0_3814:
	add.f64 	%fd4411, %fd2317, %fd2373;
	bra.uni 	$L__BB0_3832;
$L__BB0_3815:
	setp.gt.s16 	%p2100, %rs444, 13;
	@%p2100 bra 	$L__BB0_3830;
	setp.eq.s16 	%p2102, %rs444, 12;
	@%p2102 bra 	$L__BB0_3817;
	bra.uni 	$L__BB0_3828;
$L__BB0_3817:
	add.f64 	%fd4411, %fd2315, %fd2373;
	bra.uni 	$L__BB0_3832;
$L__BB0_3818:
	sub.f64 	%fd4411, %fd2373, %fd2315;
	bra.uni 	$L__BB0_3832;
$L__BB0_3819:
	sub.f64 	%fd4411, %fd2315, %fd2373;
	bra.uni 	$L__BB0_3832;
$L__BB0_3820:
	setp.eq.s16 	%p2111, %rs444, 2;
	@%p2111 bra 	$L__BB0_3819;
	sub.f64 	%fd4411, %fd2320, %fd2373;
	bra.uni 	$L__BB0_3832;
$L__BB0_3822:
	setp.eq.s16 	%p2108, %rs444, 6;
	mov.f64 	%fd4411, %fd2322;
	@%p2108 bra 	$L__BB0_3832;
	mov.f64 	%fd4411, %fd2321;
	bra.uni 	$L__BB0_3832;
$L__BB0_3824:
	sub.f64 	%fd4411, %fd2317, %fd2373;
	bra.uni 	$L__BB0_3832;
$L__BB0_3825:
	sub.f64 	%fd4411, %fd2373, %fd2317;
	bra.uni 	$L__BB0_3832;
$L__BB0_3826:
	setp.eq.s16 	%p2104, %rs444, 10;
	@%p2104 bra 	$L__BB0_3825;
	neg.f64 	%fd3980, %fd2373;
	sub.f64 	%fd4411, %fd3980, %fd2317;
	bra.uni 	$L__BB0_3832;
$L__BB0_3828:
	sub.f64 	%fd4411, %fd2317, %fd2373;
	bra.uni 	$L__BB0_3832;
$L__BB0_3829:
	sub.f64 	%fd4411, %fd2373, %fd2315;
	bra.uni 	$L__BB0_3832;
$L__BB0_3830:
	setp.eq.s16 	%p2101, %rs444, 14;
	@%p2101 bra 	$L__BB0_3829;
	neg.f64 	%fd3979, %fd2373;
	sub.f64 	%fd4411, %fd3979, %fd2317;
$L__BB0_3832:
	and.b32  	%r1204, %r264, 255;
	cvt.u64.u32 	%rd755, %r1204;
	add.s64 	%rd756, %rd110, %rd755;
	ld.local.u8 	%rs447, [%rd756+24];
	and.b16  	%rs446, %rs447, 15;
	setp.gt.s16 	%p2113, %rs446, 7;
	@%p2113 bra 	$L__BB0_3840;
	setp.gt.s16 	%p2121, %rs446, 3;
	@%p2121 bra 	$L__BB0_3837;
	setp.gt.s16 	%p2125, %rs446, 1;
	@%p2125 bra 	$L__BB0_3849;
	setp.eq.s16 	%p2127, %rs446, 0;
	@%p2127 bra 	$L__BB0_3836;
	bra.uni 	$L__BB0_3847;
$L__BB0_3836:
	add.f64 	%fd4412, %fd2325, %fd2373;
	bra.uni 	$L__BB0_3861;
$L__BB0_3837:
	setp.gt.s16 	%p2122, %rs446, 5;
	@%p2122 bra 	$L__BB0_3851;
	setp.eq.s16 	%p2124, %rs446, 4;
	mov.f64 	%fd4412, %fd2330;
	@%p2124 bra 	$L__BB0_3861;
	mov.f64 	%fd4412, %fd2329;
	bra.uni 	$L__BB0_3861;
$L__BB0_3840:
	setp.gt.s16 	%p2114, %rs446, 11;
	@%p2114 bra 	$L__BB0_3844;
	setp.gt.s16 	%p2118, %rs446, 9;
	@%p2118 bra 	$L__BB0_3855;
	setp.eq.s16 	%p2120, %rs446, 8;
	@%p2120 bra 	$L__BB0_3843;
	bra.uni 	$L__BB0_3853;
$L__BB0_3843:
	add.f64 	%fd4412, %fd2317, %fd2373;
	bra.uni 	$L__BB0_3861;
$L__BB0_3844:
	setp.gt.s16 	%p2115, %rs446, 13;
	@%p2115 bra 	$L__BB0_3859;
	setp.eq.s16 	%p2117, %rs446, 12;
	@%p2117 bra 	$L__BB0_3846;
	bra.uni 	$L__BB0_3857;
$L__BB0_3846:
	add.f64 	%fd4412, %fd2325, %fd2373;
	bra.uni 	$L__BB0_3861;
$L__BB0_3847:
	sub.f64 	%fd4412, %fd2373, %fd2325;
	bra.uni 	$L__BB0_3861;
$L__BB0_3848:
	sub.f64 	%fd4412, %fd2325, %fd2373;
	bra.uni 	$L__BB0_3861;
$L__BB0_3849:
	setp.eq.s16 	%p2126, %rs446, 2;
	@%p2126 bra 	$L__BB0_3848;
	sub.f64 	%fd4412, %fd2326, %fd2373;
	bra.uni 	$L__BB0_3861;
$L__BB0_3851:
	setp.eq.s16 	%p2123, %rs446, 6;
	mov.f64 	%fd4412, %fd2328;
	@%p2123 bra 	$L__BB0_3861;
	mov.f64 	%fd4412, %fd2327;
	bra.uni 	$L__BB0_3861;
$L__BB0_3853:
	sub.f64 	%fd4412, %fd2317, %fd2373;
	bra.uni 	$L__BB0_3861;
$L__BB0_3854:
	sub.f64 	%fd4412, %fd2373, %fd2317;
	bra.uni 	$L__BB0_3861;
$L__BB0_3855:
	setp.eq.s16 	%p2119, %rs446, 10;
	@%p2119 bra 	$L__BB0_3854;
	neg.f64 	%fd3982, %fd2373;
	sub.f64 	%fd4412, %fd3982, %fd2317;
	bra.uni 	$L__BB0_3861;
$L__BB0_3857:
	sub.f64 	%fd4412, %fd2317, %fd2373;
	bra.uni 	$L__BB0_3861;
$L__BB0_3858:
	sub.f64 	%fd4412, %fd2373, %fd2325;
	bra.uni 	$L__BB0_3861;
$L__BB0_3859:
	setp.eq.s16 	%p2116, %rs446, 14;
	@%p2116 bra 	$L__BB0_3858;
	neg.f64 	%fd3981, %fd2373;
	sub.f64 	%fd4412, %fd3981, %fd2317;
$L__BB0_3861:
	sub.f64 	%fd3983, %fd4412, %fd4411;
	fma.rn.f64 	%fd4418, %fd2316, %fd3983, %fd4411;
	add.s32 	%r1205, %r261, 1;
	and.b32  	%r1206, %r1205, 255;
	cvt.u64.u32 	%rd757, %r1206;
	add.s64 	%rd758, %rd110, %rd757;
	ld.local.u8 	%rs449, [%rd758+24];
	and.b16  	%rs448, %rs449, 15;
	setp.gt.s16 	%p2128, %rs448, 7;
	@%p2128 bra 	$L__BB0_3869;
	setp.gt.s16 	%p2136, %rs448, 3;
	@%p2136 bra 	$L__BB0_3866;
	setp.gt.s16 	%p2140, %rs448, 1;
	@%p2140 bra 	$L__BB0_3878;
	setp.eq.s16 	%p2142, %rs448, 0;
	@%p2142 bra 	$L__BB0_3865;
	bra.uni 	$L__BB0_3876;
$L__BB0_3865:
	add.f64 	%fd4413, %fd2315, %fd2344;
	bra.uni 	$L__BB0_3890;
$L__BB0_3866:
	setp.gt.s16 	%p2137, %rs448, 5;
	@%p2137 bra 	$L__BB0_3880;
	setp.eq.s16 	%p2139, %rs448, 4;
	mov.f64 	%fd4413, %fd2335;
	@%p2139 bra 	$L__BB0_3890;
	mov.f64 	%fd4413, %fd2334;
	bra.uni 	$L__BB0_3890;
$L__BB0_3869:
	setp.gt.s16 	%p2129, %rs448, 11;
	@%p2129 bra 	$L__BB0_3873;
	setp.gt.s16 	%p2133, %rs448, 9;
	@%p2133 bra 	$L__BB0_3884;
	setp.eq.s16 	%p2135, %rs448, 8;
	@%p2135 bra 	$L__BB0_3872;
	bra.uni 	$L__BB0_3882;
$L__BB0_3872:
	add.f64 	%fd4413, %fd2331, %fd2344;
	bra.uni 	$L__BB0_3890;
$L__BB0_3873:
	setp.gt.s16 	%p2130, %rs448, 13;
	@%p2130 bra 	$L__BB0_3888;
	setp.eq.s16 	%p2132, %rs448, 12;
	@%p2132 bra 	$L__BB0_3875;
	bra.uni 	$L__BB0_3886;
$L__BB0_3875:
	add.f64 	%fd4413, %fd2315, %fd2344;
	bra.uni 	$L__BB0_3890;
$L__BB0_3876:
	sub.f64 	%fd4413, %fd2344, %fd2315;
	bra.uni 	$L__BB0_3890;
$L__BB0_3877:
	sub.f64 	%fd4413, %fd2315, %fd2344;
	bra.uni 	$L__BB0_3890;
$L__BB0_3878:
	setp.eq.s16 	%p2141, %rs448, 2;
	@%p2141 bra 	$L__BB0_3877;
	sub.f64 	%fd4413, %fd2320, %fd2344;
	bra.uni 	$L__BB0_3890;
$L__BB0_3880:
	setp.eq.s16 	%p2138, %rs448, 6;
	mov.f64 	%fd4413, %fd2333;
	@%p2138 bra 	$L__BB0_3890;
	mov.f64 	%fd4413, %fd2332;
	bra.uni 	$L__BB0_3890;
$L__BB0_3882:
	sub.f64 	%fd4413, %fd2331, %fd2344;
	bra.uni 	$L__BB0_3890;
$L__BB0_3883:
	sub.f64 	%fd4413, %fd2344, %fd2331;
	bra.uni 	$L__BB0_3890;
$L__BB0_3884:
	setp.eq.s16 	%p2134, %rs448, 10;
	@%p2134 bra 	$L__BB0_3883;
	neg.f64 	%fd3985, %fd2344;
	sub.f64 	%fd4413, %fd3985, %fd2331;
	bra.uni 	$L__BB0_3890;
$L__BB0_3886:
	sub.f64 	%fd4413, %fd2331, %fd2344;
	bra.uni 	$L__BB0_3890;
$L__BB0_3887:
	sub.f64 	%fd4413, %fd2344, %fd2315;
	bra.uni 	$L__BB0_3890;
$L__BB0_3888:
	setp.eq.s16 	%p2131, %rs448, 14;
	@%p2131 bra 	$L__BB0_3887;
	neg.f64 	%fd3984, %fd2344;
	sub.f64 	%fd4413, %fd3984, %fd2331;
$L__BB0_3890:
	add.s32 	%r1207, %r263, 1;
	and.b32  	%r1208, %r1207, 255;
	cvt.u64.u32 	%rd759, %r1208;
	add.s64 	%rd760, %rd110, %rd759;
	ld.local.u8 	%rs451, [%rd760+24];
	and.b16  	%rs450, %rs451, 15;
	setp.gt.s16 	%p2143, %rs450, 7;
	@%p2143 bra 	$L__BB0_3898;
	setp.gt.s16 	%p2151, %rs450, 3;
	@%p2151 bra 	$L__BB0_3895;
	setp.gt.s16 	%p2155, %rs450, 1;
	@%p2155 bra 	$L__BB0_3907;
	setp.eq.s16 	%p2157, %rs450, 0;
	@%p2157 bra 	$L__BB0_3894;
	bra.uni 	$L__BB0_3905;
$L__BB0_3894:
	add.f64 	%fd4414, %fd2325, %fd2344;
	bra.uni 	$L__BB0_3919;
$L__BB0_3895:
	setp.gt.s16 	%p2152, %rs450, 5;
	@%p2152 bra 	$L__BB0_3909;
	setp.eq.s16 	%p2154, %rs450, 4;
	mov.f64 	%fd4414, %fd2339;
	@%p2154 bra 	$L__BB0_3919;
	mov.f64 	%fd4414, %fd2338;
	bra.uni 	$L__BB0_3919;
$L__BB0_3898:
	setp.gt.s16 	%p2144, %rs450, 11;
	@%p2144 bra 	$L__BB0_3902;
	setp.gt.s16 	%p2148, %rs450, 9;
	@%p2148 bra 	$L__BB0_3913;
	setp.eq.s16 	%p2150, %rs450, 8;
	@%p2150 bra 	$L__BB0_3901;
	bra.uni 	$L__BB0_3911;
$L__BB0_3901:
	add.f64 	%fd4414, %fd2331, %fd2344;
	bra.uni 	$L__BB0_3919;
$L__BB0_3902:
	setp.gt.s16 	%p2145, %rs450, 13;
	@%p2145 bra 	$L__BB0_3917;
	setp.eq.s16 	%p2147, %rs450, 12;
	@%p2147 bra 	$L__BB0_3904;
	bra.uni 	$L__BB0_3915;
$L__BB0_3904:
	add.f64 	%fd4414, %fd2325, %fd2344;
	bra.uni 	$L__BB0_3919;
$L__BB0_3905:
	sub.f64 	%fd4414, %fd2344, %fd2325;
	bra.uni 	$L__BB0_3919;
$L__BB0_3906:
	sub.f64 	%fd4414, %fd2325, %fd2344;
	bra.uni 	$L__BB0_3919;
$L__BB0_3907:
	setp.eq.s16 	%p2156, %rs450, 2;
	@%p2156 bra 	$L__BB0_3906;
	sub.f64 	%fd4414, %fd2326, %fd2344;
	bra.uni 	$L__BB0_3919;
$L__BB0_3909:
	setp.eq.s16 	%p2153, %rs450, 6;
	mov.f64 	%fd4414, %fd2337;
	@%p2153 bra 	$L__BB0_3919;
	mov.f64 	%fd4414, %fd2336;
	bra.uni 	$L__BB0_3919;
$L__BB0_3911:
	sub.f64 	%fd4414, %fd2331, %fd2344;
	bra.uni 	$L__BB0_3919;
$L__BB0_3912:
	sub.f64 	%fd4414, %fd2344, %fd2331;
	bra.uni 	$L__BB0_3919;
$L__BB0_3913:
	setp.eq.s16 	%p2149, %rs450, 10;
	@%p2149 bra 	$L__BB0_3912;
	neg.f64 	%fd3987, %fd2344;
	sub.f64 	%fd4414, %fd3987, %fd2331;
	bra.uni 	$L__BB0_3919;
$L__BB0_3915:
	sub.f64 	%fd4414, %fd2331, %fd2344;
	bra.uni 	$L__BB0_3919;
$L__BB0_3916:
	sub.f64 	%fd4414, %fd2344, %fd2325;
	bra.uni 	$L__BB0_3919;
$L__BB0_3917:
	setp.eq.s16 	%p2146, %rs450, 14;
	@%p2146 bra 	$L__BB0_3916;
	neg.f64 	%fd3986, %fd2344;
	sub.f64 	%fd4414, %fd3986, %fd2331;
$L__BB0_3919:
	sub.f64 	%fd3988, %fd4414, %fd4413;
	fma.rn.f64 	%fd4419, %fd2316, %fd3988, %fd4413;
	add.s32 	%r1209, %r262, 1;
	and.b32  	%r1210, %r1209, 255;
	cvt.u64.u32 	%rd761, %r1210;
	add.s64 	%rd762, %rd110, %rd761;
	ld.local.u8 	%rs453, [%rd762+24];
	and.b16  	%rs452, %rs453, 15;
	setp.gt.s16 	%p2158, %rs452, 7;
	@%p2158 bra 	$L__BB0_3927;
	setp.gt.s16 	%p2166, %rs452, 3;
	@%p2166 bra 	$L__BB0_3924;
	setp.gt.s16 	%p2170, %rs452, 1;
	@%p2170 bra 	$L__BB0_3936;
	setp.eq.s16 	%p2172, %rs452, 0;
	@%p2172 bra 	$L__BB0_3923;
	bra.uni 	$L__BB0_3934;
$L__BB0_3923:
	add.f64 	%fd4415, %fd2315, %fd2373;
	bra.uni 	$L__BB0_3948;
$L__BB0_3924:
	setp.gt.s16 	%p2167, %rs452, 5;
	@%p2167 bra 	$L__BB0_3938;
	setp.eq.s16 	%p2169, %rs452, 4;
	mov.f64 	%fd4415, %fd2335;
	@%p2169 bra 	$L__BB0_3948;
	mov.f64 	%fd4415, %fd2334;
	bra.uni 	$L__BB0_3948;
$L__BB0_3927:
	setp.gt.s16 	%p2159, %rs452, 11;
	@%p2159 bra 	$L__BB0_3931;
	setp.gt.s16 	%p2163, %rs452, 9;
	@%p2163 bra 	$L__BB0_3942;
	setp.eq.s16 	%p2165, %rs452, 8;
	@%p2165 bra 	$L__BB0_3930;
	bra.uni 	$L__BB0_3940;
$L__BB0_3930:
	add.f64 	%fd4415, %fd2331, %fd2373;
	bra.uni 	$L__BB0_3948;
$L__BB0_3931:
	setp.gt.s16 	%p2160, %rs452, 13;
	@%p2160 bra 	$L__BB0_3946;
	setp.eq.s16 	%p2162, %rs452, 12;
	@%p2162 bra 	$L__BB0_3933;
	bra.uni 	$L__BB0_3944;
$L__BB0_3933:
	add.f64 	%fd4415, %fd2315, %fd2373;
	bra.uni 	$L__BB0_3948;
$L__BB0_3934:
	sub.f64 	%fd4415, %fd2373, %fd2315;
	bra.uni 	$L__BB0_3948;
$L__BB0_3935:
	sub.f64 	%fd4415, %fd2315, %fd2373;
	bra.uni 	$L__BB0_3948;
$L__BB0_3936:
	setp.eq.s16 	%p2171, %rs452, 2;
	@%p2171 bra 	$L__BB0_3935;
	sub.f64 	%fd4415, %fd2320, %fd2373;
	bra.uni 	$L__BB0_3948;
$L__BB0_3938:
	setp.eq.s16 	%p2168, %rs452, 6;
	mov.f64 	%fd4415, %fd2333;
	@%p2168 bra 	$L__BB0_3948;
	mov.f64 	%fd4415, %fd2332;
	bra.uni 	$L__BB0_3948;
$L__BB0_3940:
	sub.f64 	%fd4415, %fd2331, %fd2373;
	bra.uni 	$L__BB0_3948;
$L__BB0_3941:
	sub.f64 	%fd4415, %fd2373, %fd2331;
	bra.uni 	$L__BB0_3948;
$L__BB0_3942:
	setp.eq.s16 	%p2164, %rs452, 10;
	@%p2164 bra 	$L__BB0_3941;
	neg.f64 	%fd3990, %fd2373;
	sub.f64 	%fd4415, %fd3990, %fd2331;
	bra.uni 	$L__BB0_3948;
$L__BB0_3944:
	sub.f64 	%fd4415, %fd2331, %fd2373;
	bra.uni 	$L__BB0_3948;
$L__BB0_3945:
	sub.f64 	%fd4415, %fd2373, %fd2315;
	bra.uni 	$L__BB0_3948;
$L__BB0_3946:
	setp.eq.s16 	%p2161, %rs452, 14;
	@%p2161 bra 	$L__BB0_3945;
	neg.f64 	%fd3989, %fd2373;
	sub.f64 	%fd4415, %fd3989, %fd2331;
$L__BB0_3948:
	add.s32 	%r1211, %r264, 1;
	and.b32  	%r1212, %r1211, 255;
	cvt.u64.u32 	%rd763, %r1212;
	add.s64 	%rd764, %rd110, %rd763;
	ld.local.u8 	%rs455, [%rd764+24];
	and.b16  	%rs454, %rs455, 15;
	setp.gt.s16 	%p2173, %rs454, 7;
	@%p2173 bra 	$L__BB0_3956;
	setp.gt.s16 	%p2181, %rs454, 3;
	@%p2181 bra 	$L__BB0_3953;
	setp.gt.s16 	%p2185, %rs454, 1;
	@%p2185 bra 	$L__BB0_3965;
	setp.eq.s16 	%p2187, %rs454, 0;
	@%p2187 bra 	$L__BB0_3952;
	bra.uni 	$L__BB0_3963;
$L__BB0_3952:
	add.f64 	%fd4416, %fd2325, %fd2373;
	bra.uni 	$L__BB0_3977;
$L__BB0_3953:
	setp.gt.s16 	%p2182, %rs454, 5;
	@%p2182 bra 	$L__BB0_3967;
	setp.eq.s16 	%p2184, %rs454, 4;
	mov.f64 	%fd4416, %fd2339;
	@%p2184 bra 	$L__BB0_3977;
	mov.f64 	%fd4416, %fd2338;
	bra.uni 	$L__BB0_3977;
$L__BB0_3956:
	setp.gt.s16 	%p2174, %rs454, 11;
	@%p2174 bra 	$L__BB0_3960;
	setp.gt.s16 	%p2178, %rs454, 9;
	@%p2178 bra 	$L__BB0_3971;
	setp.eq.s16 	%p2180, %rs454, 8;
	@%p2180 bra 	$L__BB0_3959;
	bra.uni 	$L__BB0_3969;
$L__BB0_3959:
	add.f64 	%fd4416, %fd2331, %fd2373;
	bra.uni 	$L__BB0_3977;
$L__BB0_3960:
	setp.gt.s16 	%p2175, %rs454, 13;
	@%p2175 bra 	$L__BB0_3975;
	setp.eq.s16 	%p2177, %rs454, 12;
	@%p2177 bra 	$L__BB0_3962;
	bra.uni 	$L__BB0_3973;
$L__BB0_3962:
	add.f64 	%fd4416, %fd2325, %fd2373;
	bra.uni 	$L__BB0_3977;
$L__BB0_3963:
	sub.f64 	%fd4416, %fd2373, %fd2325;
	bra.uni 	$L__BB0_3977;
$L__BB0_3964:
	sub.f64 	%fd4416, %fd2325, %fd2373;
	bra.uni 	$L__BB0_3977;
$L__BB0_3965:
	setp.eq.s16 	%p2186, %rs454, 2;
	@%p2186 bra 	$L__BB0_3964;
	sub.f64 	%fd4416, %fd2326, %fd2373;
	bra.uni 	$L__BB0_3977;
$L__BB0_3967:
	setp.eq.s16 	%p2183, %rs454, 6;
	mov.f64 	%fd4416, %fd2337;
	@%p2183 bra 	$L__BB0_3977;
	mov.f64 	%fd4416, %fd2336;
	bra.uni 	$L__BB0_3977;
$L__BB0_3969:
	sub.f64 	%fd4416, %fd2331, %fd2373;
	bra.uni 	$L__BB0_3977;
$L__BB0_3970:
	sub.f64 	%fd4416, %fd2373, %fd2331;
	bra.uni 	$L__BB0_3977;
$L__BB0_3971:
	setp.eq.s16 	%p2179, %rs454, 10;
	@%p2179 bra 	$L__BB0_3970;
	neg.f64 	%fd3992, %fd2373;
	sub.f64 	%fd4416, %fd3992, %fd2331;
	bra.uni 	$L__BB0_3977;
$L__BB0_3973:
	sub.f64 	%fd4416, %fd2331, %fd2373;
	bra.uni 	$L__BB0_3977;
$L__BB0_3974:
	sub.f64 	%fd4416, %fd2373, %fd2325;
	bra.uni 	$L__BB0_3977;
$L__BB0_3975:
	setp.eq.s16 	%p2176, %rs454, 14;
	@%p2176 bra 	$L__BB0_3974;
	neg.f64 	%fd3991, %fd2373;
	sub.f64 	%fd4416, %fd3991, %fd2331;
$L__BB0_3977:
	sub.f64 	%fd3993, %fd4416, %fd4415;
	fma.rn.f64 	%fd4420, %fd2316, %fd3993, %fd4415;
	mov.u32 	%r1353, %r260;
$L__BB0_3978:
	mul.f64 	%fd3994, %fd2344, %fd2344;
	mul.f64 	%fd3995, %fd2344, %fd3994;
	mul.f64 	%fd3996, %fd3995, %fd2345;
	sub.f64 	%fd3997, %fd4418, %fd4417;
	fma.rn.f64 	%fd3998, %fd3996, %fd3997, %fd4417;
	sub.f64 	%fd3999, %fd4420, %fd4419;
	fma.rn.f64 	%fd4000, %fd3996, %fd3999, %fd4419;
	sub.f64 	%fd4001, %fd4000, %fd3998;
	fma.rn.f64 	%fd2459, %fd2318, %fd4001, %fd3998;
	setp.lt.u32 	%p2188, %r1351, 7;
	@%p2188 bra 	$L__BB0_3980;
	add.s32 	%r1213, %r1351, -5;
	or.b32  	%r1214, %r1213, %r82;
	shl.b32 	%r1215, %r1214, 3;
	add.s32 	%r1217, %r287, %r1215;
	ld.shared.f64 	%fd4002, [%r1217];
	fma.rn.f64 	%fd4003, %fd2314, %fd2459, %fd4002;
	st.shared.f64 	[%r1217], %fd4003;
$L__BB0_3980:
	add.s32 	%r1351, %r1351, 1;
	setp.ne.s32 	%p2189, %r1351, 9;
	@%p2189 bra 	$L__BB0_3744;
	mul.f64 	%fd4404, %fd4404, 0d3FE0000000000000;
	add.s32 	%r1350, %r1350, 1;
	setp.ne.s32 	%p2190, %r1350, 16;
	@%p2190 bra 	$L__BB0_3743;
	mov.f64 	%fd4421, 0d3FF0000000000000;
	mov.b32 	%r1354, 0;
$L__BB0_3983:
	mul.f64 	%fd4006, %fd4421, 0d40211C3C9EECBFB2;
	mul.f64 	%fd2462, %fd4421, 0d40111C3C9EECBFB2;
	mul.f64 	%fd4007, %fd4421, 0dC056000000000000;
	mul.f64 	%fd4008, %fd4007, 0d40211C3C9EECBFB2;
	mul.f64 	%fd4009, %fd4421, 0d0000000000000000;
	mul.f64 	%fd2463, %fd4009, 0d40111C3C9EECBFB2;
	mul.f64 	%fd4010, %fd4421, 0d4020000000000000;
	rcp.rn.f64 	%fd2464, %fd4421;
	fma.rn.f64 	%fd4011, %fd4006, 0d4000000000000000, %fd4008;
	mul.wide.u32 	%rd765, %r1354, 280;
	add.s64 	%rd766, %rd1, %rd765;
	ld.local.f64 	%fd4012, [%rd766+8960];
	add.f64 	%fd4013, %fd4011, %fd4012;
	cvt.rzi.s32.f64 	%r1221, %fd4013;
	cvt.rn.f64.s32 	%fd4014, %r1221;
	setp.lt.f64 	%p2191, %fd4013, %fd4014;
	selp.s32 	%r1222, -1, 0, %p2191;
	add.s32 	%r1223, %r1221, %r1222;
	and.b32  	%r1224, %r1223, 255;
	cvt.rn.f64.s32 	%fd4015, %r1223;
	sub.f64 	%fd2465, %fd4013, %fd4015;
	mul.f64 	%fd4016, %fd2465, %fd2465;
	mul.f64 	%fd4017, %fd2465, %fd4016;
	fma.rn.f64 	%fd4018, %fd2465, 0d4018000000000000, 0dC02E000000000000;
	fma.rn.f64 	%fd4019, %fd2465, %fd4018, 0d4024000000000000;
	mul.f64 	%fd2466, %fd4017, %fd4019;
	mul.f64 	%fd4020, %fd4006, 0d4008000000000000;
	fma.rn.f64 	%fd4021, %fd4010, 0d40211C3C9EECBFB2, %fd4020;
	mul.lo.s32 	%r1225, %r1354, 280;
	cvt.u64.u32 	%rd767, %r1225;
	add.s64 	%rd113, %rd72, %rd767;
	ld.local.f64 	%fd4022, [%rd113+16];
	add.f64 	%fd4023, %fd4021, %fd4022;
	cvt.rzi.s32.f64 	%r1226, %fd4023;
	cvt.rn.f64.s32 	%fd4024, %r1226;
	setp.lt.f64 	%p2192, %fd4023, %fd4024;
	selp.s32 	%r1227, -1, 0, %p2192;
	add.s32 	%r1228, %r1226, %r1227;
	and.b32  	%r269, %r1228, 255;
	cvt.rn.f64.s32 	%fd4025, %r1228;
	sub.f64 	%fd2467, %fd4023, %fd4025;
	mul.f64 	%fd4026, %fd2467, %fd2467;
	mul.f64 	%fd4027, %fd2467, %fd4026;
	fma.rn.f64 	%fd4028, %fd2467, 0d4018000000000000, 0dC02E000000000000;
	fma.rn.f64 	%fd4029, %fd2467, %fd4028, 0d4024000000000000;
	mul.f64 	%fd2468, %fd4027, %fd4029;
	ld.local.f64 	%fd2469, [%rd113+8];
	cvt.u64.u32 	%rd768, %r1224;
	add.s64 	%rd114, %rd113, %rd768;
	add.s32 	%r1229, %r1223, 1;
	and.b32  	%r1230, %r1229, 255;
	cvt.u64.u32 	%rd769, %r1230;
	add.s64 	%rd115, %rd113, %rd769;
	neg.f64 	%fd2470, %fd2465;
	sub.f64 	%fd2471, %fd2470, %fd2467;
	sub.f64 	%fd2472, %fd2465, %fd2467;
	sub.f64 	%fd2473, %fd2467, %fd2465;
	add.f64 	%fd2474, %fd2465, %fd2467;
	add.f64 	%fd2475, %fd2465, 0dBFF0000000000000;
	neg.f64 	%fd2476, %fd2475;
	sub.f64 	%fd2477, %fd2476, %fd2467;
	sub.f64 	%fd2478, %fd2475, %fd2467;
	sub.f64 	%fd2479, %fd2467, %fd2475;
	add.f64 	%fd2480, %fd2475, %fd2467;
	add.f64 	%fd2481, %fd2467, 0dBFF0000000000000;
	sub.f64 	%fd2482, %fd2470, %fd2481;
	sub.f64 	%fd2483, %fd2465, %fd2481;
	sub.f64 	%fd2484, %fd2481, %fd2465;
	add.f64 	%fd2485, %fd2465, %fd2481;
	sub.f64 	%fd2486, %fd2476, %fd2481;
	sub.f64 	%fd2487, %fd2475, %fd2481;
	sub.f64 	%fd2488, %fd2481, %fd2475;
	add.f64 	%fd2489, %fd2475, %fd2481;
	mov.b32 	%r1357, -1;
	mov.f64 	%fd4437, 0d0000000000000000;
	mov.b32 	%r1355, 0;
	mov.f64 	%fd4436, %fd4437;
	mov.f64 	%fd4435, %fd4437;
	mov.f64 	%fd4434, %fd4437;
$L__BB0_3984:
	cvt.rn.f64.u32 	%fd4030, %r1355;
	fma.rn.f64 	%fd4031, %fd2462, %fd4030, %fd2463;
	add.f64 	%fd4032, %fd4031, %fd2469;
	cvt.rzi.s32.f64 	%r1231, %fd4032;
	cvt.rn.f64.s32 	%fd4033, %r1231;
	setp.lt.f64 	%p2193, %fd4032, %fd4033;
	selp.s32 	%r1232, -1, 0, %p2193;
	add.s32 	%r1233, %r1231, %r1232;
	and.b32  	%r272, %r1233, 255;
	cvt.rn.f64.s32 	%fd4034, %r1233;
	sub.f64 	%fd2494, %fd4032, %fd4034;
	fma.rn.f64 	%fd4035, %fd2494, 0d4018000000000000, 0dC02E000000000000;
	fma.rn.f64 	%fd2495, %fd2494, %fd4035, 0d4024000000000000;
	setp.ne.s32 	%p2194, %r1355, 0;
	setp.eq.s32 	%p2195, %r272, %r1357;
	and.pred  	%p2196, %p2194, %p2195;
	@%p2196 bra 	$L__BB0_4218;
	ld.local.u8 	%r1235, [%rd114+24];
	add.s32 	%r1236, %r272, %r1235;
	and.b32  	%r1237, %r1236, 255;
	cvt.u64.u32 	%rd770, %r1237;
	add.s64 	%rd771, %rd113, %rd770;
	ld.local.u8 	%r1238, [%rd771+24];
	add.s32 	%r273, %r269, %r1238;
	add.s32 	%r1239, %r1236, 1;
	and.b32  	%r1240, %r1239, 255;
	cvt.u64.u32 	%rd772, %r1240;
	add.s64 	%rd773, %rd113, %rd772;
	ld.local.u8 	%r1241, [%rd773+24];
	add.s32 	%r274, %r269, %r1241;
	ld.local.u8 	%r1242, [%rd115+24];
	add.s32 	%r1243, %r272, %r1242;
	and.b32  	%r1244, %r1243, 255;
	cvt.u64.u32 	%rd774, %r1244;
	add.s64 	%rd775, %rd113, %rd774;
	ld.local.u8 	%r1245, [%rd775+24];
	add.s32 	%r275, %r269, %r1245;
	add.s32 	%r1246, %r1243, 1;
	and.b32  	%r1247, %r1246, 255;
	cvt.u64.u32 	%rd776, %r1247;
	add.s64 	%rd777, %rd113, %rd776;
	ld.local.u8 	%r1248, [%rd777+24];
	add.s32 	%r276, %r269, %r1248;
	and.b32  	%r1249, %r273, 255;
	cvt.u64.u32 	%rd778, %r1249;
	add.s64 	%rd779, %rd113, %rd778;
	ld.local.u8 	%rs457, [%rd779+24];
	and.b16  	%rs456, %rs457, 15;
	setp.gt.s16 	%p2197, %rs456, 7;
	@%p2197 bra 	$L__BB0_3993;
	setp.gt.s16 	%p2205, %rs456, 3;
	@%p2205 bra 	$L__BB0_3990;
	setp.gt.s16 	%p2209, %rs456, 1;
	@%p2209 bra 	$L__BB0_4002;
	setp.eq.s16 	%p2211, %rs456, 0;
	@%p2211 bra 	$L__BB0_3989;
	bra.uni 	$L__BB0_4000;
$L__BB0_3989:
	add.f64 	%fd4426, %fd2465, %fd2494;
	bra.uni 	$L__BB0_4014;
$L__BB0_3990:
	setp.gt.s16 	%p2206, %rs456, 5;
	@%p2206 bra 	$L__BB0_4004;
	setp.eq.s16 	%p2208, %rs456, 4;
	mov.f64 	%fd4426, %fd2474;
	@%p2208 bra 	$L__BB0_4014;
	mov.f64 	%fd4426, %fd2473;
	bra.uni 	$L__BB0_4014;
$L__BB0_3993:
	setp.gt.s16 	%p2198, %rs456, 11;
	@%p2198 bra 	$L__BB0_3997;
	setp.gt.s16 	%p2202, %rs456, 9;
	@%p2202 bra 	$L__BB0_4008;
	setp.eq.s16 	%p2204, %rs456, 8;
	@%p2204 bra 	$L__BB0_3996;
	bra.uni 	$L__BB0_4006;
$L__BB0_3996:
	add.f64 	%fd4426, %fd2467, %fd2494;
	bra.uni 	$L__BB0_4014;
$L__BB0_3997:
	setp.gt.s16 	%p2199, %rs456, 13;
	@%p2199 bra 	$L__BB0_4012;
	setp.eq.s16 	%p2201, %rs456, 12;
	@%p2201 bra 	$L__BB0_3999;
	bra.uni 	$L__BB0_4010;
$L__BB0_3999:
	add.f64 	%fd4426, %fd2465, %fd2494;
	bra.uni 	$L__BB0_4014;
$L__BB0_4000:
	sub.f64 	%fd4426, %fd2494, %fd2465;
	bra.uni 	$L__BB0_4014;
$L__BB0_4001:
	sub.f64 	%fd4426, %fd2465, %fd2494;
	bra.uni 	$L__BB0_4014;
$L__BB0_4002:
	setp.eq.s16 	%p2210, %rs456, 2;
	@%p2210 bra 	$L__BB0_4001;
	sub.f64 	%fd4426, %fd2470, %fd2494;
	bra.uni 	$L__BB0_4014;
$L__BB0_4004:
	setp.eq.s16 	%p2207, %rs456, 6;
	mov.f64 	%fd4426, %fd2472;
	@%p2207 bra 	$L__BB0_4014;
	mov.f64 	%fd4426, %fd2471;
	bra.uni 	$L__BB0_4014;
$L__BB0_4006:
	sub.f64 	%fd4426, %fd2467, %fd2494;
	bra.uni 	$L__BB0_4014;
$L__BB0_4007:
	sub.f64 	%fd4426, %fd2494, %fd2467;
	bra.uni 	$L__BB0_4014;
$L__BB0_4008:
	setp.eq.s16 	%p2203, %rs456, 10;
	@%p2203 bra 	$L__BB0_4007;
	neg.f64 	%fd4037, %fd2494;
	sub.f64 	%fd4426, %fd4037, %fd2467;
	bra.uni 	$L__BB0_4014;
$L__BB0_4010:
	sub.f64 	%fd4426, %fd2467, %fd2494;
	bra.uni 	$L__BB0_4014;
$L__BB0_4011:
	sub.f64 	%fd4426, %fd2494, %fd2465;
	bra.uni 	$L__BB0_4014;
$L__BB0_4012:
	setp.eq.s16 	%p2200, %rs456, 14;
	@%p2200 bra 	$L__BB0_4011;
	neg.f64 	%fd4036, %fd2494;
	sub.f64 	%fd4426, %fd4036, %fd2467;
$L__BB0_4014:
	and.b32  	%r1250, %r275, 255;
	cvt.u64.u32 	%rd780, %r1250;
	add.s64 	%rd781, %rd113, %rd780;
	ld.local.u8 	%rs459, [%rd781+24];
	and.b16  	%rs458, %rs459, 15;
	setp.gt.s16 	%p2212, %rs458, 7;
	@%p2212 bra 	$L__BB0_4022;
	setp.gt.s16 	%p2220, %rs458, 3;
	@%p2220 bra 	$L__BB0_4019;
	setp.gt.s16 	%p2224, %rs458, 1;
	@%p2224 bra 	$L__BB0_4031;
	setp.eq.s16 	%p2226, %rs458, 0;
	@%p2226 bra 	$L__BB0_4018;
	bra.uni 	$L__BB0_4029;
$L__BB0_4018:
	add.f64 	%fd4427, %fd2475, %fd2494;
	bra.uni 	$L__BB0_4043;
$L__BB0_4019:
	setp.gt.s16 	%p2221, %rs458, 5;
	@%p2221 bra 	$L__BB0_4033;
	setp.eq.s16 	%p2223, %rs458, 4;
	mov.f64 	%fd4427, %fd2480;
	@%p2223 bra 	$L__BB0_4043;
	mov.f64 	%fd4427, %fd2479;
	bra.uni 	$L__BB0_4043;
$L__BB0_4022:
	setp.gt.s16 	%p2213, %rs458, 11;
	@%p2213 bra 	$L__BB0_4026;
	setp.gt.s16 	%p2217, %rs458, 9;
	@%p2217 bra 	$L__BB0_4037;
	setp.eq.s16 	%p2219, %rs458, 8;
	@%p2219 bra 	$L__BB0_4025;
	bra.uni 	$L__BB0_4035;
$L__BB0_4025:
	add.f64 	%fd4427, %fd2467, %fd2494;
	bra.uni 	$L__BB0_4043;
$L__BB0_4026:
	setp.gt.s16 	%p2214, %rs458, 13;
	@%p2214 bra 	$L__BB0_4041;
	setp.eq.s16 	%p2216, %rs458, 12;
	@%p2216 bra 	$L__BB0_4028;
	bra.uni 	$L__BB0_4039;
$L__BB0_4028:
	add.f64 	%fd4427, %fd2475, %fd2494;
	bra.uni 	$L__BB0_4043;
$L__BB0_4029:
	sub.f64 	%fd4427, %fd2494, %fd2475;
	bra.uni 	$L__BB0_4043;
$L__BB0_4030:
	sub.f64 	%fd4427, %fd2475, %fd2494;
	bra.uni 	$L__BB0_4043;
$L__BB0_4031:
	setp.eq.s16 	%p2225, %rs458, 2;
	@%p2225 bra 	$L__BB0_4030;
	sub.f64 	%fd4427, %fd2476, %fd2494;
	bra.uni 	$L__BB0_4043;
$L__BB0_4033:
	setp.eq.s16 	%p2222, %rs458, 6;
	mov.f64 	%fd4427, %fd2478;
	@%p2222 bra 	$L__BB0_4043;
	mov.f64 	%fd4427, %fd2477;
	bra.uni 	$L__BB0_4043;
$L__BB0_4035:
	sub.f64 	%fd4427, %fd2467, %fd2494;
	bra.uni 	$L__BB0_4043;
$L__BB0_4036:
	sub.f64 	%fd4427, %fd2494, %fd2467;
	bra.uni 	$L__BB0_4043;
$L__BB0_4037:
	setp.eq.s16 	%p2218, %rs458, 10;
	@%p2218 bra 	$L__BB0_4036;
	neg.f64 	%fd4039, %fd2494;
	sub.f64 	%fd4427, %fd4039, %fd2467;
	bra.uni 	$L__BB0_4043;
$L__BB0_4039:
	sub.f64 	%fd4427, %fd2467, %fd2494;
	bra.uni 	$L__BB0_4043;
$L__BB0_4040:
	sub.f64 	%fd4427, %fd2494, %fd2475;
	bra.uni 	$L__BB0_4043;
$L__BB0_4041:
	setp.eq.s16 	%p2215, %rs458, 14;
	@%p2215 bra 	$L__BB0_4040;
	neg.f64 	%fd4038, %fd2494;
	sub.f64 	%fd4427, %fd4038, %fd2467;
$L__BB0_4043:
	sub.f64 	%fd4040, %fd4427, %fd4426;
	fma.rn.f64 	%fd4434, %fd2466, %fd4040, %fd4426;
	and.b32  	%r1251, %r274, 255;
	cvt.u64.u32 	%rd782, %r1251;
	add.s64 	%rd783, %rd113, %rd782;
	ld.local.u8 	%rs461, [%rd783+24];
	add.f64 	%fd2523, %fd2494, 0dBFF0000000000000;
	and.b16  	%rs460, %rs461, 15;
	setp.gt.s16 	%p2227, %rs460, 7;
	@%p2227 bra 	$L__BB0_4051;
	setp.gt.s16 	%p2235, %rs460, 3;
	@%p2235 bra 	$L__BB0_4048;
	setp.gt.s16 	%p2239, %rs460, 1;
	@%p2239 bra 	$L__BB0_4060;
	setp.eq.s16 	%p2241, %rs460, 0;
	@%p2241 bra 	$L__BB0_4047;
	bra.uni 	$L__BB0_4058;
$L__BB0_4047:
	add.f64 	%fd4428, %fd2465, %fd2523;
	bra.uni 	$L__BB0_4072;
$L__BB0_4048:
	setp.gt.s16 	%p2236, %rs460, 5;
	@%p2236 bra 	$L__BB0_4062;
	setp.eq.s16 	%p2238, %rs460, 4;
	mov.f64 	%fd4428, %fd2474;
	@%p2238 bra 	$L__BB0_4072;
	mov.f64 	%fd4428, %fd2473;
	bra.uni 	$L__BB0_4072;
$L__BB0_4051:
	setp.gt.s16 	%p2228, %rs460, 11;
	@%p2228 bra 	$L__BB0_4055;
	setp.gt.s16 	%p2232, %rs460, 9;
	@%p2232 bra 	$L__BB0_4066;
	setp.eq.s16 	%p2234, %rs460, 8;
	@%p2234 bra 	$L__BB0_4054;
	bra.uni 	$L__BB0_4064;
$L__BB0_4054:
	add.f64 	%fd4428, %fd2467, %fd2523;
	bra.uni 	$L__BB0_4072;
$L__BB0_4055:
	setp.gt.s16 	%p2229, %rs460, 13;
	@%p2229 bra 	$L__BB0_4070;
	setp.eq.s16 	%p2231, %rs460, 12;
	@%p2231 bra 	$L__BB0_4057;
	bra.uni 	$L__BB0_4068;
$L__BB0_4057:
	add.f64 	%fd4428, %fd2465, %fd2523;
	bra.uni 	$L__BB0_4072;
$L__BB0_4058:
	sub.f64 	%fd4428, %fd2523, %fd2465;
	bra.uni 	$L__BB0_4072;
$L__BB0_4059:
	sub.f64 	%fd4428, %fd2465, %fd2523;
	bra.uni 	$L__BB0_4072;
$L__BB0_4060:
	setp.eq.s16 	%p2240, %rs460, 2;
	@%p2240 bra 	$L__BB0_4059;
	sub.f64 	%fd4428, %fd2470, %fd2523;
	bra.uni 	$L__BB0_4072;
$L__BB0_4062:
	setp.eq.s16 	%p2237, %rs460, 6;
	mov.f64 	%fd4428, %fd2472;
	@%p2237 bra 	$L__BB0_4072;
	mov.f64 	%fd4428, %fd2471;
	bra.uni 	$L__BB0_4072;
$L__BB0_4064:
	sub.f64 	%fd4428, %fd2467, %fd2523;
	bra.uni 	$L__BB0_4072;
$L__BB0_4065:
	sub.f64 	%fd4428, %fd2523, %fd2467;
	bra.uni 	$L__BB0_4072;
$L__BB0_4066:
	setp.eq.s16 	%p2233, %rs460, 10;
	@%p2233 bra 	$L__BB0_4065;
	neg.f64 	%fd4042, %fd2523;
	sub.f64 	%fd4428, %fd4042, %fd2467;
	bra.uni 	$L__BB0_4072;
$L__BB0_4068:
	sub.f64 	%fd4428, %fd2467, %fd2523;
	bra.uni 	$L__BB0_4072;
$L__BB0_4069:
	sub.f64 	%fd4428, %fd2523, %fd2465;
	bra.uni 	$L__BB0_4072;
$L__BB0_4070:
	setp.eq.s16 	%p2230, %rs460, 14;
	@%p2230 bra 	$L__BB0_4069;
	neg.f64 	%fd4041, %fd2523;
	sub.f64 	%fd4428, %fd4041, %fd2467;
$L__BB0_4072:
	and.b32  	%r1252, %r276, 255;
	cvt.u64.u32 	%rd784, %r1252;
	add.s64 	%rd785, %rd113, %rd784;
	ld.local.u8 	%rs463, [%rd785+24];
	and.b16  	%rs462, %rs463, 15;
	setp.gt.s16 	%p2242, %rs462, 7;
	@%p2242 bra 	$L__BB0_4080;
	setp.gt.s16 	%p2250, %rs462, 3;
	@%p2250 bra 	$L__BB0_4077;
	setp.gt.s16 	%p2254, %rs462, 1;
	@%p2254 bra 	$L__BB0_4089;
	setp.eq.s16 	%p2256, %rs462, 0;
	@%p2256 bra 	$L__BB0_4076;
	bra.uni 	$L__BB0_4087;
$L__BB0_4076:
	add.f64 	%fd4429, %fd2475, %fd2523;
	bra.uni 	$L__BB0_4101;
$L__BB0_4077:
	setp.gt.s16 	%p2251, %rs462, 5;
	@%p2251 bra 	$L__BB0_4091;
	setp.eq.s16 	%p2253, %rs462, 4;
	mov.f64 	%fd4429, %fd2480;
	@%p2253 bra 	$L__BB0_4101;
	mov.f64 	%fd4429, %fd2479;
	bra.uni 	$L__BB0_4101;
$L__BB0_4080:
	setp.gt.s16 	%p2243, %rs462, 11;
	@%p2243 bra 	$L__BB0_4084;
	setp.gt.s16 	%p2247, %rs462, 9;
	@%p2247 bra 	$L__BB0_4095;
	setp.eq.s16 	%p2249, %rs462, 8;
	@%p2249 bra 	$L__BB0_4083;
	bra.uni 	$L__BB0_4093;
$L__BB0_4083:
	add.f64 	%fd4429, %fd2467, %fd2523;
	bra.uni 	$L__BB0_4101;
$L__BB0_4084:
	setp.gt.s16 	%p2244, %rs462, 13;
	@%p2244 bra 	$L__BB0_4099;
	setp.eq.s16 	%p2246, %rs462, 12;
	@%p2246 bra 	$L__BB0_4086;
	bra.uni 	$L__BB0_4097;
$L__BB0_4086:
	add.f64 	%fd4429, %fd2475, %fd2523;
	bra.uni 	$L__BB0_4101;
$L__BB0_4087:
	sub.f64 	%fd4429, %fd2523, %fd2475;
	bra.uni 	$L__BB0_4101;
$L__BB0_4088:
	sub.f64 	%fd4429, %fd2475, %fd2523;
	bra.uni 	$L__BB0_4101;
$L__BB0_4089:
	setp.eq.s16 	%p2255, %rs462, 2;
	@%p2255 bra 	$L__BB0_4088;
	sub.f64 	%fd4429, %fd2476, %fd2523;
	bra.uni 	$L__BB0_4101;
$L__BB0_4091:
	setp.eq.s16 	%p2252, %rs462, 6;
	mov.f64 	%fd4429, %fd2478;
	@%p2252 bra 	$L__BB0_4101;
	mov.f64 	%fd4429, %fd2477;
	bra.uni 	$L__BB0_4101;
$L__BB0_4093:
	sub.f64 	%fd4429, %fd2467, %fd2523;
	bra.uni 	$L__BB0_4101;
$L__BB0_4094:
	sub.f64 	%fd4429, %fd2523, %fd2467;
	bra.uni 	$L__BB0_4101;
$L__BB0_4095:
	setp.eq.s16 	%p2248, %rs462, 10;
	@%p2248 bra 	$L__BB0_4094;
	neg.f64 	%fd4044, %fd2523;
	sub.f64 	%fd4429, %fd4044, %fd2467;
	bra.uni 	$L__BB0_4101;
$L__BB0_4097:
	sub.f64 	%fd4429, %fd2467, %fd2523;
	bra.uni 	$L__BB0_4101;
$L__BB0_4098:
	sub.f64 	%fd4429, %fd2523, %fd2475;
	bra.uni 	$L__BB0_4101;
$L__BB0_4099:
	setp.eq.s16 	%p2245, %rs462, 14;
	@%p2245 bra 	$L__BB0_4098;
	neg.f64 	%fd4043, %fd2523;
	sub.f64 	%fd4429, %fd4043, %fd2467;
$L__BB0_4101:
	sub.f64 	%fd4045, %fd4429, %fd4428;
	fma.rn.f64 	%fd4435, %fd2466, %fd4045, %fd4428;
	add.s32 	%r1253, %r273, 1;
	and.b32  	%r1254, %r1253, 255;
	cvt.u64.u32 	%rd786, %r1254;
	add.s64 	%rd787, %rd113, %rd786;
	ld.local.u8 	%rs465, [%rd787+24];
	and.b16  	%rs464, %rs465, 15;
	setp.gt.s16 	%p2257, %rs464, 7;
	@%p2257 bra 	$L__BB0_4109;
	setp.gt.s16 	%p2265, %rs464, 3;
	@%p2265 bra 	$L__BB0_4106;
	setp.gt.s16 	%p2269, %rs464, 1;
	@%p2269 bra 	$L__BB0_4118;
	setp.eq.s16 	%p2271, %rs464, 0;
	@%p2271 bra 	$L__BB0_4105;
	bra.uni 	$L__BB0_4116;
$L__BB0_4105:
	add.f64 	%fd4430, %fd2465, %fd2494;
	bra.uni 	$L__BB0_4130;
$L__BB0_4106:
	setp.gt.s16 	%p2266, %rs464, 5;
	@%p2266 bra 	$L__BB0_4120;
	setp.eq.s16 	%p2268, %rs464, 4;
	mov.f64 	%fd4430, %fd2485;
	@%p2268 bra 	$L__BB0_4130;
	mov.f64 	%fd4430, %fd2484;
	bra.uni 	$L__BB0_4130;
$L__BB0_4109:
	setp.gt.s16 	%p2258, %rs464, 11;
	@%p2258 bra 	$L__BB0_4113;
	setp.gt.s16 	%p2262, %rs464, 9;
	@%p2262 bra 	$L__BB0_4124;
	setp.eq.s16 	%p2264, %rs464, 8;
	@%p2264 bra 	$L__BB0_4112;
	bra.uni 	$L__BB0_4122;
$L__BB0_4112:
	add.f64 	%fd4430, %fd2481, %fd2494;
	bra.uni 	$L__BB0_4130;
$L__BB0_4113:
	setp.gt.s16 	%p2259, %rs464, 13;
	@%p2259 bra 	$L__BB0_4128;
	setp.eq.s16 	%p2261, %rs464, 12;
	@%p2261 bra 	$L__BB0_4115;
	bra.uni 	$L__BB0_4126;
$L__BB0_4115:
	add.f64 	%fd4430, %fd2465, %fd2494;
	bra.uni 	$L__BB0_4130;
$L__BB0_4116:
	sub.f64 	%fd4430, %fd2494, %fd2465;
	bra.uni 	$L__BB0_4130;
$L__BB0_4117:
	sub.f64 	%fd4430, %fd2465, %fd2494;
	bra.uni 	$L__BB0_4130;
$L__BB0_4118:
	setp.eq.s16 	%p2270, %rs464, 2;
	@%p2270 bra 	$L__BB0_4117;
	sub.f64 	%fd4430, %fd2470, %fd2494;
	bra.uni 	$L__BB0_4130;
$L__BB0_4120:
	setp.eq.s16 	%p2267, %rs464, 6;
	mov.f64 	%fd4430, %fd2483;
	@%p2267 bra 	$L__BB0_4130;
	mov.f64 	%fd4430, %fd2482;
	bra.uni 	$L__BB0_4130;
$L__BB0_4122:
	sub.f64 	%fd4430, %fd2481, %fd2494;
	bra.uni 	$L__BB0_4130;
$L__BB0_4123:
	sub.f64 	%fd4430, %fd2494, %fd2481;
	bra.uni 	$L__BB0_4130;
$L__BB0_4124:
	setp.eq.s16 	%p2263, %rs464, 10;
	@%p2263 bra 	$L__BB0_4123;
	neg.f64 	%fd4047, %fd2494;
	sub.f64 	%fd4430, %fd4047, %fd2481;
	bra.uni 	$L__BB0_4130;
$L__BB0_4126:
	sub.f64 	%fd4430, %fd2481, %fd2494;
	bra.uni 	$L__BB0_4130;
$L__BB0_4127:
	sub.f64 	%fd4430, %fd2494, %fd2465;
	bra.uni 	$L__BB0_4130;
$L__BB0_4128:
	setp.eq.s16 	%p2260, %rs464, 14;
	@%p2260 bra 	$L__BB0_4127;
	neg.f64 	%fd4046, %fd2494;
	sub.f64 	%fd4430, %fd4046, %fd2481;
$L__BB0_4130:
	add.s32 	%r1255, %r275, 1;
	and.b32  	%r1256, %r1255, 255;
	cvt.u64.u32 	%rd788, %r1256;
	add.s64 	%rd789, %rd113, %rd788;
	ld.local.u8 	%rs467, [%rd789+24];
	and.b16  	%rs466, %rs467, 15;
	setp.gt.s16 	%p2272, %rs466, 7;
	@%p2272 bra 	$L__BB0_4138;
	setp.gt.s16 	%p2280, %rs466, 3;
	@%p2280 bra 	$L__BB0_4135;
	setp.gt.s16 	%p2284, %rs466, 1;
	@%p2284 bra 	$L__BB0_4147;
	setp.eq.s16 	%p2286, %rs466, 0;
	@%p2286 bra 	$L__BB0_4134;
	bra.uni 	$L__BB0_4145;
$L__BB0_4134:
	add.f64 	%fd4431, %fd2475, %fd2494;
	bra.uni 	$L__BB0_4159;
$L__BB0_4135:
	setp.gt.s16 	%p2281, %rs466, 5;
	@%p2281 bra 	$L__BB0_4149;
	setp.eq.s16 	%p2283, %rs466, 4;
	mov.f64 	%fd4431, %fd2489;
	@%p2283 bra 	$L__BB0_4159;
	mov.f64 	%fd4431, %fd2488;
	bra.uni 	$L__BB0_4159;
$L__BB0_4138:
	setp.gt.s16 	%p2273, %rs466, 11;
	@%p2273 bra 	$L__BB0_4142;
	setp.gt.s16 	%p2277, %rs466, 9;
	@%p2277 bra 	$L__BB0_4153;
	setp.eq.s16 	%p2279, %rs466, 8;
	@%p2279 bra 	$L__BB0_4141;
	bra.uni 	$L__BB0_4151;
$L__BB0_4141:
	add.f64 	%fd4431, %fd2481, %fd2494;
	bra.uni 	$L__BB0_4159;
$L__BB0_4142:
	setp.gt.s16 	%p2274, %rs466, 13;
	@%p2274 bra 	$L__BB0_4157;
	setp.eq.s16 	%p2276, %rs466, 12;
	@%p2276 bra 	$L__BB0_4144;
	bra.uni 	$L__BB0_4155;
$L__BB0_4144:
	add.f64 	%fd4431, %fd2475, %fd2494;
	bra.uni 	$L__BB0_4159;
$L__BB0_4145:
	sub.f64 	%fd4431, %fd2494, %fd2475;
	bra.uni 	$L__BB0_4159;
$L__BB0_4146:
	sub.f64 	%fd4431, %fd2475, %fd2494;
	bra.uni 	$L__BB0_4159;
$L__BB0_4147:
	setp.eq.s16 	%p2285, %rs466, 2;
	@%p2285 bra 	$L__BB0_4146;
	sub.f64 	%fd4431, %fd2476, %fd2494;
	bra.uni 	$L__BB0_4159;
$L__BB0_4149:
	setp.eq.s16 	%p2282, %rs466, 6;
	mov.f64 	%fd4431, %fd2487;
	@%p2282 bra 	$L__BB0_4159;
	mov.f64 	%fd4431, %fd2486;
	bra.uni 	$L__BB0_4159;
$L__BB0_4151:
	sub.f64 	%fd4431, %fd2481, %fd2494;
	bra.uni 	$L__BB0_4159;
$L__BB0_4152:
	sub.f64 	%fd4431, %fd2494, %fd2481;
	bra.uni 	$L__BB0_4159;
$L__BB0_4153:
	setp.eq.s16 	%p2278, %rs466, 10;
	@%p2278 bra 	$L__BB0_4152;
	neg.f64 	%fd4049, %fd2494;
	sub.f64 	%fd4431, %fd4049, %fd2481;
	bra.uni 	$L__BB0_4159;
$L__BB0_4155:
	sub.f64 	%fd4431, %fd2481, %fd2494;
	bra.uni 	$L__BB0_4159;
$L__BB0_4156:
	sub.f64 	%fd4431, %fd2494, %fd2475;
	bra.uni 	$L__BB0_4159;
$L__BB0_4157:
	setp.eq.s16 	%p2275, %rs466, 14;
	@%p2275 bra 	$L__BB0_4156;
	neg.f64 	%fd4048, %fd2494;
	sub.f64 	%fd4431, %fd4048, %fd2481;
$L__BB0_4159:
	sub.f64 	%fd4050, %fd4431, %fd4430;
	fma.rn.f64 	%fd4436, %fd2466, %fd4050, %fd4430;
	add.s32 	%r1257, %r274, 1;
	and.b32  	%r1258, %r1257, 255;
	cvt.u64.u32 	%rd790, %r1258;
	add.s64 	%rd791, %rd113, %rd790;
	ld.local.u8 	%rs469, [%rd791+24];
	and.b16  	%rs468, %rs469, 15;
	setp.gt.s16 	%p2287, %rs468, 7;
	@%p2287 bra 	$L__BB0_4167;
	setp.gt.s16 	%p2295, %rs468, 3;
	@%p2295 bra 	$L__BB0_4164;
	setp.gt.s16 	%p2299, %rs468, 1;
	@%p2299 bra 	$L__BB0_4176;
	setp.eq.s16 	%p2301, %rs468, 0;
	@%p2301 bra 	$L__BB0_4163;
	bra.uni 	$L__BB0_4174;
$L__BB0_4163:
	add.f64 	%fd4432, %fd2465, %fd2523;
	bra.uni 	$L__BB0_4188;
$L__BB0_4164:
	setp.gt.s16 	%p2296, %rs468, 5;
	@%p2296 bra 	$L__BB0_4178;
	setp.eq.s16 	%p2298, %rs468, 4;
	mov.f64 	%fd4432, %fd2485;
	@%p2298 bra 	$L__BB0_4188;
	mov.f64 	%fd4432, %fd2484;
	bra.uni 	$L__BB0_4188;
$L__BB0_4167:
	setp.gt.s16 	%p2288, %rs468, 11;
	@%p2288 bra 	$L__BB0_4171;
	setp.gt.s16 	%p2292, %rs468, 9;
	@%p2292 bra 	$L__BB0_4182;
	setp.eq.s16 	%p2294, %rs468, 8;
	@%p2294 bra 	$L__BB0_4170;
	bra.uni 	$L__BB0_4180;
$L__BB0_4170:
	add.f64 	%fd4432, %fd2481, %fd2523;
	bra.uni 	$L__BB0_4188;
$L__BB0_4171:
	setp.gt.s16 	%p2289, %rs468, 13;
	@%p2289 bra 	$L__BB0_4186;
	setp.eq.s16 	%p2291, %rs468, 12;
	@%p2291 bra 	$L__BB0_4173;
	bra.uni 	$L__BB0_4184;
$L__BB0_4173:
	add.f64 	%fd4432, %fd2465, %fd2523;
	bra.uni 	$L__BB0_4188;
$L__BB0_4174:
	sub.f64 	%fd4432, %fd2523, %fd2465;
	bra.uni 	$L__BB0_4188;
$L__BB0_4175:
	sub.f64 	%fd4432, %fd2465, %fd2523;
	bra.uni 	$L__BB0_4188;
$L__BB0_4176:
	setp.eq.s16 	%p2300, %rs468, 2;
	@%p2300 bra 	$L__BB0_4175;
	sub.f64 	%fd4432, %fd2470, %fd2523;
	bra.uni 	$L__BB0_4188;
$L__BB0_4178:
	setp.eq.s16 	%p2297, %rs468, 6;
	mov.f64 	%fd4432, %fd2483;
	@%p2297 bra 	$L__BB0_4188;
	mov.f64 	%fd4432, %fd2482;
	bra.uni 	$L__BB0_4188;
$L__BB0_4180:
	sub.f64 	%fd4432, %fd2481, %fd2523;
	bra.uni 	$L__BB0_4188;
$L__BB0_4181:
	sub.f64 	%fd4432, %fd2523, %fd2481;
	bra.uni 	$L__BB0_4188;
$L__BB0_4182:
	setp.eq.s16 	%p2293, %rs468, 10;
	@%p2293 bra 	$L__BB0_4181;
	neg.f64 	%fd4052, %fd2523;
	sub.f64 	%fd4432, %fd4052, %fd2481;
	bra.uni 	$L__BB0_4188;
$L__BB0_4184:
	sub.f64 	%fd4432, %fd2481, %fd2523;
	bra.uni 	$L__BB0_4188;
$L__BB0_4185:
	sub.f64 	%fd4432, %fd2523, %fd2465;
	bra.uni 	$L__BB0_4188;
$L__BB0_4186:
	setp.eq.s16 	%p2290, %rs468, 14;
	@%p2290 bra 	$L__BB0_4185;
	neg.f64 	%fd4051, %fd2523;
	sub.f64 	%fd4432, %fd4051, %fd2481;
$L__BB0_4188:
	add.s32 	%r1259, %r276, 1;
	and.b32  	%r1260, %r1259, 255;
	cvt.u64.u32 	%rd792, %r1260;
	add.s64 	%rd793, %rd113, %rd792;
	ld.local.u8 	%rs471, [%rd793+24];
	and.b16  	%rs470, %rs471, 15;
	setp.gt.s16 	%p2302, %rs470, 7;
	@%p2302 bra 	$L__BB0_4196;
	setp.gt.s16 	%p2310, %rs470, 3;
	@%p2310 bra 	$L__BB0_4193;
	setp.gt.s16 	%p2314, %rs470, 1;
	@%p2314 bra 	$L__BB0_4205;
	setp.eq.s16 	%p2316, %rs470, 0;
	@%p2316 bra 	$L__BB0_4192;
	bra.uni 	$L__BB0_4203;
$L__BB0_4192:
	add.f64 	%fd4433, %fd2475, %fd2523;
	bra.uni 	$L__BB0_4217;
$L__BB0_4193:
	setp.gt.s16 	%p2311, %rs470, 5;
	@%p2311 bra 	$L__BB0_4207;
	setp.eq.s16 	%p2313, %rs470, 4;
	mov.f64 	%fd4433, %fd2489;
	@%p2313 bra 	$L__BB0_4217;
	mov.f64 	%fd4433, %fd2488;
	bra.uni 	$L__BB0_4217;
$L__BB0_4196:
	setp.gt.s16 	%p2303, %rs470, 11;
	@%p2303 bra 	$L__BB0_4200;
	setp.gt.s16 	%p2307, %rs470, 9;
	@%p2307 bra 	$L__BB0_4211;
	setp.eq.s16 	%p2309, %rs470, 8;
	@%p2309 bra 	$L__BB0_4199;
	bra.uni 	$L__BB0_4209;
$L__BB0_4199:
	add.f64 	%fd4433, %fd2481, %fd2523;
	bra.uni 	$L__BB0_4217;
$L__BB0_4200:
	setp.gt.s16 	%p2304, %rs470, 13;
	@%p2304 bra 	$L__BB0_4215;
	setp.eq.s16 	%p2306, %rs470, 12;
	@%p2306 bra 	$L__BB0_4202;
	bra.uni 	$L__BB0_4213;
$L__BB0_4202:
	add.f64 	%fd4433, %fd2475, %fd2523;
	bra.uni 	$L__BB0_4217;
$L__BB0_4203:
	sub.f64 	%fd4433, %fd2523, %fd2475;
	bra.uni 	$L__BB0_4217;
$L__BB0_4204:
	sub.f64 	%fd4433, %fd2475, %fd2523;
	bra.uni 	$L__BB0_4217;
$L__BB0_4205:
	setp.eq.s16 	%p2315, %rs470, 2;
	@%p2315 bra 	$L__BB0_4204;
	sub.f64 	%fd4433, %fd2476, %fd2523;
	bra.uni 	$L__BB0_4217;
$L__BB0_4207:
	setp.eq.s16 	%p2312, %rs470, 6;
	mov.f64 	%fd4433, %fd2487;
	@%p2312 bra 	$L__BB0_4217;
	mov.f64 	%fd4433, %fd2486;
	bra.uni 	$L__BB0_4217;
$L__BB0_4209:
	sub.f64 	%fd4433, %fd2481, %fd2523;
	bra.uni 	$L__BB0_4217;
$L__BB0_4210:
	sub.f64 	%fd4433, %fd2523, %fd2481;
	bra.uni 	$L__BB0_4217;
$L__BB0_4211:
	setp.eq.s16 	%p2308, %rs470, 10;
	@%p2308 bra 	$L__BB0_4210;
	neg.f64 	%fd4054, %fd2523;
	sub.f64 	%fd4433, %fd4054, %fd2481;
	bra.uni 	$L__BB0_4217;
$L__BB0_4213:
	sub.f64 	%fd4433, %fd2481, %fd2523;
	bra.uni 	$L__BB0_4217;
$L__BB0_4214:
	sub.f64 	%fd4433, %fd2523, %fd2475;
	bra.uni 	$L__BB0_4217;
$L__BB0_4215:
	setp.eq.s16 	%p2305, %rs470, 14;
	@%p2305 bra 	$L__BB0_4214;
	neg.f64 	%fd4053, %fd2523;
	sub.f64 	%fd4433, %fd4053, %fd2481;
$L__BB0_4217:
	sub.f64 	%fd4055, %fd4433, %fd4432;
	fma.rn.f64 	%fd4437, %fd2466, %fd4055, %fd4432;
	mov.u32 	%r1357, %r272;
$L__BB0_4218:
	mul.f64 	%fd4056, %fd2494, %fd2494;
	mul.f64 	%fd4057, %fd2494, %fd4056;
	mul.f64 	%fd4058, %fd4057, %fd2495;
	sub.f64 	%fd4059, %fd4435, %fd4434;
	fma.rn.f64 	%fd4060, %fd4058, %fd4059, %fd4434;
	sub.f64 	%fd4061, %fd4437, %fd4436;
	fma.rn.f64 	%fd4062, %fd4058, %fd4061, %fd4436;
	sub.f64 	%fd4063, %fd4062, %fd4060;
	fma.rn.f64 	%fd2609, %fd2468, %fd4063, %fd4060;
	setp.lt.u32 	%p2317, %r1355, 7;
	@%p2317 bra 	$L__BB0_4220;
	add.s32 	%r1261, %r1355, -3;
	or.b32  	%r1262, %r1261, %r82;
	shl.b32 	%r1263, %r1262, 3;
	add.s32 	%r1265, %r287, %r1263;
	ld.shared.f64 	%fd4064, [%r1265];
	fma.rn.f64 	%fd4065, %fd2464, %fd2609, %fd4064;
	st.shared.f64 	[%r1265], %fd4065;
$L__BB0_4220:
	add.s32 	%r1355, %r1355, 1;
	setp.ne.s32 	%p2318, %r1355, 9;
	@%p2318 bra 	$L__BB0_3984;
	mul.f64 	%fd4421, %fd4421, 0d3FE0000000000000;
	add.s32 	%r1354, %r1354, 1;
	setp.ne.s32 	%p2319, %r1354, 8;
	@%p2319 bra 	$L__BB0_3983;
	div.rn.f64 	%fd4066, %fd4382, 0d40BF400000000000;
	setp.lt.f64 	%p2320, %fd4066, 0d0000000000000000;
	mul.f64 	%fd4067, %fd4066, 0dBFD3333333333333;
	selp.f64 	%fd4068, %fd4067, %fd4066, %p2320;
	fma.rn.f64 	%fd2611, %fd4068, 0d4008000000000000, 0dC000000000000000;
	setp.geu.f64 	%p2321, %fd2611, 0d0000000000000000;
	@%p2321 bra 	$L__BB0_4224;
	mul.f64 	%fd4070, %fd2611, 0d3FE0000000000000;
	setp.lt.f64 	%p2323, %fd4070, 0dBFF0000000000000;
	selp.f64 	%fd4071, 0dBFF0000000000000, %fd4070, %p2323;
	div.rn.f64 	%fd4072, %fd4071, 0d3FF6666666666666;
	mul.f64 	%fd4438, %fd4072, 0d3FE0000000000000;
	bra.uni 	$L__BB0_4225;
$L__BB0_4224:
	setp.gt.f64 	%p2322, %fd2611, 0d3FF0000000000000;
	selp.f64 	%fd4069, 0d3FF0000000000000, %fd2611, %p2322;
	mul.f64 	%fd4438, %fd4069, 0d3FC0000000000000;
$L__BB0_4225:
	fma.rn.f64 	%fd4073, %fd4438, 0d3FC999999999999A, 0dBFB3333340000000;
	mul.f64 	%fd4074, %fd4073, 0d4031000000000000;
	mul.f64 	%fd4075, %fd4074, 0d3FB0000000000000;
	fma.rn.f64 	%fd2615, %fd4075, 0d4010000000000000, 0d4021000000000000;
	ld.shared.f64 	%fd4076, [%r83];
	mul.f64 	%fd4439, %fd4076, 0d3F60000000000000;
	ld.shared.f64 	%fd4077, [%r83+32];
	div.rn.f64 	%fd4078, %fd4077, 0d4024000000000000;
	add.f64 	%fd4079, %fd4078, 0d3FF0000000000000;
	mul.f64 	%fd2617, %fd4079, 0d3FE0000000000000;
	setp.lt.f64 	%p2324, %fd2617, 0d0000000000000000;
	@%p2324 bra 	$L__BB0_4227;
	ld.shared.f64 	%fd4080, [%r83+16];
	mul.f64 	%fd4081, %fd4080, 0d3F60000000000000;
	setp.gt.f64 	%p2325, %fd2617, 0d3FF0000000000000;
	sub.f64 	%fd4082, %fd4081, %fd4439;
	fma.rn.f64 	%fd4083, %fd2617, %fd4082, %fd4439;
	selp.f64 	%fd4439, %fd4081, %fd4083, %p2325;
$L__BB0_4227:
	mov.f64 	%fd4084, 0d401C000000000000;
	sub.f64 	%fd4085, %fd4084, %fd2615;
	mul.f64 	%fd4086, %fd4085, 0d4028000000000000;
	mul.f64 	%fd4087, %fd4086, 0d4060000000000000;
	mul.f64 	%fd4088, %fd4087, 0d3F80000000000000;
	div.rn.f64 	%fd4089, %fd4088, 0d3FD7AE1480000000;
	mul.f64 	%fd4090, %fd4089, 0d4010000000000000;
	setp.lt.f64 	%p2326, %fd4089, 0d0000000000000000;
	selp.f64 	%fd4091, %fd4090, %fd4089, %p2326;
	sub.f64 	%fd2620, %fd4439, %fd4091;
	st.shared.f64 	[%r83+144], %fd2620;
	mov.f64 	%fd4092, 0d4020000000000000;
	sub.f64 	%fd4093, %fd4092, %fd2615;
	mul.f64 	%fd4094, %fd4093, 0d4028000000000000;
	mul.f64 	%fd4095, %fd4094, 0d4060000000000000;
	mul.f64 	%fd4096, %fd4095, 0d3F80000000000000;
	div.rn.f64 	%fd2621, %fd4096, 0d3FD7AE1480000000;
	ld.shared.f64 	%fd4097, [%r83+8];
	mul.f64 	%fd4440, %fd4097, 0d3F60000000000000;
	ld.shared.f64 	%fd4098, [%r83+40];
	div.rn.f64 	%fd4099, %fd4098, 0d4024000000000000;
	add.f64 	%fd4100, %fd4099, 0d3FF0000000000000;
	mul.f64 	%fd2623, %fd4100, 0d3FE0000000000000;
	setp.lt.f64 	%p2327, %fd2623, 0d0000000000000000;
	@%p2327 bra 	$L__BB0_4229;
	ld.shared.f64 	%fd4101, [%r83+24];
	mul.f64 	%fd4102, %fd4101, 0d3F60000000000000;
	setp.gt.f64 	%p2328, %fd2623, 0d3FF0000000000000;
	sub.f64 	%fd4103, %fd4102, %fd4440;
	fma.rn.f64 	%fd4104, %fd2623, %fd4103, %fd4440;
	selp.f64 	%fd4440, %fd4102, %fd4104, %p2328;
$L__BB0_4229:
	mul.f64 	%fd4105, %fd2621, 0d4010000000000000;
	setp.lt.f64 	%p2329, %fd2621, 0d0000000000000000;
	selp.f64 	%fd4106, %fd4105, %fd2621, %p2329;
	sub.f64 	%fd2626, %fd4440, %fd4106;
	st.shared.f64 	[%r83+152], %fd2626;
	setp.gt.f64 	%p2330, %fd2626, 0d0000000000000000;
	@%p2330 bra 	$L__BB0_4276;
	sub.f64 	%fd4107, %fd2626, %fd2620;
	mul.f64 	%fd4108, %fd4107, 0d3FC0000000000000;
	add.f64 	%fd4109, %fd4108, %fd2620;
	add.f64 	%fd4110, %fd4108, %fd4109;
	add.f64 	%fd4111, %fd4108, %fd4110;
	add.f64 	%fd4112, %fd4108, %fd4111;
	add.f64 	%fd4113, %fd4108, %fd4112;
	add.f64 	%fd4114, %fd4108, %fd4113;
	add.f64 	%fd4115, %fd4108, %fd4114;
	setp.leu.f64 	%p2331, %fd4115, 0d0000000000000000;
	@%p2331 bra 	$L__BB0_4276;
	mov.b16 	%rs503, 0;
	st.shared.u8 	[%r83], %rs503;
	st.shared.u8 	[%r83+1], %rs503;
	st.shared.u8 	[%r83+2], %rs503;
	st.shared.u8 	[%r83+3], %rs503;
	st.shared.u8 	[%r83+4], %rs503;
	st.shared.u8 	[%r83+5], %rs503;
	st.shared.u8 	[%r83+6], %rs503;
	st.shared.u8 	[%r83+7], %rs503;
	st.shared.u8 	[%r83+8], %rs503;
	st.shared.u8 	[%r83+9], %rs503;
	st.shared.u8 	[%r83+10], %rs503;
	st.shared.u8 	[%r83+11], %rs503;
	st.shared.u8 	[%r83+12], %rs503;
	st.shared.u8 	[%r83+13], %rs503;
	st.shared.u8 	[%r83+14], %rs503;
	st.shared.u8 	[%r83+15], %rs503;
	ld.shared.f64 	%fd4441, [%r83+72];
	ld.shared.f64 	%fd4442, [%r83+88];
	ld.shared.f64 	%fd4443, [%r83+104];
	ld.shared.f64 	%fd4444, [%r83+128];
	ld.shared.f64 	%fd4116, [%r83+80];
	ld.shared.f64 	%fd4117, [%r83+96];
	ld.shared.f64 	%fd4118, [%r83+112];
	ld.shared.f64 	%fd4119, [%r83+136];
	sub.f64 	%fd4120, %fd4116, %fd4441;
	mul.f64 	%fd2631, %fd4120, 0d3FC0000000000000;
	sub.f64 	%fd4121, %fd4117, %fd4442;
	mul.f64 	%fd2632, %fd4121, 0d3FC0000000000000;
	sub.f64 	%fd4122, %fd4118, %fd4443;
	mul.f64 	%fd2633, %fd4122, 0d3FC0000000000000;
	sub.f64 	%fd4123, %fd4119, %fd4444;
	mul.f64 	%fd2634, %fd4123, 0d3FC0000000000000;
	mov.b32 	%r1358, 0;
	mov.u16 	%rs502, %rs503;
	mov.u16 	%rs501, %rs503;
	mov.u16 	%rs500, %rs503;
	mov.u16 	%rs499, %rs503;
	mov.u16 	%rs498, %rs503;
	mov.u16 	%rs497, %rs503;
	mov.u16 	%rs496, %rs503;
	mov.u16 	%rs495, %rs503;
	mov.u16 	%rs494, %rs503;
$L__BB0_4232:
	sub.f64 	%fd4124, %fd4442, %fd4441;
	mul.f64 	%fd2639, %fd4124, 0d3FD0000000000000;
	sub.f64 	%fd4125, %fd4444, %fd4443;
	mul.f64 	%fd2640, %fd4125, 0d3FD0000000000000;
	cvt.u16.u32 	%rs473, %r1358;
	add.s16 	%rs11, %rs473, 64;
	sub.f64 	%fd4126, %fd4443, %fd4441;
	mul.f64 	%fd2641, %fd4126, 0d3FD0000000000000;
	sub.f64 	%fd4127, %fd4441, %fd2641;
	add.f64 	%fd2642, %fd2641, %fd4127;
	setp.leu.f64 	%p2332, %fd2642, 0d0000000000000000;
	@%p2332 bra 	$L__BB0_4234;
	st.shared.u8 	[%r83], %rs11;
$L__BB0_4234:
	add.f64 	%fd2643, %fd2641, %fd2642;
	setp.leu.f64 	%p2333, %fd2643, 0d0000000000000000;
	@%p2333 bra 	$L__BB0_4236;
	st.shared.u8 	[%r83+1], %rs11;
$L__BB0_4236:
	add.f64 	%fd2644, %fd2641, %fd2643;
	setp.leu.f64 	%p2334, %fd2644, 0d0000000000000000;
	@%p2334 bra 	$L__BB0_4238;
	st.shared.u8 	[%r83+2], %rs11;
	mov.u16 	%rs494, %rs11;
$L__BB0_4238:
	add.f64 	%fd4128, %fd2641, %fd2644;
	setp.leu.f64 	%p2335, %fd4128, 0d0000000000000000;
	@%p2335 bra 	$L__BB0_4240;
	st.shared.u8 	[%r83+3], %rs11;
	mov.u16 	%rs495, %rs11;
$L__BB0_4240:
	add.f64 	%fd2645, %fd2639, %fd4441;
	add.f64 	%fd2646, %fd2640, %fd4443;
	sub.f64 	%fd4129, %fd2646, %fd2645;
	mul.f64 	%fd2647, %fd4129, 0d3FD0000000000000;
	sub.f64 	%fd4130, %fd2645, %fd2647;
	add.f64 	%fd2648, %fd2647, %fd4130;
	setp.leu.f64 	%p2336, %fd2648, 0d0000000000000000;
	@%p2336 bra 	$L__BB0_4242;
	st.shared.u8 	[%r83+4], %rs11;
	mov.u16 	%rs496, %rs11;
$L__BB0_4242:
	add.f64 	%fd2649, %fd2647, %fd2648;
	setp.leu.f64 	%p2337, %fd2649, 0d0000000000000000;
	@%p2337 bra 	$L__BB0_4244;
	st.shared.u8 	[%r83+5], %rs11;
$L__BB0_4244:
	add.f64 	%fd2650, %fd2647, %fd2649;
	setp.leu.f64 	%p2338, %fd2650, 0d0000000000000000;
	@%p2338 bra 	$L__BB0_4246;
	st.shared.u8 	[%r83+6], %rs11;
	mov.u16 	%rs497, %rs11;
$L__BB0_4246:
	add.f64 	%fd4131, %fd2647, %fd2650;
	setp.leu.f64 	%p2339, %fd4131, 0d0000000000000000;
	@%p2339 bra 	$L__BB0_4248;
	st.shared.u8 	[%r83+7], %rs11;
	mov.u16 	%rs498, %rs11;
$L__BB0_4248:
	add.f64 	%fd2651, %fd2639, %fd2645;
	add.f64 	%fd2652, %fd2640, %fd2646;
	sub.f64 	%fd4132, %fd2652, %fd2651;
	mul.f64 	%fd2653, %fd4132, 0d3FD0000000000000;
	sub.f64 	%fd4133, %fd2651, %fd2653;
	add.f64 	%fd2654, %fd2653, %fd4133;
	setp.leu.f64 	%p2340, %fd2654, 0d0000000000000000;
	@%p2340 bra 	$L__BB0_4250;
	st.shared.u8 	[%r83+8], %rs11;
	mov.u16 	%rs499, %rs11;
$L__BB0_4250:
	add.f64 	%fd2655, %fd2653, %fd2654;
	setp.leu.f64 	%p2341, %fd2655, 0d0000000000000000;
	@%p2341 bra 	$L__BB0_4252;
	st.shared.u8 	[%r83+9], %rs11;
$L__BB0_4252:
	add.f64 	%fd2656, %fd2653, %fd2655;
	setp.leu.f64 	%p2342, %fd2656, 0d0000000000000000;
	@%p2342 bra 	$L__BB0_4254;
	st.shared.u8 	[%r83+10], %rs11;
$L__BB0_4254:
	add.f64 	%fd4134, %fd2653, %fd2656;
	setp.leu.f64 	%p2343, %fd4134, 0d0000000000000000;
	@%p2343 bra 	$L__BB0_4256;
	st.shared.u8 	[%r83+11], %rs11;
$L__BB0_4256:
	add.f64 	%fd4135, %fd2639, %fd2651;
	add.f64 	%fd4136, %fd2640, %fd2652;
	sub.f64 	%fd4137, %fd4136, %fd4135;
	mul.f64 	%fd2657, %fd4137, 0d3FD0000000000000;
	sub.f64 	%fd4138, %fd4135, %fd2657;
	add.f64 	%fd2658, %fd2657, %fd4138;
	setp.leu.f64 	%p2344, %fd2658, 0d0000000000000000;
	@%p2344 bra 	$L__BB0_4258;
	st.shared.u8 	[%r83+12], %rs11;
	mov.u16 	%rs500, %rs11;
$L__BB0_4258:
	add.f64 	%fd2659, %fd2657, %fd2658;
	setp.leu.f64 	%p2345, %fd2659, 0d0000000000000000;
	@%p2345 bra 	$L__BB0_4260;
	st.shared.u8 	[%r83+13], %rs11;
	mov.u16 	%rs501, %rs11;
$L__BB0_4260:
	add.f64 	%fd2660, %fd2657, %fd2659;
	setp.leu.f64 	%p2346, %fd2660, 0d0000000000000000;
	@%p2346 bra 	$L__BB0_4262;
	st.shared.u8 	[%r83+14], %rs11;
	mov.u16 	%rs502, %rs11;
$L__BB0_4262:
	add.f64 	%fd4139, %fd2657, %fd2660;
	setp.leu.f64 	%p2347, %fd4139, 0d0000000000000000;
	@%p2347 bra 	$L__BB0_4264;
	st.shared.u8 	[%r83+15], %rs11;
	mov.u16 	%rs503, %rs11;
$L__BB0_4264:
	add.f64 	%fd4441, %fd2631, %fd4441;
	add.f64 	%fd4442, %fd2632, %fd4442;
	add.f64 	%fd4443, %fd2633, %fd4443;
	add.f64 	%fd4444, %fd2634, %fd4444;
	add.s32 	%r1358, %r1358, 1;
	setp.ne.s32 	%p2348, %r1358, 8;
	@%p2348 bra 	$L__BB0_4232;
	and.b16  	%rs474, %rs494, 255;
	setp.ne.s16 	%p2349, %rs474, 66;
	@%p2349 bra 	$L__BB0_4276;
	and.b16  	%rs475, %rs495, 255;
	setp.ne.s16 	%p2350, %rs475, 67;
	@%p2350 bra 	$L__BB0_4276;
	and.b16  	%rs476, %rs496, 255;
	setp.ne.s16 	%p2351, %rs476, 65;
	@%p2351 bra 	$L__BB0_4276;
	and.b16  	%rs477, %rs497, 255;
	setp.ne.s16 	%p2352, %rs477, 66;
	@%p2352 bra 	$L__BB0_4276;
	and.b16  	%rs478, %rs498, 255;
	setp.ne.s16 	%p2353, %rs478, 66;
	@%p2353 bra 	$L__BB0_4276;
	and.b16  	%rs479, %rs499, 255;
	setp.ne.s16 	%p2354, %rs479, 65;
	@%p2354 bra 	$L__BB0_4276;
	and.b16  	%rs480, %rs500, 255;
	setp.ne.s16 	%p2355, %rs480, 66;
	@%p2355 bra 	$L__BB0_4276;
	and.b16  	%rs481, %rs501, 255;
	setp.ne.s16 	%p2356, %rs481, 65;
	@%p2356 bra 	$L__BB0_4276;
	and.b16  	%rs482, %rs502, 255;
	setp.eq.s16 	%p2357, %rs482, 64;
	@%p2357 bra 	$L__BB0_4274;
	bra.uni 	$L__BB0_4276;
$L__BB0_4274:
	and.b16  	%rs483, %rs503, 255;
	setp.ne.s16 	%p2358, %rs483, 64;
	@%p2358 bra 	$L__BB0_4276;
	atom.global.add.u32 	%r1267, [outputCounter], 1;
	mul.wide.u32 	%rd794, %r1267, 8;
	mov.u64 	%rd795, outputBuffer;
	add.s64 	%rd796, %rd795, %rd794;
	st.global.u64 	[%rd796], %rd2;
$L__BB0_4276:
	ret;

}


// ===== COMPILED SASS (sm_100) =====

	.target	sm_100

	.elftype	@"ET_EXEC"


//--------------------- .note.nv.tkinfo           --------------------------
	.section	.note.nv.tkinfo,"",@"SHT_NOTE"
	.sectionflags	@"SHF_NOTE_NV_TKINFO"
	.tkinfo
        /*0018*/ 	.word	0x00000002
        /*0030*/ 	.string	""
        /*0030*/ 	.string	"ptxas"
        /*0030*/ 	.string	"Cuda compilation tools, release 13.0, V13.0.88"
        /*0030*/ 	.string	"Build cuda_13.0.r13.0/compiler.36424714_0"
        /*0030*/ 	.string	"-arch sm_100 -m 64 "



//--------------------- .note.nv.cuinfo           --------------------------
	.section	.note.nv.cuinfo,"",@"SHT_NOTE"
	.sectionflags	@"SHF_NOTE_NV_CUINFO"
        /*0018*/ 	.short	0x0002
        /*001a*/ 	.short	0x0064
        /*001c*/ 	.short	0x0082
	.zero		2


//--------------------- .nv.info                  --------------------------
	.section	.nv.info,"",@"SHT_CUDA_INFO"
	.align	4


	//----- nvinfo : EIATTR_REGCOUNT
	.align		4
        /*0000*/ 	.byte	0x04, 0x2f
        /*0002*/ 	.short	(.L_3 - .L_2)
	.align		4
.L_2:
        /*0004*/ 	.word	index@(_Z7gpuWorkm)
        /*0008*/ 	.word	0x00000056


	//----- nvinfo : EIATTR_FRAME_SIZE
	.align		4
.L_3:
        /*000c*/ 	.byte	0x04, 0x11
        /*000e*/ 	.short	(.L_5 - .L_4)
	.align		4
.L_4:
        /*0010*/ 	.word	index@($__internal_1_$__cuda_sm20_div_rn_f64_full)
        /*0014*/ 	.word	0x00003d40


	//----- nvinfo : EIATTR_FRAME_SIZE
	.align		4
.L_5:
        /*0018*/ 	.byte	0x04, 0x11
        /*001a*/ 	.short	(.L_7 - .L_6)
	.align		4
.L_6:
        /*001c*/ 	.word	index@($__internal_0_$__cuda_sm20_dblrcp_rn_slowpath_v3)
        /*0020*/ 	.word	0x00003d40


	//----- nvinfo : EIATTR_FRAME_SIZE
	.align		4
.L_7:
        /*0024*/ 	.byte	0x04, 0x11
        /*0026*/ 	.short	(.L_9 - .L_8)
	.align		4
.L_8:
        /*0028*/ 	.word	index@(_Z7gpuWorkm)
        /*002c*/ 	.word	0x00003d40


	//----- nvinfo : EIATTR_MIN_STACK_SIZE
	.align		4
.L_9:
        /*0030*/ 	.byte	0x04, 0x12
        /*0032*/ 	.short	(.L_11 - .L_10)
	.align		4
.L_10:
        /*0034*/ 	.word	index@(_Z7gpuWorkm)
        /*0038*/ 	.word	0x00003d40
.L_11:


//--------------------- .nv.compat                --------------------------
	.section	.nv.compat,"",@"SHT_CUDA_COMPAT_INFO"
	.align	4
        /*0000*/ 	.byte	0x02, 0x09, 0x00, 0x00, 0x02, 0x02, 0x01, 0x00, 0x02, 0x05, 0x05, 0x00, 0x03, 0x07, 0x01, 0x01
        /*0010*/ 	.byte	0x02, 0x03, 0x00, 0x00, 0x02, 0x06, 0x01, 0x00, 0x04, 0x0b, 0x08, 0x00, 0x01, 0x00, 0x00, 0x00
        /*0020*/ 	.byte	0x00, 0x00, 0x00, 0x00


//--------------------- .nv.info._Z7gpuWorkm      --------------------------
	.section	.nv.info._Z7gpuWorkm,"",@"SHT_CUDA_INFO"
	.sectionflags	@""
	.align	4


	//----- nvinfo : EIATTR_CUDA_API_VERSION
	.align		4
        /*0000*/ 	.byte	0x04, 0x37
        /*0002*/ 	.short	(.L_13 - .L_12)
.L_12:
        /*0004*/ 	.word	0x00000082


	//----- nvinfo : EIATTR_KPARAM_INFO
	.align		4
.L_13:
        /*0008*/ 	.byte	0x04, 0x17
        /*000a*/ 	.short	(.L_15 - .L_14)
.L_14:
        /*000c*/ 	.word	0x00000000
        /*0010*/ 	.short	0x0000
        /*0012*/ 	.short	0x0000
        /*0014*/ 	.byte	0x00, 0xf0, 0x21, 0x00


	//----- nvinfo : EIATTR_SPARSE_MMA_MASK
	.align		4
.L_15:
        /*0018*/ 	.byte	0x03, 0x50
        /*001a*/ 	.short	0x0000


	//----- nvinfo : EIATTR_MAXREG_COUNT
	.align		4
        /*001c*/ 	.byte	0x03, 0x1b
        /*001e*/ 	.short	0x00a8


	//----- nvinfo : EIATTR_MERCURY_ISA_VERSION
	.align		4
        /*0020*/ 	.byte	0x03, 0x5f
        /*0022*/ 	.short	0x0101


	//----- nvinfo : EIATTR_INT_WARP_WIDE_INSTR_OFFSETS
	.align		4
        /*0024*/ 	.byte	0x04, 0x31
        /*0026*/ 	.short	(.L_17 - .L_16)


	//   ....[0]....
.L_16:
        /*0028*/ 	.word	0x0007e9e0


	//   ....[1]....
        /*002c*/ 	.word	0x0007ea90


	//----- nvinfo : EIATTR_VRC_CTA_INIT_COUNT
	.align		4
.L_17:
        /*0030*/ 	.byte	0x02, 0x4a
	.zero		1
	.zero		1


	//----- nvinfo : EIATTR_EXIT_INSTR_OFFSETS
	.align		4
        /*0034*/ 	.byte	0x04, 0x1c
        /*0036*/ 	.short	(.L_19 - .L_18)


	//   ....[0]....
.L_18:
        /*0038*/ 	.word	0x00058350


	//   ....[1]....
        /*003c*/ 	.word	0x000619f0


	//   ....[2]....
        /*0040*/ 	.word	0x0006b0f0


	//   ....[3]....
        /*0044*/ 	.word	0x00074a30


	//   ....[4]....
        /*0048*/ 	.word	0x00074ad0


	//   ....[5]....
        /*004c*/ 	.word	0x0007dfe0


	//   ....[6]....
        /*0050*/ 	.word	0x0007e080


	//   ....[7]....
        /*0054*/ 	.word	0x0007e810


	//   ....[8]....
        /*0058*/ 	.word	0x0007e840


	//   ....[9]....
        /*005c*/ 	.word	0x0007e870


	//   ....[10]....
        /*0060*/ 	.word	0x0007e8a0


	//   ....[11]....
        /*0064*/ 	.word	0x0007e8d0


	//   ....[12]....
        /*0068*/ 	.word	0x0007e900


	//   ....[13]....
        /*006c*/ 	.word	0x0007e930


	//   ....[14]....
        /*0070*/ 	.word	0x0007e960


	//   ....[15]....
        /*0074*/ 	.word	0x0007e990


	//   ....[16]....
        /*0078*/ 	.word	0x0007e9c0


	//   ....[17]....
        /*007c*/ 	.word	0x0007ead0


	//----- nvinfo : EIATTR_MAX_THREADS
	.align		4
.L_19:
        /*0080*/ 	.byte	0x04, 0x05
        /*0082*/ 	.short	(.L_21 - .L_20)
.L_20:
        /*0084*/ 	.word	0x00000080
        /*0088*/ 	.word	0x00000001
        /*008c*/ 	.word	0x00000001


	//----- nvinfo : EIATTR_CRS_STACK_SIZE
	.align		4
.L_21:
        /*0090*/ 	.byte	0x04, 0x1e
        /*0092*/ 	.short	(.L_23 - .L_22)
.L_22:
        /*0094*/ 	.word	0x00000000


	//----- nvinfo : EIATTR_CBANK_PARAM_SIZE
	.align		4
.L_23:
        /*0098*/ 	.byte	0x03, 0x19
        /*009a*/ 	.short	0x0008


	//----- nvinfo : EIATTR_PARAM_CBANK
	.align		4
        /*009c*/ 	.byte	0x04, 0x0a
        /*009e*/ 	.short	(.L_25 - .L_24)
	.align		4
.L_24:
        /*00a0*/ 	.word	index@(.nv.constant0._Z7gpuWorkm)
        /*00a4*/ 	.short	0x0380
        /*00a6*/ 	.short	0x0008


	//----- nvinfo : EIATTR_SW_WAR
	.align		4
.L_25:
        /*00a8*/ 	.byte	0x04, 0x36
        /*00aa*/ 	.short	(.L_27 - .L_26)
.L_26:
        /*00ac*/ 	.word	0x00000008
.L_27:


//--------------------- .nv.callgraph             --------------------------
	.section	.nv.callgraph,"",@"SHT_CUDA_CALLGRAPH"
	.align	4
	.sectionentsize	8
	.align		4
        /*0000*/ 	.word	0x00000000
	.align		4
        /*0004*/ 	.word	0xffffffff
	.align		4
        /*0008*/ 	.word	0x00000000
	.align		4
        /*000c*/ 	.word	0xfffffffe
	.align		4
        /*0010*/ 	.word	0x00000000
	.align		4
        /*0014*/ 	.word	0xfffffffd
	.align		4
        /*0018*/ 	.word	0x00000000
	.align		4
        /*001c*/ 	.word	0xfffffffc


//--------------------- .nv.constant4             --------------------------
	.section	.nv.constant4,"a",@progbits
	.align	8
	.align		8
.nv.constant4:
        /*0000*/ 	.dword	outputCounter
	.align		8
        /*0008*/ 	.dword	outputBuffer


//--------------------- .text._Z7gpuWorkm         --------------------------
	.section	.text._Z7gpuWorkm,"ax",@progbits
	.align	128
        .global         _Z7gpuWorkm
        .type           _Z7gpuWorkm,@function
        .size           _Z7gpuWorkm,(.L_x_1457 - _Z7gpuWorkm)
        .other          _Z7gpuWorkm,@"STO_CUDA_ENTRY STV_DEFAULT"
_Z7gpuWorkm:
.text._Z7gpuWorkm:
[----:B------:R-:W0:Y:S01]  /*0000*/  LDC R1, c[0x0][0x37c] ;  /* 0x0000df00ff017b82 */ /* 0x000e220000000800 */
[----:B------:R-:W1:Y:S07]  /*0010*/  S2R R18, SR_TID.X ;  /* 0x0000000000127919 */ /* 0x000e6e0000002100 */
[----:B------:R-:W1:Y:S01]  /*0020*/  S2UR UR4, SR_CTAID.X ;  /* 0x00000000000479c3 */ /* 0x000e620000002500 */
[----:B------:R-:W2:Y:S01]  /*0030*/  LDCU.64 UR6, c[0x0][0x380] ;  /* 0x00007000ff0677ac */ /* 0x000ea20008000a00 */
[----:B------:R-:W-:-:S02]  /*0040*/  IMAD.MOV.U32 R19, RZ, RZ, RZ ;  /* 0x000000ffff137224 */ /* 0x000fc400078e00ff */
[----:B0-----:R-:W-:Y:S01]  /*0050*/  VIADD R1, R1, 0xffffc2c0 ;  /* 0xffffc2c001017836 */ /* 0x001fe20000000000 */
[----:B------:R-:W-:-:S03]  /*0060*/  UMOV UR5, 0x400 ;  /* 0x0000040000057882 */ /* 0x000fc60000000000 */
[----:B------:R-:W1:Y:S01]  /*0070*/  LDC R3, c[0x0][0x360] ;  /* 0x0000d800ff037b82 */ /* 0x000e620000000800 */
[C---:B------:R-:W-:Y:S02]  /*0080*/  R2UR UR8, R1.reuse ;  /* 0x00000000010872ca */ /* 0x040fe400000e0000 */
[C---:B------:R-:W-:Y:S02]  /*0090*/  R2UR UR10, R1.reuse ;  /* 0x00000000010a72ca */ /* 0x040fe400000e0000 */
[C---:B------:R-:W-:Y:S02]  /*00a0*/  R2UR UR11, R1.reuse ;  /* 0x00000000010b72ca */ /* 0x040fe400000e0000 */
[C---:B------:R-:W-:Y:S02]  /*00b0*/  R2UR UR12, R1.reuse ;  /* 0x00000000010c72ca */ /* 0x040fe400000e0000 */
[C---:B------:R-:W-:Y:S02]  /*00c0*/  R2UR UR13, R1.reuse ;  /* 0x00000000010d72ca */ /* 0x040fe400000e0000 */
[----:B------:R-:W-:-:S02]  /*00d0*/  R2UR UR14, R1 ;  /* 0x00000000010e72ca */ /* 0x000fc400000e0000 */
[C---:B------:R-:W-:Y:S02]  /*00e0*/  R2UR UR15, R1.reuse ;  /* 0x00000000010f72ca */ /* 0x040fe400000e0000 */
[C---:B------:R-:W-:Y:S02]  /*00f0*/  R2UR UR16, R1.reuse ;  /* 0x00000000011072ca */ /* 0x040fe400000e0000 */
[C---:B------:R-:W-:Y:S02]  /*0100*/  R2UR UR17, R1.reuse ;  /* 0x00000000011172ca */ /* 0x040fe400000e0000 */
[C---:B------:R-:W-:Y:S02]  /*0110*/  R2UR UR18, R1.reuse ;  /* 0x00000000011272ca */ /* 0x040fe400000e0000 */
[C---:B------:R-:W-:Y:S02]  /*0120*/  R2UR UR19, R1.reuse ;  /* 0x00000000011372ca */ /* 0x040fe400000e0000 */
[----:B------:R-:W-:Y:S01]  /*0130*/  R2UR UR20, R1 ;  /* 0x00000000011472ca */ /* 0x000fe200000e0000 */
[----:B-1----:R-:W-:Y:S01]  /*0140*/  IMAD.WIDE.U32 R2, R3, UR4, R18 ;  /* 0x0000000403027c25 */ /* 0x002fe2000f8e0012 */
[----:B------:R-:W0:Y:S01]  /*0150*/  S2UR UR4, SR_CgaCtaId ;  /* 0x00000000000479c3 */ /* 0x000e220000008800 */
[----:B------:R-:W-:-:S02]  /*0160*/  R2UR UR21, R1 ;  /* 0x00000000011572ca */ /* 0x000fc400000e0000 */
[C---:B------:R-:W-:Y:S02]  /*0170*/  R2UR UR22, R1.reuse ;  /* 0x00000000011672ca */ /* 0x040fe400000e0000 */
[----:B--2---:R-:W-:Y:S02]  /*0180*/  IADD3 R6, P0, PT, R2, UR6, RZ ;  /* 0x0000000602067c10 */ /* 0x004fe4000ff1e0ff */
[C---:B------:R-:W-:Y:S02]  /*0190*/  R2UR UR23, R1.reuse ;  /* 0x00000000011772ca */ /* 0x040fe400000e0000 */
[----:B------:R-:W-:Y:S02]  /*01a0*/  R2UR UR9, R1 ;  /* 0x00000000010972ca */ /* 0x000fe400000e0000 */
[----:B------:R-:W-:Y:S02]  /*01b0*/  IADD3.X R7, PT, PT, R3, UR7, RZ, P0, !PT ;  /* 0x0000000703077c10 */ /* 0x000fe400087fe4ff */
[----:B------:R-:W-:-:S02]  /*01c0*/  SHF.L.U32 R0, R18, 0x8, RZ ;  /* 0x0000000812007819 */ /* 0x000fc400000006ff */
[----:B------:R-:W-:Y:S02]  /*01d0*/  LOP3.LUT R3, R7, 0xffff, RZ, 0xc0, !PT ;  /* 0x0000ffff07037812 */ /* 0x000fe400078ec0ff */
[----:B------:R-:W-:Y:S02]  /*01e0*/  LOP3.LUT R2, R6, 0xdeece66d, RZ, 0x3c, !PT ;  /* 0xdeece66d06027812 */ /* 0x000fe400078e3cff */
[----:B------:R-:W-:Y:S01]  /*01f0*/  LOP3.LUT R3, R3, 0x5, RZ, 0x3c, !PT ;  /* 0x0000000503037812 */ /* 0x000fe200078e3cff */
[----:B0-----:R-:W-:-:S03]  /*0200*/  ULEA UR5, UR4, UR5, 0x18 ;  /* 0x0000000504057291 */ /* 0x001fc6000f8ec0ff */
[----:B------:R-:W-:-:S09]  /*0210*/  UMOV UR4, URZ ;  /* 0x000000ff00047c82 */ /* 0x000fd20008000000 */
.L_x_7:
[----:B------:R-:W-:Y:S01]  /*0220*/  HFMA2 R14, -RZ, RZ, 15904, -20.0625 ;  /* 0x73c4cd04ff0e7431 */ /* 0x000fe200000001ff */
[----:B------:R-:W-:Y:S01]  /*0230*/  MOV R13, 0x40 ;  /* 0x00000040000d7802 */ /* 0x000fe20000000f00 */
[----:B------:R-:W-:Y:S01]  /*0240*/  HFMA2 R30, -RZ, RZ, 11072, 0.020965576171875 ;  /* 0x7168255eff1e7431 */ /* 0x000fe200000001ff */
[----:B------:R-:W-:Y:S01]  /*0250*/  MOV R9, 0x2501550a ;  /* 0x2501550a00097802 */ /* 0x000fe20000000f00 */
[C---:B------:R-:W-:Y:S02]  /*0260*/  IMAD R25, R3.reuse, -0x4b9ff597, RZ ;  /* 0xb4600a6903197824 */ /* 0x040fe400078e02ff */
[----:B------:R-:W-:Y:S02]  /*0270*/  HFMA2 R22, -RZ, RZ, 0, 1.78813934326171875e-07 ;  /* 0x00000003ff167431 */ /* 0x000fe400000001ff */
[----:B------:R-:W-:Y:S02]  /*0280*/  IMAD R21, R3, -0x22633260, RZ ;  /* 0xdd9ccda003157824 */ /* 0x000fe400078e02ff */
[----:B------:R-:W-:-:S02]  /*0290*/  HFMA2 R32, -RZ, RZ, 0, 5.36441802978515625e-07 ;  /* 0x00000009ff207431 */ /* 0x000fc400000001ff */
[C---:B------:R-:W-:Y:S01]  /*02a0*/  IMAD R29, R3.reuse, 0x772c5f11, RZ ;  /* 0x772c5f11031d7824 */ /* 0x040fe200078e02ff */
[----:B------:R-:W-:Y:S01]  /*02b0*/  MOV R28, 0x6 ;  /* 0x00000006001c7802 */ /* 0x000fe20000000f00 */
[C---:B------:R-:W-:Y:S01]  /*02c0*/  IMAD R23, R3.reuse, -0x5ea76960, RZ ;  /* 0xa15896a003177824 */ /* 0x040fe200078e02ff */
[----:B------:R-:W-:Y:S01]  /*02d0*/  UIMAD UR6, UR4, 0x118, UR9 ;  /* 0x00000118040678a4 */ /* 0x000fe2000f8e0209 */
[C---:B------:R-:W-:Y:S01]  /*02e0*/  IMAD R27, R3.reuse, 0x3749a7f9, RZ ;  /* 0x3749a7f9031b7824 */ /* 0x040fe200078e02ff */
[----:B0-----:R0:W-:Y:S01]  /*02f0*/  STS.U8 [R0+UR5+0x3], R22 ;  /* 0x0000031600007988 */ /* 0x0011e20008000005 */
[----:B------:R-:W-:Y:S01]  /*0300*/  IMAD R17, R3, -0x60c7f860, RZ ;  /* 0x9f3807a003117824 */ /* 0x000fe200078e02ff */
[----:B------:R-:W-:Y:S01]  /*0310*/  UIADD3 UR4, UPT, UPT, UR4, 0x1, URZ ;  /* 0x0000000104047890 */ /* 0x000fe2000fffe0ff */
[----:B------:R-:W-:Y:S01]  /*0320*/  IMAD.MOV.U32 R12, RZ, RZ, -0x6bd21946 ;  /* 0x942de6baff0c7424 */ /* 0x000fe200078e00ff */
[----:B------:R-:W-:Y:S01]  /*0330*/  STS.U8 [R0+UR5+0x6], R28 ;  /* 0x0000061c00007988 */ /* 0x000fe20008000005 */
[----:B------:R-:W-:Y:S01]  /*0340*/  IMAD.MOV.U32 R10, RZ, RZ, 0x160 ;  /* 0x00000160ff0a7424 */ /* 0x000fe200078e00ff */
[----:B------:R-:W-:Y:S01]  /*0350*/  UISETP.NE.AND UP0, UPT, UR4, 0x10, UPT ;  /* 0x000000100400788c */ /* 0x000fe2000bf05270 */
[----:B------:R-:W-:Y:S01]  /*0360*/  IMAD.MOV.U32 R11, RZ, RZ, 0x0 ;  /* 0x00000000ff0b7424 */ /* 0x000fe200078e00ff */
[----:B------:R-:W-:Y:S01]  /*0370*/  STS.U8 [R0+UR5], RZ ;  /* 0x000000ff00007988 */ /* 0x000fe20008000005 */
[----:B------:R-:W-:-:S02]  /*0380*/  IMAD.MOV.U32 R15, RZ, RZ, -0x768ed2c8 ;  /* 0x89712d38ff0f7424 */ /* 0x000fc400078e00ff */
[----:B------:R-:W-:Y:S02]  /*0390*/  IMAD.MOV.U32 R8, RZ, RZ, -0x7634d860 ;  /* 0x89cb27a0ff087424 */ /* 0x000fe400078e00ff */
[----:B------:R-:W-:Y:S02]  /*03a0*/  IMAD.MOV.U32 R4, RZ, RZ, 0x559c57e0 ;  /* 0x559c57e0ff047424 */ /* 0x000fe400078e00ff */
[----:B------:R-:W-:Y:S02]  /*03b0*/  IMAD.MOV.U32 R5, RZ, RZ, 0x630baad2 ;  /* 0x630baad2ff057424 */ /* 0x000fe400078e00ff */
[----:B------:R-:W-:Y:S02]  /*03c0*/  IMAD.MOV.U32 R31, RZ, RZ, 0x699d1761 ;  /* 0x699d1761ff1f7424 */ /* 0x000fe400078e00ff */
[C---:B------:R-:W-:Y:S02]  /*03d0*/  IMAD R25, R2.reuse, 0x7760bb20, R25 ;  /* 0x7760bb2002197824 */ /* 0x040fe400078e0219 */
[----:B------:R-:W-:-:S04]  /*03e0*/  IMAD.WIDE.U32 R12, R2, -0x4b9ff597, R12 ;  /* 0xb4600a69020c7825 */ /* 0x000fc800078e000c */
[C---:B------:R-:W-:Y:S02]  /*03f0*/  IMAD R21, R2.reuse, 0xbb, R21 ;  /* 0x000000bb02157824 */ /* 0x040fe400078e0215 */
[----:B------:R-:W-:-:S04]  /*0400*/  IMAD.WIDE.U32 R10, R2, -0x22633260, R10 ;  /* 0xdd9ccda0020a7825 */ /* 0x000fc800078e000a */
[C---:B------:R-:W-:Y:S02]  /*0410*/  IMAD R29, R2.reuse, 0x530f32eb, R29 ;  /* 0x530f32eb021d7824 */ /* 0x040fe400078e021d */
[----:B------:R-:W-:-:S04]  /*0420*/  IMAD.WIDE.U32 R14, R2, 0x772c5f11, R14 ;  /* 0x772c5f11020e7825 */ /* 0x000fc800078e000e */
[C---:B------:R-:W-:Y:S02]  /*0430*/  IMAD R23, R2.reuse, 0x181a9317, R23 ;  /* 0x181a931702177824 */ /* 0x040fe400078e0217 */
[----:B------:R-:W-:-:S04]  /*0440*/  IMAD.WIDE.U32 R8, R2, -0x5ea76960, R8 ;  /* 0xa15896a002087825 */ /* 0x000fc800078e0008 */
[C---:B------:R-:W-:Y:S01]  /*0450*/  IMAD R27, R2.reuse, 0x2dae45d7, R27 ;  /* 0x2dae45d7021b7824 */ /* 0x040fe200078e021b */
[----:B------:R-:W-:Y:S01]  /*0460*/  IADD3 R23, PT, PT, R9, R23, RZ ;  /* 0x0000001709177210 */ /* 0x000fe20007ffe0ff */
[C---:B------:R-:W-:Y:S02]  /*0470*/  IMAD R17, R2.reuse, 0x700dc01f, R17 ;  /* 0x700dc01f02117824 */ /* 0x040fe400078e0211 */
[----:B------:R-:W-:-:S04]  /*0480*/  IMAD.WIDE.U32 R4, R2, -0x60c7f860, R4 ;  /* 0x9f3807a002047825 */ /* 0x000fc800078e0004 */
[----:B------:R-:W-:Y:S02]  /*0490*/  IMAD.MOV.U32 R16, RZ, RZ, 0x1 ;  /* 0x00000001ff107424 */ /* 0x000fe400078e00ff */
[----:B------:R-:W-:-:S03]  /*04a0*/  IMAD.WIDE.U32 R2, R2, 0x3749a7f9, R30 ;  /* 0x3749a7f902027825 */ /* 0x000fc600078e001e */
[----:B------:R1:W-:Y:S01]  /*04b0*/  STS.U8 [R0+UR5+0x1], R16 ;  /* 0x0000011000007988 */ /* 0x0003e20008000005 */
[----:B------:R-:W-:Y:S02]  /*04c0*/  IMAD.MOV.U32 R30, RZ, RZ, 0x7 ;  /* 0x00000007ff1e7424 */ /* 0x000fe400078e00ff */
[----:B------:R-:W-:Y:S02]  /*04d0*/  IMAD.MOV.U32 R31, RZ, RZ, 0x8 ;  /* 0x00000008ff1f7424 */ /* 0x000fe400078e00ff */
[----:B------:R-:W-:Y:S01]  /*04e0*/  IMAD.MOV.U32 R26, RZ, RZ, 0x5 ;  /* 0x00000005ff1a7424 */ /* 0x000fe200078e00ff */
[----:B------:R2:W-:Y:S01]  /*04f0*/  STS.U8 [R0+UR5+0x7], R30 ;  /* 0x0000071e00007988 */ /* 0x0005e20008000005 */
[----:B------:R-:W-:Y:S02]  /*0500*/  IMAD.MOV.U32 R20, RZ, RZ, 0x2 ;  /* 0x00000002ff147424 */ /* 0x000fe400078e00ff */
[----:B0-----:R-:W-:Y:S01]  /*0510*/  IMAD.MOV.U32 R22, RZ, RZ, 0xa ;  /* 0x0000000aff167424 */ /* 0x001fe200078e00ff */
[----:B-1----:R-:W-:Y:S01]  /*0520*/  PRMT R16, R31, 0x7610, R16 ;  /* 0x000076101f107816 */ /* 0x002fe20000000010 */
[----:B------:R0:W-:Y:S01]  /*0530*/  STS.U8 [R0+UR5+0x5], R26 ;  /* 0x0000051a00007988 */ /* 0x0001e20008000005 */
[----:B------:R-:W-:Y:S01]  /*0540*/  MOV R31, 0xc ;  /* 0x0000000c001f7802 */ /* 0x000fe20000000f00 */
[----:B------:R-:W-:-:S02]  /*0550*/  IMAD.MOV.U32 R24, RZ, RZ, 0x4 ;  /* 0x00000004ff187424 */ /* 0x000fc400078e00ff */
[----:B------:R1:W-:Y:S01]  /*0560*/  STS.U8 [R0+UR5+0x2], R20 ;  /* 0x0000021400007988 */ /* 0x0003e20008000005 */
[----:B--2---:R-:W-:Y:S02]  /*0570*/  IMAD.MOV.U32 R30, RZ, RZ, 0x10 ;  /* 0x00000010ff1e7424 */ /* 0x004fe400078e00ff */
[----:B------:R-:W-:Y:S01]  /*0580*/  IMAD.MOV.U32 R28, RZ, RZ, 0xe ;  /* 0x0000000eff1c7424 */ /* 0x000fe200078e00ff */
[----:B------:R2:W-:Y:S01]  /*0590*/  STS.U8 [R0+UR5+0xa], R22 ;  /* 0x00000a1600007988 */ /* 0x0005e20008000005 */
[----:B------:R-:W-:Y:S01]  /*05a0*/  IMAD.IADD R29, R15, 0x1, R29 ;  /* 0x000000010f1d7824 */ /* 0x000fe200078e021d */
[----:B0-----:R-:W-:Y:S01]  /*05b0*/  PRMT R26, R31, 0x7610, R26 ;  /* 0x000076101f1a7816 */ /* 0x001fe2000000001a */
[----:B------:R-:W-:Y:S01]  /*05c0*/  IMAD.MOV.U32 R31, RZ, RZ, 0x11 ;  /* 0x00000011ff1f7424 */ /* 0x000fe200078e00ff */
[----:B------:R0:W-:Y:S01]  /*05d0*/  STS.U8 [R0+UR5+0x4], R24 ;  /* 0x0000041800007988 */ /* 0x0001e20008000005 */
[----:B------:R-:W-:Y:S01]  /*05e0*/  IMAD.IADD R27, R3, 0x1, R27 ;  /* 0x00000001031b7824 */ /* 0x000fe200078e021b */
[----:B-1----:R-:W-:Y:S01]  /*05f0*/  PRMT R20, R32, 0x7610, R20 ;  /* 0x0000761020147816 */ /* 0x002fe20000000014 */
[----:B------:R-:W-:Y:S01]  /*0600*/  IMAD.MOV.U32 R32, RZ, RZ, 0xd ;  /* 0x0000000dff207424 */ /* 0x000fe200078e00ff */
[----:B------:R1:W-:Y:S01]  /*0610*/  STS.U8 [R0+UR5+0xc], R26 ;  /* 0x00000c1a00007988 */ /* 0x0003e20008000005 */
[----:B------:R-:W-:Y:S01]  /*0620*/  SHF.R.U64 R14, R14, 0x15, R29 ;  /* 0x000000150e0e7819 */ /* 0x000fe2000000121d */
[----:B------:R-:W-:Y:S01]  /*0630*/  IMAD.IADD R13, R13, 0x1, R25 ;  /* 0x000000010d0d7824 */ /* 0x000fe200078e0219 */
[----:B--2---:R-:W-:Y:S01]  /*0640*/  PRMT R22, R30, 0x7610, R22 ;  /* 0x000076101e167816 */ /* 0x004fe20000000016 */
[----:B------:R2:W-:Y:S01]  /*0650*/  STS.U8 [R0+UR5+0x9], R20 ;  /* 0x0000091400007988 */ /* 0x0005e20008000005 */
[----:B------:R-:W-:Y:S01]  /*0660*/  MOV R30, 0x12 ;  /* 0x00000012001e7802 */ /* 0x000fe20000000f00 */
[----:B0-----:R-:W-:Y:S01]  /*0670*/  IMAD.MOV.U32 R24, RZ, RZ, 0xb ;  /* 0x0000000bff187424 */ /* 0x001fe200078e00ff */
[----:B------:R-:W-:Y:S01]  /*0680*/  LOP3.LUT R3, R27, 0xffff, RZ, 0xc0, !PT ;  /* 0x0000ffff1b037812 */ /* 0x000fe200078ec0ff */
[----:B------:R0:W-:Y:S01]  /*0690*/  STS.U8 [R0+UR5+0x8], R16 ;  /* 0x0000081000007988 */ /* 0x0001e20008000005 */
[----:B------:R-:W-:Y:S01]  /*06a0*/  IMAD.IADD R21, R11, 0x1, R21 ;  /* 0x000000010b157824 */ /* 0x000fe200078e0215 */
[----:B-1----:R-:W-:Y:S01]  /*06b0*/  PRMT R26, R30, 0x7610, R26 ;  /* 0x000076101e1a7816 */ /* 0x002fe2000000001a */
[----:B------:R-:W-:Y:S01]  /*06c0*/  HFMA2 R30, -RZ, RZ, 0, 1.251697540283203125e-06 ;  /* 0x00000015ff1e7431 */ /* 0x000fe200000001ff */
[----:B------:R1:W-:Y:S01]  /*06d0*/  STS.U8 [R0+UR5+0xb], R24 ;  /* 0x00000b1800007988 */ /* 0x0003e20008000005 */
[----:B------:R-:W-:-:S02]  /*06e0*/  IMAD.IADD R17, R5, 0x1, R17 ;  /* 0x0000000105117824 */ /* 0x000fc400078e0211 */
[----:B--2---:R-:W-:Y:S01]  /*06f0*/  HFMA2 R20, -RZ, RZ, 0, 8.94069671630859375e-07 ;  /* 0x0000000fff147431 */ /* 0x004fe200000001ff */
[----:B------:R-:W-:Y:S01]  /*0700*/  LOP3.LUT R11, R14, 0x7ffffff, RZ, 0xc0, !PT ;  /* 0x07ffffff0e0b7812 */ /* 0x000fe200078ec0ff */
[----:B------:R2:W-:Y:S01]  /*0710*/  STS.U8 [R0+UR5+0x10], R22 ;  /* 0x0000101600007988 */ /* 0x0005e20008000005 */
[--C-:B------:R-:W-:Y:S02]  /*0720*/  SHF.R.U64 R5, R2, 0x15, R3.reuse ;  /* 0x0000001502057819 */ /* 0x100fe40000001203 */
[----:B0-----:R-:W-:Y:S01]  /*0730*/  PRMT R16, R32, 0x7610, R16 ;  /* 0x0000761020107816 */ /* 0x001fe20000000010 */
[----:B------:R-:W-:Y:S01]  /*0740*/  IMAD.MOV.U32 R32, RZ, RZ, 0x13 ;  /* 0x00000013ff207424 */ /* 0x000fe200078e00ff */
[----:B------:R0:W-:Y:S01]  /*0750*/  STS.U8 [R0+UR5+0xf], R20 ;  /* 0x00000f1400007988 */ /* 0x0001e20008000005 */
[----:B-1----:R-:W-:Y:S01]  /*0760*/  PRMT R24, R31, 0x7610, R24 ;  /* 0x000076101f187816 */ /* 0x002fe20000000018 */
[----:B------:R-:W-:Y:S01]  /*0770*/  IMAD.MOV.U32 R31, RZ, RZ, 0x16 ;  /* 0x00000016ff1f7424 */ /* 0x000fe200078e00ff */
[----:B------:R-:W-:Y:S01]  /*0780*/  SHF.R.U32.HI R14, RZ, 0x15, R3 ;  /* 0x00000015ff0e7819 */ /* 0x000fe20000011603 */
[----:B------:R1:W-:Y:S01]  /*0790*/  STS.U8 [R0+UR5+0xd], R16 ;  /* 0x00000d1000007988 */ /* 0x0003e20008000005 */
[----:B------:R-:W-:-:S02]  /*07a0*/  SHF.R.U64 R13, R12, 0x15, R13 ;  /* 0x000000150c0d7819 */ /* 0x000fc4000000120d */
[----:B--2---:R-:W-:Y:S01]  /*07b0*/  PRMT R22, R31, 0x7610, R22 ;  /* 0x000076101f167816 */ /* 0x004fe20000000016 */
[----:B------:R-:W-:Y:S01]  /*07c0*/  HFMA2 R31, -RZ, RZ, 0, 1.609325408935546875e-06 ;  /* 0x0000001bff1f7431 */ /* 0x000fe200000001ff */
[----:B------:R2:W-:Y:S01]  /*07d0*/  STS.U8 [R0+UR5+0xe], R28 ;  /* 0x00000e1c00007988 */ /* 0x0005e20008000005 */
[----:B0-----:R-:W-:Y:S02]  /*07e0*/  PRMT R20, R30, 0x7610, R20 ;  /* 0x000076101e147816 */ /* 0x001fe40000000014 */
[----:B------:R-:W-:Y:S01]  /*07f0*/  MOV R30, 0x18 ;  /* 0x00000018001e7802 */ /* 0x000fe20000000f00 */
[----:B------:R0:W-:Y:S01]  /*0800*/  STS.U8 [R0+UR5+0x12], R26 ;  /* 0x0000121a00007988 */ /* 0x0001e20008000005 */
[----:B-1----:R-:W-:Y:S01]  /*0810*/  PRMT R16, R32, 0x7610, R16 ;  /* 0x0000761020107816 */ /* 0x002fe20000000010 */
[----:B------:R-:W-:Y:S01]  /*0820*/  IMAD.MOV.U32 R32, RZ, RZ, 0x17 ;  /* 0x00000017ff207424 */ /* 0x000fe200078e00ff */
[----:B------:R-:W-:Y:S01]  /*0830*/  LOP3.LUT R4, R5, 0xf8000000, R4, 0xf8, !PT ;  /* 0xf800000005047812 */ /* 0x000fe200078ef804 */
[----:B------:R1:W-:Y:S01]  /*0840*/  STS.U8 [R0+UR5+0x11], R24 ;  /* 0x0000111800007988 */ /* 0x0003e20008000005 */
[----:B------:R-:W-:Y:S01]  /*0850*/  MOV R12, 0xbf ;  /* 0x000000bf000c7802 */ /* 0x000fe20000000f00 */
[----:B--2---:R-:W-:Y:S01]  /*0860*/  IMAD.MOV.U32 R28, RZ, RZ, 0x14 ;  /* 0x00000014ff1c7424 */ /* 0x004fe200078e00ff */
[----:B------:R-:W-:Y:S01]  /*0870*/  LOP3.LUT R5, R14, 0x1fffff, R17, 0xf8, !PT ;  /* 0x001fffff0e057812 */ /* 0x000fe200078ef811 */
[----:B------:R2:W-:Y:S01]  /*0880*/  STS.U8 [R0+UR5+0x15], R20 ;  /* 0x0000151400007988 */ /* 0x0005e20008000005 */
[----:B------:R-:W-:Y:S01]  /*0890*/  LOP3.LUT R13, R13, 0x7ffffff, RZ, 0xc0, !PT ;  /* 0x07ffffff0d0d7812 */ /* 0x000fe200078ec0ff */
[----:B------:R-:W-:Y:S01]  /*08a0*/  IMAD.MOV.U32 R14, RZ, RZ, 0xc2 ;  /* 0x000000c2ff0e7424 */ /* 0x000fe200078e00ff */
[----:B0-----:R-:W-:Y:S01]  /*08b0*/  PRMT R26, R30, 0x7610, R26 ;  /* 0x000076101e1a7816 */ /* 0x001fe2000000001a */
[----:B------:R-:W-:Y:S01]  /*08c0*/  IMAD.MOV.U32 R30, RZ, RZ, 0x1a ;  /* 0x0000001aff1e7424 */ /* 0x000fe200078e00ff */
[----:B------:R0:W-:Y:S01]  /*08d0*/  STS.U8 [R0+UR5+0x14], R28 ;  /* 0x0000141c00007988 */ /* 0x0001e20008000005 */
[----:B-1----:R-:W-:Y:S01]  /*08e0*/  PRMT R24, R32, 0x7610, R24 ;  /* 0x0000761020187816 */ /* 0x002fe20000000018 */
[----:B------:R-:W-:Y:S01]  /*08f0*/  IMAD.MOV.U32 R32, RZ, RZ, 0x1c ;  /* 0x0000001cff207424 */ /* 0x000fe200078e00ff */
[----:B------:R-:W1:Y:S01]  /*0900*/  I2F.F64.U64 R4, R4 ;  /* 0x0000000400047312 */ /* 0x000e620000301800 */
[----:B------:R3:W-:Y:S01]  /*0910*/  STS.U8 [R0+UR5+0x13], R16 ;  /* 0x0000131000007988 */ /* 0x0007e20008000005 */
[----:B------:R-:W-:-:S02]  /*0920*/  MOV R17, 0xc5 ;  /* 0x000000c500117802 */ /* 0x000fc40000000f00 */
[----:B--2---:R-:W-:Y:S01]  /*0930*/  PRMT R20, R32, 0x7610, R20 ;  /* 0x0000761020147816 */ /* 0x004fe20000000014 */
[----:B------:R2:W-:Y:S01]  /*0940*/  STS.U8 [R0+UR5+0x16], R22 ;  /* 0x0000161600007988 */ /* 0x0005e20008000005 */
[----:B------:R-:W-:Y:S02]  /*0950*/  MOV R32, 0x21 ;  /* 0x0000002100207802 */ /* 0x000fe40000000f00 */
[----:B0-----:R-:W-:Y:S01]  /*0960*/  PRMT R28, R30, 0x7610, R28 ;  /* 0x000076101e1c7816 */ /* 0x001fe2000000001c */
[----:B------:R0:W-:Y:S01]  /*0970*/  STS.U8 [R0+UR5+0x17], R24 ;  /* 0x0000171800007988 */ /* 0x0001e20008000005 */
[----:B------:R-:W-:Y:S01]  /*0980*/  PRMT R30, R31, 0x7610, R30 ;  /* 0x000076101f1e7816 */ /* 0x000fe2000000001e */
[----:B---3--:R-:W-:Y:S01]  /*0990*/  IMAD.MOV.U32 R16, RZ, RZ, 0x19 ;  /* 0x00000019ff107424 */ /* 0x008fe200078e00ff */
[----:B------:R-:W-:Y:S01]  /*09a0*/  MOV R31, 0x1d ;  /* 0x0000001d001f7802 */ /* 0x000fe20000000f00 */
[----:B------:R3:W-:Y:S01]  /*09b0*/  STS.U8 [R0+UR5+0x1c], R20 ;  /* 0x00001c1400007988 */ /* 0x0007e20008000005 */
[----:B-1----:R-:W-:-:S02]  /*09c0*/  DMUL R4, R4, 1.1102230246251565404e-16 ;  /* 0x3ca0000004047828 */ /* 0x002fc40000000000 */
[----:B--2---:R-:W-:Y:S01]  /*09d0*/  PRMT R22, R31, 0x7610, R22 ;  /* 0x000076101f167816 */ /* 0x004fe20000000016 */
[----:B------:R1:W-:Y:S01]  /*09e0*/  STS.U8 [R0+UR5+0x1b], R30 ;  /* 0x00001b1e00007988 */ /* 0x0003e20008000005 */
[----:B------:R-:W-:Y:S02]  /*09f0*/  IMAD.MOV.U32 R31, RZ, RZ, 0x20 ;  /* 0x00000020ff1f7424 */ /* 0x000fe400078e00ff */
[----:B0-----:R-:W-:Y:S01]  /*0a00*/  IMAD.MOV.U32 R24, RZ, RZ, 0x1e ;  /* 0x0000001eff187424 */ /* 0x001fe200078e00ff */
[----:B------:R0:W-:Y:S01]  /*0a10*/  STS.U8 [R0+UR5+0x18], R26 ;  /* 0x0000181a00007988 */ /* 0x0001e20008000005 */
[----:B---3--:R-:W-:Y:S01]  /*0a20*/  PRMT R20, R32, 0x7610, R20 ;  /* 0x0000761020147816 */ /* 0x008fe20000000014 */
[----:B------:R-:W-:Y:S02]  /*0a30*/  HFMA2 R32, -RZ, RZ, 0, 2.324581146240234375e-06 ;  /* 0x00000027ff207431 */ /* 0x000fe400000001ff */
[----:B------:R2:W-:Y:S01]  /*0a40*/  STS.U8 [R0+UR5+0x19], R16 ;  /* 0x0000191000007988 */ /* 0x0005e20008000005 */
[----:B------:R-:W-:Y:S01]  /*0a50*/  DMUL R4, R4, 256 ;  /* 0x4070000004047828 */ /* 0x000fe20000000000 */
[----:B-1----:R-:W-:-:S02]  /*0a60*/  IMAD.MOV.U32 R30, RZ, RZ, 0x24 ;  /* 0x00000024ff1e7424 */ /* 0x002fc400078e00ff */
[----:B------:R1:W-:Y:S01]  /*0a70*/  STS.U8 [R0+UR5+0x1e], R24 ;  /* 0x00001e1800007988 */ /* 0x0003e20008000005 */
[----:B0-----:R-:W-:-:S03]  /*0a80*/  HFMA2 R26, -RZ, RZ, 0, 1.847743988037109375e-06 ;  /* 0x0000001fff1a7431 */ /* 0x001fc600000001ff */
[----:B------:R0:W-:Y:S01]  /*0a90*/  STS.U8 [R0+UR5+0x1d], R22 ;  /* 0x00001d1600007988 */ /* 0x0001e20008000005 */
[----:B--2---:R-:W-:Y:S02]  /*0aa0*/  PRMT R16, R31, 0x7610, R16 ;  /* 0x000076101f107816 */ /* 0x004fe40000000010 */
[----:B------:R-:W-:Y:S01]  /*0ab0*/  MOV R31, 0x25 ;  /* 0x00000025001f7802 */ /* 0x000fe20000000f00 */
[----:B------:R2:W-:Y:S01]  /*0ac0*/  STS.U8 [R0+UR5+0x1f], R26 ;  /* 0x00001f1a00007988 */ /* 0x0005e20008000005 */
[----:B-1----:R-:W-:Y:S01]  /*0ad0*/  PRMT R24, R30, 0x7610, R24 ;  /* 0x000076101e187816 */ /* 0x002fe20000000018 */
[----:B------:R-:W-:Y:S02]  /*0ae0*/  IMAD.MOV.U32 R30, RZ, RZ, 0x26 ;  /* 0x00000026ff1e7424 */ /* 0x000fe400078e00ff */
[----:B------:R1:W-:Y:S01]  /*0af0*/  STS.U8 [R0+UR5+0x20], R16 ;  /* 0x0000201000007988 */ /* 0x0003e20008000005 */
[----:B0-----:R-:W-:-:S03]  /*0b00*/  HFMA2 R22, -RZ, RZ, 0, 2.086162567138671875e-06 ;  /* 0x00000023ff167431 */ /* 0x001fc600000001ff */
[----:B------:R0:W-:Y:S01]  /*0b10*/  STS.U8 [R0+UR5+0x21], R20 ;  /* 0x0000211400007988 */ /* 0x0001e20008000005 */
[----:B--2---:R-:W-:Y:S01]  /*0b20*/  PRMT R26, R31, 0x7610, R26 ;  /* 0x000076101f1a7816 */ /* 0x004fe2000000001a */
[----:B------:R-:W-:Y:S02]  /*0b30*/  IMAD.MOV.U32 R31, RZ, RZ, 0x2a ;  /* 0x0000002aff1f7424 */ /* 0x000fe400078e00ff */
[----:B------:R2:W-:Y:S01]  /*0b40*/  STS.U8 [R0+UR5+0x1a], R28 ;  /* 0x00001a1c00007988 */ /* 0x0005e20008000005 */
[----:B-1----:R-:W-:Y:S02]  /*0b50*/  PRMT R16, R30, 0x7610, R16 ;  /* 0x000076101e107816 */ /* 0x002fe40000000010 */
[----:B------:R-:W-:Y:S01]  /*0b60*/  MOV R30, 0x29 ;  /* 0x00000029001e7802 */ /* 0x000fe20000000f00 */
[----:B------:R1:W-:Y:S01]  /*0b70*/  STS.U8 [R0+UR5+0x23], R22 ;  /* 0x0000231600007988 */ /* 0x0003e20008000005 */
[----:B0-----:R-:W-:Y:S01]  /*0b80*/  PRMT R20, R32, 0x7610, R20 ;  /* 0x0000761020147816 */ /* 0x001fe20000000014 */
[----:B------:R-:W-:-:S02]  /*0b90*/  HFMA2 R32, -RZ, RZ, 0, 2.562999725341796875e-06 ;  /* 0x0000002bff207431 */ /* 0x000fc400000001ff */
[----:B------:R0:W-:Y:S01]  /*0ba0*/  STS.U8 [R0+UR5+0x24], R24 ;  /* 0x0000241800007988 */ /* 0x0001e20008000005 */
[----:B--2---:R-:W-:-:S03]  /*0bb0*/  IMAD.MOV.U32 R28, RZ, RZ, 0x22 ;  /* 0x00000022ff1c7424 */ /* 0x004fc600078e00ff */
[----:B------:R2:W-:Y:S01]  /*0bc0*/  STS.U8 [R0+UR5+0x26], R16 ;  /* 0x0000261000007988 */ /* 0x0005e20008000005 */
[----:B-1----:R-:W-:Y:S01]  /*0bd0*/  PRMT R22, R30, 0x7610, R22 ;  /* 0x000076101e167816 */ /* 0x002fe20000000016 */
[----:B------:R-:W-:Y:S02]  /*0be0*/  IMAD.MOV.U32 R30, RZ, RZ, 0x2c ;  /* 0x0000002cff1e7424 */ /* 0x000fe400078e00ff */
[----:B------:R1:W-:Y:S01]  /*0bf0*/  STS.U8 [R0+UR5+0x22], R28 ;  /* 0x0000221c00007988 */ /* 0x0003e20008000005 */
[----:B0-----:R-:W-:Y:S01]  /*0c00*/  PRMT R24, R31, 0x7610, R24 ;  /* 0x000076101f187816 */ /* 0x001fe20000000018 */
[----:B------:R-:W-:Y:S02]  /*0c10*/  HFMA2 R31, -RZ, RZ, 0, 2.801418304443359375e-06 ;  /* 0x0000002fff1f7431 */ /* 0x000fe400000001ff */
[----:B------:R0:W-:Y:S01]  /*0c20*/  STS.U8 [R0+UR5+0x25], R26 ;  /* 0x0000251a00007988 */ /* 0x0001e20008000005 */
[----:B--2---:R-:W-:Y:S01]  /*0c30*/  PRMT R16, R30, 0x7610, R16 ;  /* 0x000076101e107816 */ /* 0x004fe20000000010 */
[----:B------:R-:W-:-:S02]  /*0c40*/  IMAD.MOV.U32 R30, RZ, RZ, 0x2e ;  /* 0x0000002eff1e7424 */ /* 0x000fc400078e00ff */
[----:B------:R2:W-:Y:S01]  /*0c50*/  STS.U8 [R0+UR5+0x29], R22 ;  /* 0x0000291600007988 */ /* 0x0005e20008000005 */
[----:B-1----:R-:W-:-:S03]  /*0c60*/  IMAD.MOV.U32 R28, RZ, RZ, 0x28 ;  /* 0x00000028ff1c7424 */ /* 0x002fc600078e00ff */
[----:B------:R1:W-:Y:S01]  /*0c70*/  STS.U8 [R0+UR5+0x27], R20 ;  /* 0x0000271400007988 */ /* 0x0003e20008000005 */
[----:B0-----:R-:W-:Y:S01]  /*0c80*/  PRMT R26, R32, 0x7610, R26 ;  /* 0x00007610201a7816 */ /* 0x001fe2000000001a */
[----:B------:R-:W-:Y:S02]  /*0c90*/  IMAD.MOV.U32 R32, RZ, RZ, 0x30 ;  /* 0x00000030ff207424 */ /* 0x000fe400078e00ff */
[----:B------:R0:W-:Y:S03]  /*0ca0*/  STS.U8 [R0+UR5+0x28], R28 ;  /* 0x0000281c00007988 */ /* 0x0001e60008000005 */
[----:B--2---:R-:W-:Y:S01]  /*0cb0*/  PRMT R22, R32, 0x7610, R22 ;  /* 0x0000761020167816 */ /* 0x004fe20000000016 */
[----:B------:R2:W-:Y:S01]  /*0cc0*/  STS.U8 [R0+UR5+0x2a], R24 ;  /* 0x00002a1800007988 */ /* 0x0005e20008000005 */
[----:B------:R-:W-:Y:S02]  /*0cd0*/  MOV R32, 0x35 ;  /* 0x0000003500207802 */ /* 0x000fe40000000f00 */
[----:B-1----:R-:W-:Y:S01]  /*0ce0*/  MOV R20, 0x2d ;  /* 0x0000002d00147802 */ /* 0x002fe20000000f00 */
[----:B------:R1:W-:Y:S01]  /*0cf0*/  STS.U8 [R0+UR5+0x2c], R16 ;  /* 0x00002c1000007988 */ /* 0x0003e20008000005 */
[----:B0-----:R-:W-:-:S02]  /*0d00*/  PRMT R28, R30, 0x7610, R28 ;  /* 0x000076101e1c7816 */ /* 0x001fc4000000001c */
[----:B------:R-:W-:Y:S01]  /*0d10*/  PRMT R30, R31, 0x7610, R30 ;  /* 0x000076101f1e7816 */ /* 0x000fe2000000001e */
[----:B------:R0:W-:Y:S01]  /*0d20*/  STS.U8 [R0+UR5+0x30], R22 ;  /* 0x0000301600007988 */ /* 0x0001e20008000005 */
[----:B------:R-:W-:Y:S01]  /*0d30*/  MOV R31, 0x31 ;  /* 0x00000031001f7802 */ /* 0x000fe20000000f00 */
[----:B--2---:R-:W-:Y:S02]  /*0d40*/  IMAD.MOV.U32 R24, RZ, RZ, 0x32 ;  /* 0x00000032ff187424 */ /* 0x004fe400078e00ff */
[----:B------:R2:W-:Y:S01]  /*0d50*/  STS.U8 [R0+UR5+0x2f], R30 ;  /* 0x00002f1e00007988 */ /* 0x0005e20008000005 */
[----:B-1----:R-:W-:Y:S01]  /*0d60*/  PRMT R16, R31, 0x7610, R16 ;  /* 0x000076101f107816 */ /* 0x002fe20000000010 */
[----:B------:R-:W-:Y:S02]  /*0d70*/  IMAD.MOV.U32 R31, RZ, RZ, 0x34 ;  /* 0x00000034ff1f7424 */ /* 0x000fe400078e00ff */
[----:B------:R1:W-:Y:S01]  /*0d80*/  STS.U8 [R0+UR5+0x2b], R26 ;  /* 0x00002b1a00007988 */ /* 0x0003e20008000005 */
[----:B0-----:R-:W-:Y:S01]  /*0d90*/  PRMT R22, R32, 0x7610, R22 ;  /* 0x0000761020167816 */ /* 0x001fe20000000016 */
[----:B------:R-:W-:-:S02]  /*0da0*/  HFMA2 R32, -RZ, RZ, 0, 3.516674041748046875e-06 ;  /* 0x0000003bff207431 */ /* 0x000fc400000001ff */
[----:B------:R0:W-:Y:S01]  /*0db0*/  STS.U8 [R0+UR5+0x2d], R20 ;  /* 0x00002d1400007988 */ /* 0x0001e20008000005 */
[----:B--2---:R-:W-:-:S03]  /*0dc0*/  IMAD.MOV.U32 R30, RZ, RZ, 0x38 ;  /* 0x00000038ff1e7424 */ /* 0x004fc600078e00ff */
[----:B------:R2:W-:Y:S01]  /*0dd0*/  STS.U8 [R0+UR5+0x32], R24 ;  /* 0x0000321800007988 */ /* 0x0005e20008000005 */
[----:B-1----:R-:W-:-:S03]  /*0de0*/  HFMA2 R26, -RZ, RZ, 0, 3.039836883544921875e-06 ;  /* 0x00000033ff1a7431 */ /* 0x002fc600000001ff */
[----:B------:R1:W-:Y:S01]  /*0df0*/  STS.U8 [R0+UR5+0x31], R16 ;  /* 0x0000311000007988 */ /* 0x0003e20008000005 */
[----:B0-----:R-:W-:Y:S02]  /*0e00*/  PRMT R20, R31, 0x7610, R20 ;  /* 0x000076101f147816 */ /* 0x001fe40000000014 */
[----:B------:R-:W-:Y:S01]  /*0e10*/  MOV R31, 0x39 ;  /* 0x00000039001f7802 */ /* 0x000fe20000000f00 */
[----:B------:R0:W-:Y:S01]  /*0e20*/  STS.U8 [R0+UR5+0x35], R22 ;  /* 0x0000351600007988 */ /* 0x0001e20008000005 */
[----:B--2---:R-:W-:Y:S01]  /*0e30*/  PRMT R24, R30, 0x7610, R24 ;  /* 0x000076101e187816 */ /* 0x004fe20000000018 */
[----:B------:R-:W-:Y:S02]  /*0e40*/  IMAD.MOV.U32 R30, RZ, RZ, 0x3a ;  /* 0x0000003aff1e7424 */ /* 0x000fe400078e00ff */
[----:B------:R2:W-:Y:S01]  /*0e50*/  STS.U8 [R0+UR5+0x34], R20 ;  /* 0x0000341400007988 */ /* 0x0005e20008000005 */
[----:B-1----:R-:W-:-:S03]  /*0e60*/  HFMA2 R16, -RZ, RZ, 0, 3.278255462646484375e-06 ;  /* 0x00000037ff107431 */ /* 0x002fc600000001ff */
[----:B------:R1:W-:Y:S01]  /*0e70*/  STS.U8 [R0+UR5+0x33], R26 ;  /* 0x0000331a00007988 */ /* 0x0003e20008000005 */
[----:B0-----:R-:W-:Y:S01]  /*0e80*/  PRMT R22, R32, 0x7610, R22 ;  /* 0x0000761020167816 */ /* 0x001fe20000000016 */
[----:B------:R-:W-:Y:S02]  /*0e90*/  HFMA2 R32, -RZ, RZ, 0, 3.755092620849609375e-06 ;  /* 0x0000003fff207431 */ /* 0x000fe400000001ff */
[----:B------:R0:W-:Y:S01]  /*0ea0*/  STS.U8 [R0+UR5+0x2e], R28 ;  /* 0x00002e1c00007988 */ /* 0x0001e20008000005 */
[----:B--2---:R-:W-:Y:S02]  /*0eb0*/  PRMT R20, R30, 0x7610, R20 ;  /* 0x000076101e147816 */ /* 0x004fe40000000014 */
[----:B------:R-:W-:Y:S01]  /*0ec0*/  MOV R30, 0x3d ;  /* 0x0000003d001e7802 */ /* 0x000fe20000000f00 */
[----:B------:R2:W-:Y:S01]  /*0ed0*/  STS.U8 [R0+UR5+0x37], R16 ;  /* 0x0000371000007988 */ /* 0x0005e20008000005 */
[----:B-1----:R-:W-:Y:S01]  /*0ee0*/  PRMT R26, R31, 0x7610, R26 ;  /* 0x000076101f1a7816 */ /* 0x002fe2000000001a */
[----:B------:R-:W-:-:S02]  /*0ef0*/  IMAD.MOV.U32 R31, RZ, RZ, 0x3e ;  /* 0x0000003eff1f7424 */ /* 0x000fc400078e00ff */
[----:B------:R1:W-:Y:S01]  /*0f00*/  STS.U8 [R0+UR5+0x38], R24 ;  /* 0x0000381800007988 */ /* 0x0003e20008000005 */
[----:B0-----:R-:W-:-:S03]  /*0f10*/  IMAD.MOV.U32 R28, RZ, RZ, 0x36 ;  /* 0x00000036ff1c7424 */ /* 0x001fc600078e00ff */
[----:B------:R0:W-:Y:S01]  /*0f20*/  STS.U8 [R0+UR5+0x39], R26 ;  /* 0x0000391a00007988 */ /* 0x0001e20008000005 */
[----:B--2---:R-:W-:Y:S01]  /*0f30*/  PRMT R16, R30, 0x7610, R16 ;  /* 0x000076101e107816 */ /* 0x004fe20000000010 */
[----:B------:R-:W-:Y:S02]  /*0f40*/  IMAD.MOV.U32 R30, RZ, RZ, 0x40 ;  /* 0x00000040ff1e7424 */ /* 0x000fe400078e00ff */
[----:B------:R2:W-:Y:S01]  /*0f50*/  STS.U8 [R0+UR5+0x36], R28 ;  /* 0x0000361c00007988 */ /* 0x0005e20008000005 */
[----:B-1----:R-:W-:Y:S01]  /*0f60*/  PRMT R24, R31, 0x7610, R24 ;  /* 0x000076101f187816 */ /* 0x002fe20000000018 */
[----:B------:R-:W-:Y:S02]  /*0f70*/  HFMA2 R31, -RZ, RZ, 0, 3.993511199951171875e-06 ;  /* 0x00000043ff1f7431 */ /* 0x000fe400000001ff */
[----:B------:R1:W-:Y:S01]  /*0f80*/  STS.U8 [R0+UR5+0x3a], R20 ;  /* 0x00003a1400007988 */ /* 0x0003e20008000005 */
[----:B0-----:R-:W-:Y:S01]  /*0f90*/  PRMT R26, R32, 0x7610, R26 ;  /* 0x00007610201a7816 */ /* 0x001fe2000000001a */
[----:B------:R-:W-:-:S02]  /*0fa0*/  IMAD.MOV.U32 R32, RZ, RZ, 0x44 ;  /* 0x00000044ff207424 */ /* 0x000fc400078e00ff */
[----:B------:R0:W-:Y:S01]  /*0fb0*/  STS.U8 [R0+UR5+0x3d], R16 ;  /* 0x00003d1000007988 */ /* 0x0001e20008000005 */
[----:B--2---:R-:W-:-:S03]  /*0fc0*/  IMAD.MOV.U32 R28, RZ, RZ, 0x3c ;  /* 0x0000003cff1c7424 */ /* 0x004fc600078e00ff */
[----:B------:R2:W-:Y:S01]  /*0fd0*/  STS.U8 [R0+UR5+0x3b], R22 ;  /* 0x00003b1600007988 */ /* 0x0005e20008000005 */
[----:B-1----:R-:W-:Y:S01]  /*0fe0*/  PRMT R20, R30, 0x7610, R20 ;  /* 0x000076101e147816 */ /* 0x002fe20000000014 */
[----:B------:R-:W-:Y:S02]  /*0ff0*/  IMAD.MOV.U32 R30, RZ, RZ, 0x42 ;  /* 0x00000042ff1e7424 */ /* 0x000fe400078e00ff */
[----:B------:R1:W-:Y:S01]  /*1000*/  STS.U8 [R0+UR5+0x3c], R28 ;  /* 0x00003c1c00007988 */ /* 0x0003e20008000005 */
[----:B0-----:R-:W-:Y:S02]  /*1010*/  PRMT R16, R32, 0x7610, R16 ;  /* 0x0000761020107816 */ /* 0x001fe40000000010 */
[----:B------:R-:W-:Y:S01]  /*1020*/  MOV R32, 0x49 ;  /* 0x0000004900207802 */ /* 0x000fe20000000f00 */
[----:B------:R0:W-:Y:S01]  /*1030*/  STS.U8 [R0+UR5+0x3e], R24 ;  /* 0x00003e1800007988 */ /* 0x0001e20008000005 */
[----:B--2---:R-:W-:-:S03]  /*1040*/  MOV R22, 0x41 ;  /* 0x0000004100167802 */ /* 0x004fc60000000f00 */
[----:B------:R2:W-:Y:S01]  /*1050*/  STS.U8 [R0+UR5+0x40], R20 ;  /* 0x0000401400007988 */ /* 0x0005e20008000005 */
[----:B-1----:R-:W-:Y:S02]  /*1060*/  PRMT R28, R30, 0x7610, R28 ;  /* 0x000076101e1c7816 */ /* 0x002fe4000000001c */
[----:B------:R-:W-:Y:S01]  /*1070*/  PRMT R30, R31, 0x7610, R30 ;  /* 0x000076101f1e7816 */ /* 0x000fe2000000001e */
[----:B------:R1:W-:Y:S01]  /*1080*/  STS.U8 [R0+UR5+0x44], R16 ;  /* 0x0000441000007988 */ /* 0x0003e20008000005 */
[----:B------:R-:W-:Y:S01]  /*1090*/  MOV R31, 0x45 ;  /* 0x00000045001f7802 */ /* 0x000fe20000000f00 */
[----:B0-----:R-:W-:Y:S02]  /*10a0*/  IMAD.MOV.U32 R24, RZ, RZ, 0x46 ;  /* 0x00000046ff187424 */ /* 0x001fe400078e00ff */
[----:B------:R0:W-:Y:S01]  /*10b0*/  STS.U8 [R0+UR5+0x43], R30 ;  /* 0x0000431e00007988 */ /* 0x0001e20008000005 */
[----:B--2---:R-:W-:Y:S01]  /*10c0*/  PRMT R20, R31, 0x7610, R20 ;  /* 0x000076101f147816 */ /* 0x004fe20000000014 */
[----:B------:R-:W-:-:S02]  /*10d0*/  IMAD.MOV.U32 R31, RZ, RZ, 0x48 ;  /* 0x00000048ff1f7424 */ /* 0x000fc400078e00ff */
[----:B------:R2:W-:Y:S01]  /*10e0*/  STS.U8 [R0+UR5+0x3f], R26 ;  /* 0x00003f1a00007988 */ /* 0x0005e20008000005 */
[----:B-1----:R-:W-:Y:S01]  /*10f0*/  PRMT R16, R32, 0x7610, R16 ;  /* 0x0000761020107816 */ /* 0x002fe20000000010 */
[----:B------:R-:W-:Y:S02]  /*1100*/  HFMA2 R32, -RZ, RZ, 0, 4.708766937255859375e-06 ;  /* 0x0000004fff207431 */ /* 0x000fe400000001ff */
[----:B------:R1:W-:Y:S01]  /*1110*/  STS.U8 [R0+UR5+0x41], R22 ;  /* 0x0000411600007988 */ /* 0x0003e20008000005 */
[----:B0-----:R-:W-:-:S03]  /*1120*/  IMAD.MOV.U32 R30, RZ, RZ, 0x4c ;  /* 0x0000004cff1e7424 */ /* 0x001fc600078e00ff */
[----:B------:R0:W-:Y:S01]  /*1130*/  STS.U8 [R0+UR5+0x46], R24 ;  /* 0x0000461800007988 */ /* 0x0001e20008000005 */
[----:B--2---:R-:W-:-:S03]  /*1140*/  HFMA2 R26, -RZ, RZ, 0, 4.231929779052734375e-06 ;  /* 0x00000047ff1a7431 */ /* 0x004fc600000001ff */
[----:B------:R2:W-:Y:S01]  /*1150*/  STS.U8 [R0+UR5+0x45], R20 ;  /* 0x0000451400007988 */ /* 0x0005e20008000005 */
[----:B-1----:R-:W-:Y:S02]  /*1160*/  PRMT R22, R31, 0x7610, R22 ;  /* 0x000076101f167816 */ /* 0x002fe40000000016 */
[----:B------:R-:W-:Y:S01]  /*1170*/  MOV R31, 0x4d ;  /* 0x0000004d001f7802 */ /* 0x000fe20000000f00 */
[----:B------:R1:W-:Y:S01]  /*1180*/  STS.U8 [R0+UR5+0x49], R16 ;  /* 0x0000491000007988 */ /* 0x0003e20008000005 */
[----:B0-----:R-:W-:Y:S01]  /*1190*/  PRMT R24, R30, 0x7610, R24 ;  /* 0x000076101e187816 */ /* 0x001fe20000000018 */
[----:B------:R-:W-:Y:S02]  /*11a0*/  IMAD.MOV.U32 R30, RZ, RZ, 0x4e ;  /* 0x0000004eff1e7424 */ /* 0x000fe400078e00ff */
[----:B------:R0:W-:Y:S01]  /*11b0*/  STS.U8 [R0+UR5+0x48], R22 ;  /* 0x0000481600007988 */ /* 0x0001e20008000005 */
[----:B--2---:R-:W-:-:S03]  /*11c0*/  HFMA2 R20, -RZ, RZ, 0, 4.470348358154296875e-06 ;  /* 0x0000004bff147431 */ /* 0x004fc600000001ff */
[----:B------:R2:W-:Y:S01]  /*11d0*/  STS.U8 [R0+UR5+0x47], R26 ;  /* 0x0000471a00007988 */ /* 0x0005e20008000005 */
[----:B-1----:R-:W-:Y:S01]  /*11e0*/  PRMT R16, R32, 0x7610, R16 ;  /* 0x0000761020107816 */ /* 0x002fe20000000010 */
[----:B------:R-:W-:Y:S02]  /*11f0*/  HFMA2 R32, -RZ, RZ, 0, 4.947185516357421875e-06 ;  /* 0x00000053ff207431 */ /* 0x000fe400000001ff */
[----:B------:R1:W-:Y:S01]  /*1200*/  STS.U8 [R0+UR5+0x42], R28 ;  /* 0x0000421c00007988 */ /* 0x0003e20008000005 */
[----:B0-----:R-:W-:Y:S02]  /*1210*/  PRMT R22, R30, 0x7610, R22 ;  /* 0x000076101e167816 */ /* 0x001fe40000000016 */
[----:B------:R-:W-:Y:S01]  /*1220*/  MOV R30, 0x51 ;  /* 0x00000051001e7802 */ /* 0x000fe20000000f00 */
        /* <DEDUP_REMOVED lines=8> */
[----:B------:R0:W-:Y:S01]  /*12b0*/  STS.U8 [R0+UR5+0x4a], R28 ;  /* 0x00004a1c00007988 */ /* 0x0001e20008000005 */
[----:B--2---:R-:W-:Y:S01]  /*12c0*/  PRMT R24, R31, 0x7610, R24 ;  /* 0x000076101f187816 */ /* 0x004fe20000000018 */
[----:B------:R-:W-:Y:S02]  /*12d0*/  HFMA2 R31, -RZ, RZ, 0, 5.185604095458984375e-06 ;  /* 0x00000057ff1f7431 */ /* 0x000fe400000001ff */
        /* <DEDUP_REMOVED lines=9> */
[----:B-1----:R-:W-:Y:S02]  /*1370*/  PRMT R20, R32, 0x7610, R20 ;  /* 0x0000761020147816 */ /* 0x002fe40000000014 */
[----:B------:R-:W-:Y:S01]  /*1380*/  MOV R32, 0x5d ;  /* 0x0000005d00207802 */ /* 0x000fe20000000f00 */
[----:B------:R1:W-:Y:S01]  /*1390*/  STS.U8 [R0+UR5+0x52], R24 ;  /* 0x0000521800007988 */ /* 0x0003e20008000005 */
[----:B0-----:R-:W-:-:S03]  /*13a0*/  MOV R16, 0x55 ;  /* 0x0000005500107802 */ /* 0x001fc60000000f00 */
[----:B------:R0:W-:Y:S01]  /*13b0*/  STS.U8 [R0+UR5+0x58], R20 ;  /* 0x0000581400007988 */ /* 0x0001e20008000005 */
[----:B--2---:R-:W-:Y:S02]  /*13c0*/  PRMT R28, R30, 0x7610, R28 ;  /* 0x000076101e1c7816 */ /* 0x004fe4000000001c */
[----:B------:R-:W-:Y:S01]  /*13d0*/  PRMT R30, R31, 0x7610, R30 ;  /* 0x000076101f1e7816 */ /* 0x000fe2000000001e */
[----:B------:R2:W-:Y:S01]  /*13e0*/  STS.U8 [R0+UR5+0x54], R22 ;  /* 0x0000541600007988 */ /* 0x0005e20008000005 */
[----:B------:R-:W-:Y:S01]  /*13f0*/  MOV R31, 0x59 ;  /* 0x00000059001f7802 */ /* 0x000fe20000000f00 */
[----:B-1----:R-:W-:Y:S02]  /*1400*/  IMAD.MOV.U32 R24, RZ, RZ, 0x5a ;  /* 0x0000005aff187424 */ /* 0x002fe400078e00ff */
[----:B------:R1:W-:Y:S01]  /*1410*/  STS.U8 [R0+UR5+0x57], R30 ;  /* 0x0000571e00007988 */ /* 0x0003e20008000005 */
[----:B0-----:R-:W-:Y:S01]  /*1420*/  PRMT R20, R32, 0x7610, R20 ;  /* 0x0000761020147816 */ /* 0x001fe20000000014 */
[----:B------:R-:W-:-:S02]  /*1430*/  HFMA2 R32, -RZ, RZ, 0, 5.900859832763671875e-06 ;  /* 0x00000063ff207431 */ /* 0x000fc400000001ff */
[----:B------:R0:W-:Y:S01]  /*1440*/  STS.U8 [R0+UR5+0x53], R26 ;  /* 0x0000531a00007988 */ /* 0x0001e20008000005 */
[----:B--2---:R-:W-:Y:S01]  /*1450*/  PRMT R22, R31, 0x7610, R22 ;  /* 0x000076101f167816 */ /* 0x004fe20000000016 */
[----:B------:R-:W-:Y:S02]  /*1460*/  IMAD.MOV.U32 R31, RZ, RZ, 0x5c ;  /* 0x0000005cff1f7424 */ /* 0x000fe400078e00ff */
[----:B------:R2:W-:Y:S01]  /*1470*/  STS.U8 [R0+UR5+0x55], R16 ;  /* 0x0000551000007988 */ /* 0x0005e20008000005 */
[----:B-1----:R-:W-:-:S03]  /*1480*/  IMAD.MOV.U32 R30, RZ, RZ, 0x60 ;  /* 0x00000060ff1e7424 */ /* 0x002fc600078e00ff */
[----:B------:R1:W-:Y:S01]  /*1490*/  STS.U8 [R0+UR5+0x5a], R24 ;  /* 0x00005a1800007988 */ /* 0x0003e20008000005 */
[----:B0-----:R-:W-:-:S03]  /*14a0*/  HFMA2 R26, -RZ, RZ, 0, 5.424022674560546875e-06 ;  /* 0x0000005bff1a7431 */ /* 0x001fc600000001ff */
[----:B------:R0:W-:Y:S01]  /*14b0*/  STS.U8 [R0+UR5+0x59], R22 ;  /* 0x0000591600007988 */ /* 0x0001e20008000005 */
[----:B--2---:R-:W-:-:S03]  /*14c0*/  PRMT R16, R31, 0x7610, R16 ;  /* 0x000076101f107816 */ /* 0x004fc60000000010 */
[----:B------:R2:W-:Y:S01]  /*14d0*/  STS.U8 [R0+UR5+0x5d], R20 ;  /* 0x00005d1400007988 */ /* 0x0005e20008000005 */
[----:B------:R-:W-:Y:S02]  /*14e0*/  MOV R31, 0x61 ;  /* 0x00000061001f7802 */ /* 0x000fe40000000f00 */
[----:B-1----:R-:W-:Y:S01]  /*14f0*/  PRMT R24, R30, 0x7610, R24 ;  /* 0x000076101e187816 */ /* 0x002fe20000000018 */
[----:B------:R-:W-:Y:S01]  /*1500*/  IMAD.MOV.U32 R30, RZ, RZ, 0x62 ;  /* 0x00000062ff1e7424 */ /* 0x000fe200078e00ff */
[----:B------:R1:W-:Y:S01]  /*1510*/  STS.U8 [R0+UR5+0x5c], R16 ;  /* 0x00005c1000007988 */ /* 0x0003e20008000005 */
[----:B0-----:R-:W-:-:S03]  /*1520*/  HFMA2 R22, -RZ, RZ, 0, 5.662441253662109375e-06 ;  /* 0x0000005fff167431 */ /* 0x001fc600000001ff */
[----:B------:R0:W-:Y:S01]  /*1530*/  STS.U8 [R0+UR5+0x5b], R26 ;  /* 0x00005b1a00007988 */ /* 0x0001e20008000005 */
[----:B--2---:R-:W-:Y:S01]  /*1540*/  PRMT R20, R32, 0x7610, R20 ;  /* 0x0000761020147816 */ /* 0x004fe20000000014 */
[----:B------:R-:W-:Y:S02]  /*1550*/  HFMA2 R32, -RZ, RZ, 0, 6.139278411865234375e-06 ;  /* 0x00000067ff207431 */ /* 0x000fe400000001ff */
[----:B------:R2:W-:Y:S01]  /*1560*/  STS.U8 [R0+UR5+0x56], R28 ;  /* 0x0000561c00007988 */ /* 0x0005e20008000005 */
[----:B-1----:R-:W-:Y:S02]  /*1570*/  PRMT R16, R30, 0x7610, R16 ;  /* 0x000076101e107816 */ /* 0x002fe40000000010 */
[----:B------:R-:W-:Y:S01]  /*1580*/  MOV R30, 0x65 ;  /* 0x00000065001e7802 */ /* 0x000fe20000000f00 */
        /* <DEDUP_REMOVED lines=9> */
[----:B0-----:R-:W-:Y:S01]  /*1620*/  PRMT R24, R31, 0x7610, R24 ;  /* 0x000076101f187816 */ /* 0x001fe20000000018 */
[----:B------:R-:W-:Y:S02]  /*1630*/  HFMA2 R31, -RZ, RZ, 0, 6.377696990966796875e-06 ;  /* 0x0000006bff1f7431 */ /* 0x000fe400000001ff */
        /* <DEDUP_REMOVED lines=9> */
[----:B--2---:R-:W-:Y:S02]  /*16d0*/  PRMT R22, R32, 0x7610, R22 ;  /* 0x0000761020167816 */ /* 0x004fe40000000016 */
[----:B------:R-:W-:Y:S01]  /*16e0*/  MOV R32, 0x71 ;  /* 0x0000007100207802 */ /* 0x000fe20000000f00 */
[----:B------:R2:W-:Y:S01]  /*16f0*/  STS.U8 [R0+UR5+0x66], R24 ;  /* 0x0000661800007988 */ /* 0x0005e20008000005 */
[----:B-1----:R-:W-:-:S03]  /*1700*/  MOV R20, 0x69 ;  /* 0x0000006900147802 */ /* 0x002fc60000000f00 */
[----:B------:R1:W-:Y:S01]  /*1710*/  STS.U8 [R0+UR5+0x6c], R22 ;  /* 0x00006c1600007988 */ /* 0x0003e20008000005 */
[----:B0-----:R-:W-:Y:S02]  /*1720*/  PRMT R28, R30, 0x7610, R28 ;  /* 0x000076101e1c7816 */ /* 0x001fe4000000001c */
[----:B------:R-:W-:Y:S01]  /*1730*/  PRMT R30, R31, 0x7610, R30 ;  /* 0x000076101f1e7816 */ /* 0x000fe2000000001e */
[----:B------:R0:W-:Y:S01]  /*1740*/  STS.U8 [R0+UR5+0x68], R16 ;  /* 0x0000681000007988 */ /* 0x0001e20008000005 */
[----:B------:R-:W-:Y:S01]  /*1750*/  MOV R31, 0x6d ;  /* 0x0000006d001f7802 */ /* 0x000fe20000000f00 */
[----:B--2---:R-:W-:Y:S02]  /*1760*/  IMAD.MOV.U32 R24, RZ, RZ, 0x6e ;  /* 0x0000006eff187424 */ /* 0x004fe400078e00ff */
[----:B------:R2:W-:Y:S01]  /*1770*/  STS.U8 [R0+UR5+0x6b], R30 ;  /* 0x00006b1e00007988 */ /* 0x0005e20008000005 */
[----:B-1----:R-:W-:Y:S01]  /*1780*/  PRMT R22, R32, 0x7610, R22 ;  /* 0x0000761020167816 */ /* 0x002fe20000000016 */
[----:B------:R-:W-:-:S02]  /*1790*/  HFMA2 R32, -RZ, RZ, 0, 7.092952728271484375e-06 ;  /* 0x00000077ff207431 */ /* 0x000fc400000001ff */
[----:B------:R1:W-:Y:S01]  /*17a0*/  STS.U8 [R0+UR5+0x67], R26 ;  /* 0x0000671a00007988 */ /* 0x0003e20008000005 */
[----:B0-----:R-:W-:Y:S01]  /*17b0*/  PRMT R16, R31, 0x7610, R16 ;  /* 0x000076101f107816 */ /* 0x001fe20000000010 */
[----:B------:R-:W-:Y:S02]  /*17c0*/  IMAD.MOV.U32 R31, RZ, RZ, 0x70 ;  /* 0x00000070ff1f7424 */ /* 0x000fe400078e00ff */
[----:B------:R0:W-:Y:S01]  /*17d0*/  STS.U8 [R0+UR5+0x69], R20 ;  /* 0x0000691400007988 */ /* 0x0001e20008000005 */
[----:B--2---:R-:W-:-:S03]  /*17e0*/  IMAD.MOV.U32 R30, RZ, RZ, 0x74 ;  /* 0x00000074ff1e7424 */ /* 0x004fc600078e00ff */
[----:B------:R2:W-:Y:S01]  /*17f0*/  STS.U8 [R0+UR5+0x6e], R24 ;  /* 0x00006e1800007988 */ /* 0x0005e20008000005 */
[----:B-1----:R-:W-:-:S03]  /*1800*/  HFMA2 R26, -RZ, RZ, 0, 6.616115570068359375e-06 ;  /* 0x0000006fff1a7431 */ /* 0x002fc600000001ff */
[----:B------:R1:W-:Y:S01]  /*1810*/  STS.U8 [R0+UR5+0x6d], R16 ;  /* 0x00006d1000007988 */ /* 0x0003e20008000005 */
[----:B0-----:R-:W-:-:S03]  /*1820*/  PRMT R20, R31, 0x7610, R20 ;  /* 0x000076101f147816 */ /* 0x001fc60000000014 */
[----:B------:R0:W-:Y:S01]  /*1830*/  STS.U8 [R0+UR5+0x71], R22 ;  /* 0x0000711600007988 */ /* 0x0001e20008000005 */
[----:B------:R-:W-:Y:S02]  /*1840*/  MOV R31, 0x75 ;  /* 0x00000075001f7802 */ /* 0x000fe40000000f00 */
[----:B--2---:R-:W-:Y:S01]  /*1850*/  PRMT R24, R30, 0x7610, R24 ;  /* 0x000076101e187816 */ /* 0x004fe20000000018 */
[----:B------:R-:W-:Y:S01]  /*1860*/  IMAD.MOV.U32 R30, RZ, RZ, 0x76 ;  /* 0x00000076ff1e7424 */ /* 0x000fe200078e00ff */
[----:B------:R2:W-:Y:S01]  /*1870*/  STS.U8 [R0+UR5+0x70], R20 ;  /* 0x0000701400007988 */ /* 0x0005e20008000005 */
[----:B-1----:R-:W-:-:S03]  /*1880*/  HFMA2 R16, -RZ, RZ, 0, 6.854534149169921875e-06 ;  /* 0x00000073ff107431 */ /* 0x002fc600000001ff */
[----:B------:R1:W-:Y:S01]  /*1890*/  STS.U8 [R0+UR5+0x6f], R26 ;  /* 0x00006f1a00007988 */ /* 0x0003e20008000005 */
[----:B0-----:R-:W-:Y:S01]  /*18a0*/  PRMT R22, R32, 0x7610, R22 ;  /* 0x0000761020167816 */ /* 0x001fe20000000016 */
[----:B------:R-:W-:Y:S02]  /*18b0*/  HFMA2 R32, -RZ, RZ, 0, 7.331371307373046875e-06 ;  /* 0x0000007bff207431 */ /* 0x000fe400000001ff */
        /* <DEDUP_REMOVED lines=13> */
[----:B------:R-:W-:Y:S02]  /*1990*/  HFMA2 R31, -RZ, RZ, 0, 7.569789886474609375e-06 ;  /* 0x0000007fff1f7431 */ /* 0x000fe400000001ff */
        /* <DEDUP_REMOVED lines=21> */
[----:B------:R-:W-:-:S02]  /*1af0*/  HFMA2 R32, -RZ, RZ, 0, 8.285045623779296875e-06 ;  /* 0x0000008bff207431 */ /* 0x000fc400000001ff */
[----:B------:R2:W-:Y:S01]  /*1b00*/  STS.U8 [R0+UR5+0x7b], R26 ;  /* 0x00007b1a00007988 */ /* 0x0005e20008000005 */
[----:B-1----:R-:W-:Y:S01]  /*1b10*/  PRMT R20, R31, 0x7610, R20 ;  /* 0x000076101f147816 */ /* 0x002fe20000000014 */
[----:B------:R-:W-:Y:S02]  /*1b20*/  IMAD.MOV.U32 R31, RZ, RZ, 0x84 ;  /* 0x00000084ff1f7424 */ /* 0x000fe400078e00ff */
[----:B------:R1:W-:Y:S01]  /*1b30*/  STS.U8 [R0+UR5+0x7d], R22 ;  /* 0x00007d1600007988 */ /* 0x0003e20008000005 */
[----:B0-----:R-:W-:-:S03]  /*1b40*/  IMAD.MOV.U32 R30, RZ, RZ, 0x88 ;  /* 0x00000088ff1e7424 */ /* 0x001fc600078e00ff */
[----:B------:R0:W-:Y:S01]  /*1b50*/  STS.U8 [R0+UR5+0x82], R24 ;  /* 0x0000821800007988 */ /* 0x0001e20008000005 */
[----:B--2---:R-:W-:-:S03]  /*1b60*/  HFMA2 R26, -RZ, RZ, 0, 7.808208465576171875e-06 ;  /* 0x00000083ff1a7431 */ /* 0x004fc600000001ff */
[----:B------:R2:W-:Y:S01]  /*1b70*/  STS.U8 [R0+UR5+0x81], R20 ;  /* 0x0000811400007988 */ /* 0x0005e20008000005 */
[----:B-1----:R-:W-:-:S03]  /*1b80*/  PRMT R22, R31, 0x7610, R22 ;  /* 0x000076101f167816 */ /* 0x002fc60000000016 */
[----:B------:R1:W-:Y:S01]  /*1b90*/  STS.U8 [R0+UR5+0x85], R16 ;  /* 0x0000851000007988 */ /* 0x0003e20008000005 */
[----:B------:R-:W-:Y:S02]  /*1ba0*/  MOV R31, 0x89 ;  /* 0x00000089001f7802 */ /* 0x000fe40000000f00 */
[----:B0-----:R-:W-:Y:S01]  /*1bb0*/  PRMT R24, R30, 0x7610, R24 ;  /* 0x000076101e187816 */ /* 0x001fe20000000018 */
[----:B------:R-:W-:Y:S01]  /*1bc0*/  IMAD.MOV.U32 R30, RZ, RZ, 0x8a ;  /* 0x0000008aff1e7424 */ /* 0x000fe200078e00ff */
[----:B------:R0:W-:Y:S01]  /*1bd0*/  STS.U8 [R0+UR5+0x84], R22 ;  /* 0x0000841600007988 */ /* 0x0001e20008000005 */
[----:B--2---:R-:W-:-:S03]  /*1be0*/  HFMA2 R20, -RZ, RZ, 0, 8.046627044677734375e-06 ;  /* 0x00000087ff147431 */ /* 0x004fc600000001ff */
[----:B------:R2:W-:Y:S01]  /*1bf0*/  STS.U8 [R0+UR5+0x83], R26 ;  /* 0x0000831a00007988 */ /* 0x0005e20008000005 */
[----:B-1----:R-:W-:Y:S01]  /*1c00*/  PRMT R16, R32, 0x7610, R16 ;  /* 0x0000761020107816 */ /* 0x002fe20000000010 */
[----:B------:R-:W-:Y:S02]  /*1c10*/  HFMA2 R32, -RZ, RZ, 0, 8.523464202880859375e-06 ;  /* 0x0000008fff207431 */ /* 0x000fe400000001ff */
        /* <DEDUP_REMOVED lines=13> */
[----:B------:R-:W-:Y:S02]  /*1cf0*/  HFMA2 R31, -RZ, RZ, 0, 8.761882781982421875e-06 ;  /* 0x00000093ff1f7431 */ /* 0x000fe400000001ff */
        /* <DEDUP_REMOVED lines=21> */
[----:B------:R-:W-:-:S02]  /*1e50*/  HFMA2 R32, -RZ, RZ, 0, 9.477138519287109375e-06 ;  /* 0x0000009fff207431 */ /* 0x000fc400000001ff */
[----:B------:R0:W-:Y:S01]  /*1e60*/  STS.U8 [R0+UR5+0x8f], R26 ;  /* 0x00008f1a00007988 */ /* 0x0001e20008000005 */
[----:B--2---:R-:W-:Y:S01]  /*1e70*/  PRMT R22, R31, 0x7610, R22 ;  /* 0x000076101f167816 */ /* 0x004fe20000000016 */
[----:B------:R-:W-:Y:S02]  /*1e80*/  IMAD.MOV.U32 R31, RZ, RZ, 0x98 ;  /* 0x00000098ff1f7424 */ /* 0x000fe400078e00ff */
[----:B------:R2:W-:Y:S01]  /*1e90*/  STS.U8 [R0+UR5+0x91], R16 ;  /* 0x0000911000007988 */ /* 0x0005e20008000005 */
[----:B-1----:R-:W-:-:S03]  /*1ea0*/  IMAD.MOV.U32 R30, RZ, RZ, 0x9c ;  /* 0x0000009cff1e7424 */ /* 0x002fc600078e00ff */
[----:B------:R1:W-:Y:S01]  /*1eb0*/  STS.U8 [R0+UR5+0x96], R24 ;  /* 0x0000961800007988 */ /* 0x0003e20008000005 */
[----:B0-----:R-:W-:-:S03]  /*1ec0*/  HFMA2 R26, -RZ, RZ, 0, 9.000301361083984375e-06 ;  /* 0x00000097ff1a7431 */ /* 0x001fc600000001ff */
[----:B------:R0:W-:Y:S01]  /*1ed0*/  STS.U8 [R0+UR5+0x95], R22 ;  /* 0x0000951600007988 */ /* 0x0001e20008000005 */
[----:B--2---:R-:W-:-:S03]  /*1ee0*/  PRMT R16, R31, 0x7610, R16 ;  /* 0x000076101f107816 */ /* 0x004fc60000000010 */
[----:B------:R2:W-:Y:S01]  /*1ef0*/  STS.U8 [R0+UR5+0x99], R20 ;  /* 0x0000991400007988 */ /* 0x0005e20008000005 */
[----:B------:R-:W-:Y:S02]  /*1f00*/  MOV R31, 0x9d ;  /* 0x0000009d001f7802 */ /* 0x000fe40000000f00 */
[----:B-1----:R-:W-:Y:S01]  /*1f10*/  PRMT R24, R30, 0x7610, R24 ;  /* 0x000076101e187816 */ /* 0x002fe20000000018 */
[----:B------:R-:W-:Y:S01]  /*1f20*/  IMAD.MOV.U32 R30, RZ, RZ, 0x9e ;  /* 0x0000009eff1e7424 */ /* 0x000fe200078e00ff */
[----:B------:R1:W-:Y:S01]  /*1f30*/  STS.U8 [R0+UR5+0x97], R26 ;  /* 0x0000971a00007988 */ /* 0x0003e20008000005 */
[----:B0-----:R-:W-:-:S03]  /*1f40*/  HFMA2 R22, -RZ, RZ, 0, 9.238719940185546875e-06 ;  /* 0x0000009bff167431 */ /* 0x001fc600000001ff */
[----:B------:R0:W-:Y:S01]  /*1f50*/  STS.U8 [R0+UR5+0x98], R16 ;  /* 0x0000981000007988 */ /* 0x0001e20008000005 */
[----:B--2---:R-:W-:Y:S01]  /*1f60*/  PRMT R20, R32, 0x7610, R20 ;  /* 0x0000761020147816 */ /* 0x004fe20000000014 */
[----:B------:R-:W-:Y:S02]  /*1f70*/  HFMA2 R32, -RZ, RZ, 0, 9.715557098388671875e-06 ;  /* 0x000000a3ff207431 */ /* 0x000fe400000001ff */
[----:B------:R2:W-:Y:S01]  /*1f80*/  STS.U8 [R0+UR5+0x92], R28 ;  /* 0x0000921c00007988 */ /* 0x0005e20008000005 */
[----:B-1----:R-:W-:Y:S01]  /*1f90*/  PRMT R26, R31, 0x7610, R26 ;  /* 0x000076101f1a7816 */ /* 0x002fe2000000001a */
[----:B------:R-:W-:Y:S02]  /*1fa0*/  IMAD.MOV.U32 R31, RZ, RZ, 0xa2 ;  /* 0x000000a2ff1f7424 */ /* 0x000fe400078e00ff */
[----:B------:R1:W-:Y:S01]  /*1fb0*/  STS.U8 [R0+UR5+0x9b], R22 ;  /* 0x00009b1600007988 */ /* 0x0003e20008000005 */
[----:B0-----:R-:W-:Y:S02]  /*1fc0*/  PRMT R16, R30, 0x7610, R16 ;  /* 0x000076101e107816 */ /* 0x001fe40000000010 */
[----:B------:R-:W-:Y:S01]  /*1fd0*/  MOV R30, 0xa1 ;  /* 0x000000a1001e7802 */ /* 0x000fe20000000f00 */
[----:B------:R0:W-:Y:S01]  /*1fe0*/  STS.U8 [R0+UR5+0x9d], R26 ;  /* 0x00009d1a00007988 */ /* 0x0001e20008000005 */
[----:B--2---:R-:W-:-:S03]  /*1ff0*/  IMAD.MOV.U32 R28, RZ, RZ, 0x9a ;  /* 0x0000009aff1c7424 */ /* 0x004fc600078e00ff */
[----:B------:R2:W-:Y:S01]  /*2000*/  STS.U8 [R0+UR5+0x9c], R24 ;  /* 0x00009c1800007988 */ /* 0x0005e20008000005 */
[----:B-1----:R-:W-:Y:S01]  /*2010*/  PRMT R22, R30, 0x7610, R22 ;  /* 0x000076101e167816 */ /* 0x002fe20000000016 */
[----:B------:R-:W-:Y:S02]  /*2020*/  IMAD.MOV.U32 R30, RZ, RZ, 0xa4 ;  /* 0x000000a4ff1e7424 */ /* 0x000fe400078e00ff */
[----:B------:R1:W-:Y:S01]  /*2030*/  STS.U8 [R0+UR5+0x9a], R28 ;  /* 0x00009a1c00007988 */ /* 0x0003e20008000005 */
[----:B0-----:R-:W-:Y:S01]  /*2040*/  PRMT R26, R32, 0x7610, R26 ;  /* 0x00007610201a7816 */ /* 0x001fe2000000001a */
[----:B------:R-:W-:Y:S02]  /*2050*/  IMAD.MOV.U32 R32, RZ, RZ, 0xa8 ;  /* 0x000000a8ff207424 */ /* 0x000fe400078e00ff */
[----:B------:R0:W-:Y:S01]  /*2060*/  STS.U8 [R0+UR5+0x9e], R16 ;  /* 0x00009e1000007988 */ /* 0x0001e20008000005 */
[----:B--2---:R-:W-:Y:S01]  /*2070*/  PRMT R24, R31, 0x7610, R24 ;  /* 0x000076101f187816 */ /* 0x004fe20000000018 */
[----:B------:R-:W-:-:S02]  /*2080*/  HFMA2 R31, -RZ, RZ, 0, 9.953975677490234375e-06 ;  /* 0x000000a7ff1f7431 */ /* 0x000fc400000001ff */
        /* <DEDUP_REMOVED lines=18> */
[----:B------:R-:W-:-:S02]  /*21b0*/  HFMA2 R32, -RZ, RZ, 0, 1.0669231414794921875e-05 ;  /* 0x000000b3ff207431 */ /* 0x000fc400000001ff */
[----:B------:R1:W-:Y:S01]  /*21c0*/  STS.U8 [R0+UR5+0xa7], R30 ;  /* 0x0000a71e00007988 */ /* 0x0003e20008000005 */
[----:B0-----:R-:W-:Y:S01]  /*21d0*/  PRMT R16, R31, 0x7610, R16 ;  /* 0x000076101f107816 */ /* 0x001fe20000000010 */
[----:B------:R-:W-:Y:S02]  /*21e0*/  IMAD.MOV.U32 R31, RZ, RZ, 0xac ;  /* 0x000000acff1f7424 */ /* 0x000fe400078e00ff */
[----:B------:R0:W-:Y:S01]  /*21f0*/  STS.U8 [R0+UR5+0xa5], R20 ;  /* 0x0000a51400007988 */ /* 0x0001e20008000005 */
[----:B--2---:R-:W-:-:S03]  /*2200*/  HFMA2 R26, -RZ, RZ, 0, 1.0192394256591796875e-05 ;  /* 0x000000abff1a7431 */ /* 0x004fc600000001ff */
[----:B------:R2:W-:Y:S01]  /*2210*/  STS.U8 [R0+UR5+0xaa], R24 ;  /* 0x0000aa1800007988 */ /* 0x0005e20008000005 */
[----:B-1----:R-:W-:-:S03]  /*2220*/  IMAD.MOV.U32 R30, RZ, RZ, 0xb0 ;  /* 0x000000b0ff1e7424 */ /* 0x002fc600078e00ff */
[----:B------:R1:W-:Y:S01]  /*2230*/  STS.U8 [R0+UR5+0xad], R22 ;  /* 0x0000ad1600007988 */ /* 0x0003e20008000005 */
[----:B0-----:R-:W-:-:S03]  /*2240*/  PRMT R20, R31, 0x7610, R20 ;  /* 0x000076101f147816 */ /* 0x001fc60000000014 */
[----:B------:R0:W-:Y:S01]  /*2250*/  STS.U8 [R0+UR5+0xa9], R16 ;  /* 0x0000a91000007988 */ /* 0x0001e20008000005 */
[----:B------:R-:W-:Y:S02]  /*2260*/  MOV R31, 0xb1 ;  /* 0x000000b1001f7802 */ /* 0x000fe40000000f00 */
[----:B--2---:R-:W-:Y:S01]  /*2270*/  PRMT R24, R30, 0x7610, R24 ;  /* 0x000076101e187816 */ /* 0x004fe20000000018 */
[----:B------:R-:W-:Y:S01]  /*2280*/  IMAD.MOV.U32 R30, RZ, RZ, 0xb2 ;  /* 0x000000b2ff1e7424 */ /* 0x000fe200078e00ff */
[----:B------:R2:W-:Y:S01]  /*2290*/  STS.U8 [R0+UR5+0xab], R26 ;  /* 0x0000ab1a00007988 */ /* 0x0005e20008000005 */
[----:B-1----:R-:W-:Y:S01]  /*22a0*/  PRMT R22, R32, 0x7610, R22 ;  /* 0x0000761020167816 */ /* 0x002fe20000000016 */
[----:B------:R-:W-:Y:S02]  /*22b0*/  HFMA2 R32, -RZ, RZ, 0, 1.0907649993896484375e-05 ;  /* 0x000000b7ff207431 */ /* 0x000fe400000001ff */
[----:B------:R1:W-:Y:S01]  /*22c0*/  STS.U8 [R0+UR5+0xac], R20 ;  /* 0x0000ac1400007988 */ /* 0x0003e20008000005 */
[----:B0-----:R-:W-:-:S03]  /*22d0*/  HFMA2 R16, -RZ, RZ, 0, 1.0430812835693359375e-05 ;  /* 0x000000afff107431 */ /* 0x001fc600000001ff */
        /* <DEDUP_REMOVED lines=8> */
[----:B------:R-:W-:-:S02]  /*2360*/  HFMA2 R31, -RZ, RZ, 0, 1.1146068572998046875e-05 ;  /* 0x000000bbff1f7431 */ /* 0x000fc400000001ff */
[----:B------:R0:W-:Y:S01]  /*2370*/  STS.U8 [R0+UR5+0xa6], R28 ;  /* 0x0000a61c00007988 */ /* 0x0001e20008000005 */
[----:B--2---:R-:W-:Y:S01]  /*2380*/  PRMT R16, R30, 0x7610, R16 ;  /* 0x000076101e107816 */ /* 0x004fe20000000010 */
[----:B------:R-:W-:Y:S02]  /*2390*/  IMAD.MOV.U32 R30, RZ, RZ, 0xb8 ;  /* 0x000000b8ff1e7424 */ /* 0x000fe400078e00ff */
[----:B------:R2:W-:Y:S01]  /*23a0*/  STS.U8 [R0+UR5+0xb6], R24 ;  /* 0x0000b61800007988 */ /* 0x0005e20008000005 */
[----:B-1----:R-:W-:Y:S01]  /*23b0*/  PRMT R26, R32, 0x7610, R26 ;  /* 0x00007610201a7816 */ /* 0x002fe2000000001a */
[----:B------:R-:W-:Y:S02]  /*23c0*/  IMAD.MOV.U32 R32, RZ, RZ, 0xbc ;  /* 0x000000bcff207424 */ /* 0x000fe400078e00ff */
[----:B------:R1:W-:Y:S01]  /*23d0*/  STS.U8 [R0+UR5+0xb5], R16 ;  /* 0x0000b51000007988 */ /* 0x0003e20008000005 */
[----:B0-----:R-:W-:-:S03]  /*23e0*/  IMAD.MOV.U32 R28, RZ, RZ, 0xae ;  /* 0x000000aeff1c7424 */ /* 0x001fc600078e00ff */
[----:B------:R0:W-:Y:S01]  /*23f0*/  STS.U8 [R0+UR5+0xb2], R20 ;  /* 0x0000b21400007988 */ /* 0x0001e20008000005 */
[----:B--2---:R-:W-:-:S03]  /*2400*/  HFMA2 R24, -RZ, RZ, 0, 1.132488250732421875e-05 ;  /* 0x000000beff187431 */ /* 0x004fc600000001ff */
[----:B------:R2:W-:Y:S01]  /*2410*/  STS.U8 [R0+UR5+0xae], R28 ;  /* 0x0000ae1c00007988 */ /* 0x0005e20008000005 */
[----:B-1----:R-:W-:-:S03]  /*2420*/  PRMT R16, R32, 0x7610, R16 ;  /* 0x0000761020107816 */ /* 0x002fc60000000010 */
[----:B------:R1:W-:Y:S01]  /*2430*/  STS.U8 [R0+UR5+0xc2], R14 ;  /* 0x0000c20e00007988 */ /* 0x0003e20008000005 */
[----:B0-----:R-:W-:Y:S01]  /*2440*/  PRMT R20, R30, 0x7610, R20 ;  /* 0x000076101e147816 */ /* 0x001fe20000000014 */
[----:B------:R-:W-:Y:S02]  /*2450*/  IMAD.MOV.U32 R30, RZ, RZ, 0xba ;  /* 0x000000baff1e7424 */ /* 0x000fe400078e00ff */
[----:B------:R0:W-:Y:S01]  /*2460*/  STS.U8 [R0+UR5+0xbc], R16 ;  /* 0x0000bc1000007988 */ /* 0x0001e20008000005 */
[----:B------:R-:W-:Y:S01]  /*2470*/  PRMT R15, R24, 0x7610, R15 ;  /* 0x00007610180f7816 */ /* 0x000fe2000000000f */
[----:B--2---:R-:W-:Y:S02]  /*2480*/  IMAD.MOV.U32 R28, RZ, RZ, 0xb4 ;  /* 0x000000b4ff1c7424 */ /* 0x004fe400078e00ff */
[----:B------:R-:W-:Y:S01]  /*2490*/  STS.U8 [R0+UR5+0xb8], R20 ;  /* 0x0000b81400007988 */ /* 0x000fe20008000005 */
[----:B-1----:R-:W-:-:S03]  /*24a0*/  IMAD.MOV.U32 R14, RZ, RZ, 0xc8 ;  /* 0x000000c8ff0e7424 */ /* 0x002fc600078e00ff */
[----:B------:R1:W-:Y:S01]  /*24b0*/  STS.U8 [R0+UR5+0xbe], R15 ;  /* 0x0000be0f00007988 */ /* 0x0003e20008000005 */
[----:B0-----:R-:W-:Y:S02]  /*24c0*/  PRMT R16, R12, 0x7610, R16 ;  /* 0x000076100c107816 */ /* 0x001fe40000000010 */
[----:B------:R-:W-:Y:S01]  /*24d0*/  LOP3.LUT R12, R13, 0xf8000000, R10, 0xf8, !PT ;  /* 0xf80000000d0c7812 */ /* 0x000fe200078ef80a */
[----:B------:R0:W-:Y:S01]  /*24e0*/  STS.U8 [R0+UR5+0xb4], R28 ;  /* 0x0000b41c00007988 */ /* 0x0001e20008000005 */
[----:B------:R-:W-:Y:S02]  /*24f0*/  LOP3.LUT R10, R11, 0xf8000000, R8, 0xf8, !PT ;  /* 0xf80000000b0a7812 */ /* 0x000fe400078ef808 */
[----:B------:R-:W-:Y:S01]  /*2500*/  LOP3.LUT R13, R21, 0x1fffff, RZ, 0xc0, !PT ;  /* 0x001fffff150d7812 */ /* 0x000fe200078ec0ff */
[----:B------:R2:W-:Y:S01]  /*2510*/  STS.U8 [R0+UR5+0xbf], R16 ;  /* 0x0000bf1000007988 */ /* 0x0005e20008000005 */
[----:B------:R-:W-:Y:S01]  /*2520*/  LOP3.LUT R11, R23, 0x1fffff, RZ, 0xc0, !PT ;  /* 0x001fffff170b7812 */ /* 0x000fe200078ec0ff */
[----:B-1----:R-:W-:Y:S01]  /*2530*/  HFMA2 R15, -RZ, RZ, 0, 1.1444091796875e-05 ;  /* 0x000000c0ff0f7431 */ /* 0x002fe200000001ff */
[----:B------:R1:W3:Y:S01]  /*2540*/  I2F.F64.U64 R8, R12 ;  /* 0x0000000c00087312 */ /* 0x0002e20000301800 */
[----:B------:R4:W-:Y:S01]  /*2550*/  STL.64 [UR6+0x10], R4 ;  /* 0x00001004ff007987 */ /* 0x0009e20008100a06 */
[----:B0-----:R-:W-:-:S02]  /*2560*/  PRMT R28, R30, 0x7610, R28 ;  /* 0x000076101e1c7816 */ /* 0x001fc4000000001c */
[----:B------:R-:W-:Y:S01]  /*2570*/  PRMT R30, R31, 0x7610, R30 ;  /* 0x000076101f1e7816 */ /* 0x000fe2000000001e */
[----:B------:R0:W-:Y:S01]  /*2580*/  STS.U8 [R0+UR5+0xb3], R22 ;  /* 0x0000b31600007988 */ /* 0x0001e20008000005 */
[----:B------:R-:W-:Y:S02]  /*2590*/  MOV R31, 0xbd ;  /* 0x000000bd001f7802 */ /* 0x000fe40000000f00 */
[----:B------:R-:W5:Y:S01]  /*25a0*/  I2F.F64.U64 R10, R10 ;  /* 0x0000000a000a7312 */ /* 0x000f620000301800 */
[----:B--2---:R-:W-:Y:S01]  /*25b0*/  IMAD.MOV.U32 R16, RZ, RZ, 0xc4 ;  /* 0x000000c4ff107424 */ /* 0x004fe200078e00ff */
[----:B-1----:R-:W-:Y:S01]  /*25c0*/  PRMT R13, R15, 0x7610, R13 ;  /* 0x000076100f0d7816 */ /* 0x002fe2000000000d */
[----:B------:R-:W-:Y:S01]  /*25d0*/  HFMA2 R15, -RZ, RZ, 0, 1.1622905731201171875e-05 ;  /* 0x000000c3ff0f7431 */ /* 0x000fe200000001ff */
[----:B------:R-:W-:Y:S01]  /*25e0*/  PRMT R20, R31, 0x7610, R20 ;  /* 0x000076101f147816 */ /* 0x000fe20000000014 */
[----:B------:R-:W-:Y:S01]  /*25f0*/  STS.U8 [R0+UR5+0xb7], R26 ;  /* 0x0000b71a00007988 */ /* 0x000fe20008000005 */
[----:B------:R-:W-:Y:S01]  /*2600*/  MOV R12, 0xc1 ;  /* 0x000000c1000c7802 */ /* 0x000fe20000000f00 */
[----:B---3--:R-:W-:Y:S01]  /*2610*/  DMUL R8, R8, 1.1102230246251565404e-16 ;  /* 0x3ca0000008087828 */ /* 0x008fe20000000000 */
[----:B----4-:R-:W-:Y:S01]  /*2620*/  PRMT R5, R14, 0x7610, R5 ;  /* 0x000076100e057816 */ /* 0x010fe20000000005 */
[----:B------:R1:W-:Y:S01]  /*2630*/  STS.U8 [R0+UR5+0xbd], R20 ;  /* 0x0000bd1400007988 */ /* 0x0003e20008000005 */
[----:B------:R-:W-:-:S02]  /*2640*/  MOV R14, 0xc9 ;  /* 0x000000c9000e7802 */ /* 0x000fc40000000f00 */
[----:B0-----:R-:W-:Y:S01]  /*2650*/  MOV R22, 0xb9 ;  /* 0x000000b900167802 */ /* 0x001fe20000000f00 */
[----:B------:R0:W-:Y:S01]  /*2660*/  STS.U8 [R0+UR5+0xc4], R16 ;  /* 0x0000c41000007988 */ /* 0x0001e20008000005 */
[----:B-----5:R-:W-:Y:S02]  /*2670*/  DMUL R10, R10, 1.1102230246251565404e-16 ;  /* 0x3ca000000a0a7828 */ /* 0x020fe40000000000 */
[----:B------:R-:W-:Y:S01]  /*2680*/  DMUL R8, R8, 256 ;  /* 0x4070000008087828 */ /* 0x000fe20000000000 */
[----:B------:R2:W-:Y:S01]  /*2690*/  STS.U8 [R0+UR5+0xc1], R12 ;  /* 0x0000c10c00007988 */ /* 0x0005e20008000005 */
[----:B-1----:R-:W-:-:S03]  /*26a0*/  IMAD.MOV.U32 R20, RZ, RZ, 0xc6 ;  /* 0x000000c6ff147424 */ /* 0x002fc600078e00ff */
[----:B------:R1:W-:Y:S01]  /*26b0*/  STS.U8 [R0+UR5+0xc3], R15 ;  /* 0x0000c30f00007988 */ /* 0x0003e20008000005 */
[----:B------:R-:W-:Y:S01]  /*26c0*/  DMUL R10, R10, 256 ;  /* 0x407000000a0a7828 */ /* 0x000fe20000000000 */
[----:B0-----:R-:W-:Y:S02]  /*26d0*/  HFMA2 R16, -RZ, RZ, 0, 1.2099742889404296875e-05 ;  /* 0x000000cbff107431 */ /* 0x001fe400000001ff */
[----:B------:R0:W-:Y:S01]  /*26e0*/  STS.U8 [R0+UR5+0xc0], R13 ;  /* 0x0000c00d00007988 */ /* 0x0001e20008000005 */
[----:B--2---:R-:W-:-:S03]  /*26f0*/  PRMT R12, R20, 0x7610, R12 ;  /* 0x00007610140c7816 */ /* 0x004fc6000000000c */
[----:B------:R2:W-:Y:S01]  /*2700*/  STL.64 [UR6], R8 ;  /* 0x00000008ff007987 */ /* 0x0005e20008100a06 */
[----:B-1----:R-:W-:-:S03]  /*2710*/  IMAD.MOV.U32 R15, RZ, RZ, 0xca ;  /* 0x000000caff0f7424 */ /* 0x002fc600078e00ff */
[----:B------:R1:W-:Y:S01]  /*2720*/  STL.64 [UR6+0x8], R10 ;  /* 0x0000080aff007987 */ /* 0x0003e20008100a06 */
[----:B0-----:R-:W-:-:S03]  /*2730*/  MOV R13, 0xc7 ;  /* 0x000000c7000d7802 */ /* 0x001fc60000000f00 */
[----:B------:R0:W-:Y:S01]  /*2740*/  STS.U8 [R0+UR5+0xc6], R12 ;  /* 0x0000c60c00007988 */ /* 0x0001e20008000005 */
[----:B--2---:R-:W-:Y:S01]  /*2750*/  PRMT R9, R14, 0x7610, R9 ;  /* 0x000076100e097816 */ /* 0x004fe20000000009 */
[----:B------:R-:W-:Y:S02]  /*2760*/  IMAD.MOV.U32 R14, RZ, RZ, 0xd6 ;  /* 0x000000d6ff0e7424 */ /* 0x000fe400078e00ff */
[----:B------:R-:W-:Y:S01]  /*2770*/  STS.U8 [R0+UR5+0xb9], R22 ;  /* 0x0000b91600007988 */ /* 0x000fe20008000005 */
[----:B------:R-:W-:Y:S01]  /*2780*/  PRMT R8, R16, 0x7610, R8 ;  /* 0x0000761010087816 */ /* 0x000fe20000000008 */
[----:B-1----:R-:W-:Y:S01]  /*2790*/  IMAD.MOV.U32 R10, RZ, RZ, 0xcc ;  /* 0x000000ccff0a7424 */ /* 0x002fe200078e00ff */
[----:B------:R-:W-:Y:S01]  /*27a0*/  PRMT R11, R15, 0x7610, R11 ;  /* 0x000076100f0b7816 */ /* 0x000fe2000000000b */
[----:B------:R-:W-:Y:S01]  /*27b0*/  STS.U8 [R0+UR5+0xba], R28 ;  /* 0x0000ba1c00007988 */ /* 0x000fe20008000005 */
[----:B------:R-:W-:Y:S01]  /*27c0*/  HFMA2 R15, -RZ, RZ, 0, 1.2814998626708984375e-05 ;  /* 0x000000d7ff0f7431 */ /* 0x000fe200000001ff */
[----:B0-----:R-:W-:-:S02]  /*27d0*/  MOV R12, 0xcd ;  /* 0x000000cd000c7802 */ /* 0x001fc40000000f00 */
[----:B------:R-:W-:Y:S01]  /*27e0*/  STS.U8 [R0+UR5+0xbb], R30 ;  /* 0x0000bb1e00007988 */ /* 0x000fe20008000005 */
[----:B------:R-:W-:Y:S02]  /*27f0*/  PRMT R4, R10, 0x7610, R4 ;  /* 0x000076100a047816 */ /* 0x000fe40000000004 */
[----:B------:R-:W-:Y:S01]  /*2800*/  PRMT R10, R12, 0x7610, R10 ;  /* 0x000076100c0a7816 */ /* 0x000fe2000000000a */
[----:B------:R-:W-:Y:S01]  /*2810*/  STS.U8 [R0+UR5+0xc5], R17 ;  /* 0x0000c51100007988 */ /* 0x000fe20008000005 */
[----:B------:R-:W-:-:S03]  /*2820*/  HFMA2 R12, -RZ, RZ, 0, 1.2338161468505859375e-05 ;  /* 0x000000cfff0c7431 */ /* 0x000fc600000001ff */
[----:B------:R0:W-:Y:S04]  /*2830*/  STS.U8 [R0+UR5+0xc7], R13 ;  /* 0x0000c70d00007988 */ /* 0x0001e80008000005 */
[----:B------:R1:W-:Y:S04]  /*2840*/  STS.U8 [R0+UR5+0xc8], R5 ;  /* 0x0000c80500007988 */ /* 0x0003e80008000005 */
[----:B------:R2:W-:Y:S01]  /*2850*/  STS.U8 [R0+UR5+0xc9], R9 ;  /* 0x0000c90900007988 */ /* 0x0005e20008000005 */
[----:B0-----:R-:W-:-:S03]  /*2860*/  IMAD.MOV.U32 R13, RZ, RZ, 0xd2 ;  /* 0x000000d2ff0d7424 */ /* 0x001fc600078e00ff */
[----:B------:R0:W-:Y:S01]  /*2870*/  STS.U8 [R0+UR5+0xca], R11 ;  /* 0x0000ca0b00007988 */ /* 0x0001e20008000005 */
[----:B-1----:R-:W-:-:S03]  /*2880*/  IMAD.MOV.U32 R5, RZ, RZ, 0xce ;  /* 0x000000ceff057424 */ /* 0x002fc600078e00ff */
[----:B------:R1:W-:Y:S01]  /*2890*/  STS.U8 [R0+UR5+0xcb], R8 ;  /* 0x0000cb0800007988 */ /* 0x0003e20008000005 */
[----:B--2---:R-:W-:-:S03]  /*28a0*/  IMAD.MOV.U32 R9, RZ, RZ, 0xd0 ;  /* 0x000000d0ff097424 */ /* 0x004fc600078e00ff */
[----:B------:R2:W-:Y:S01]  /*28b0*/  STS.U8 [R0+UR5+0xcd], R10 ;  /* 0x0000cd0a00007988 */ /* 0x0005e20008000005 */
[----:B0-----:R-:W-:-:S03]  /*28c0*/  MOV R11, 0xd1 ;  /* 0x000000d1000b7802 */ /* 0x001fc60000000f00 */
[----:B------:R0:W-:Y:S01]  /*28d0*/  STS.U8 [R0+UR5+0xcc], R4 ;  /* 0x0000cc0400007988 */ /* 0x0001e20008000005 */
[----:B-1----:R-:W-:Y:S02]  /*28e0*/  PRMT R8, R9, 0x7610, R8 ;  /* 0x0000761009087816 */ /* 0x002fe40000000008 */
[----:B------:R-:W-:Y:S01]  /*28f0*/  PRMT R9, R11, 0x7610, R9 ;  /* 0x000076100b097816 */ /* 0x000fe20000000009 */
[----:B------:R1:W-:Y:S01]  /*2900*/  STS.U8 [R0+UR5+0xce], R5 ;  /* 0x0000ce0500007988 */ /* 0x0003e20008000005 */
[----:B--2---:R-:W-:Y:S01]  /*2910*/  IMAD.MOV.U32 R10, RZ, RZ, 0xd4 ;  /* 0x000000d4ff0a7424 */ /* 0x004fe200078e00ff */
[----:B------:R-:W-:Y:S02]  /*2920*/  PRMT R11, R13, 0x7610, R11 ;  /* 0x000076100d0b7816 */ /* 0x000fe4000000000b */
[----:B------:R-:W-:Y:S01]  /*2930*/  MOV R13, 0xd5 ;  /* 0x000000d5000d7802 */ /* 0x000fe20000000f00 */
[----:B0-----:R-:W-:Y:S01]  /*2940*/  HFMA2 R4, -RZ, RZ, 0, 1.2576580047607421875e-05 ;  /* 0x000000d3ff047431 */ /* 0x001fe200000001ff */
[----:B------:R0:W-:Y:S01]  /*2950*/  STS.U8 [R0+UR5+0xcf], R12 ;  /* 0x0000cf0c00007988 */ /* 0x0001e20008000005 */
[----:B-1----:R-:W-:-:S03]  /*2960*/  PRMT R5, R10, 0x7610, R5 ;  /* 0x000076100a057816 */ /* 0x002fc60000000005 */
[----:B------:R1:W-:Y:S01]  /*2970*/  STS.U8 [R0+UR5+0xd0], R8 ;  /* 0x0000d00800007988 */ /* 0x0003e20008000005 */
[----:B------:R-:W-:Y:S01]  /*2980*/  PRMT R10, R13, 0x7610, R10 ;  /* 0x000076100d0a7816 */ /* 0x000fe2000000000a */
[----:B------:R-:W-:Y:S02]  /*2990*/  IMAD.MOV.U32 R13, RZ, RZ, 0xda ;  /* 0x000000daff0d7424 */ /* 0x000fe400078e00ff */
[----:B------:R2:W-:Y:S01]  /*29a0*/  STS.U8 [R0+UR5+0xd3], R4 ;  /* 0x0000d30400007988 */ /* 0x0005e20008000005 */
[----:B0-----:R-:W-:Y:S01]  /*29b0*/  PRMT R12, R14, 0x7610, R12 ;  /* 0x000076100e0c7816 */ /* 0x001fe2000000000c */
[----:B------:R-:W-:Y:S02]  /*29c0*/  HFMA2 R14, -RZ, RZ, 0, 1.3053417205810546875e-05 ;  /* 0x000000dbff0e7431 */ /* 0x000fe400000001ff */
[----:B------:R0:W-:Y:S01]  /*29d0*/  STS.U8 [R0+UR5+0xd5], R10 ;  /* 0x0000d50a00007988 */ /* 0x0001e20008000005 */
[----:B-1----:R-:W-:Y:S01]  /*29e0*/  PRMT R8, R15, 0x7610, R8 ;  /* 0x000076100f087816 */ /* 0x002fe20000000008 */
[----:B------:R-:W-:-:S02]  /*29f0*/  HFMA2 R15, -RZ, RZ, 0, 1.5199184417724609375e-05 ;  /* 0x000000ffff0f7431 */ /* 0x000fc400000001ff */
[----:B------:R1:W-:Y:S01]  /*2a00*/  STS.U8 [R0+UR5+0xd1], R9 ;  /* 0x0000d10900007988 */ /* 0x0003e20008000005 */
[----:B--2---:R-:W-:Y:S01]  /*2a10*/  PRMT R4, R13, 0x7610, R4 ;  /* 0x000076100d047816 */ /* 0x004fe20000000004 */
[----:B------:R-:W-:Y:S02]  /*2a20*/  HFMA2 R13, -RZ, RZ, 0, 1.3291835784912109375e-05 ;  /* 0x000000dfff0d7431 */ /* 0x000fe400000001ff */
[----:B------:R2:W-:Y:S01]  /*2a30*/  STS.U8 [R0+UR5+0xd2], R11 ;  /* 0x0000d20b00007988 */ /* 0x0005e20008000005 */
[----:B0-----:R-:W-:-:S03]  /*2a40*/  IMAD.MOV.U32 R10, RZ, RZ, 0xdc ;  /* 0x000000dcff0a7424 */ /* 0x001fc600078e00ff */
[----:B------:R0:W-:Y:S01]  /*2a50*/  STS.U8 [R0+UR5+0xd7], R8 ;  /* 0x0000d70800007988 */ /* 0x0001e20008000005 */
[----:B-1----:R-:W-:-:S03]  /*2a60*/  IMAD.MOV.U32 R9, RZ, RZ, 0xd8 ;  /* 0x000000d8ff097424 */ /* 0x002fc600078e00ff */
[----:B------:R1:W-:Y:S01]  /*2a70*/  STS.U8 [R0+UR5+0xd4], R5 ;  /* 0x0000d40500007988 */ /* 0x0003e20008000005 */
[----:B--2---:R-:W-:-:S03]  /*2a80*/  MOV R11, 0xd9 ;  /* 0x000000d9000b7802 */ /* 0x004fc60000000f00 */
[----:B------:R2:W-:Y:S01]  /*2a90*/  STS.U8 [R0+UR5+0xd6], R12 ;  /* 0x0000d60c00007988 */ /* 0x0005e20008000005 */
[----:B0-----:R-:W-:Y:S02]  /*2aa0*/  PRMT R8, R10, 0x7610, R8 ;  /* 0x000076100a087816 */ /* 0x001fe40000000008 */
[----:B------:R-:W-:Y:S01]  /*2ab0*/  MOV R10, 0xdd ;  /* 0x000000dd000a7802 */ /* 0x000fe20000000f00 */
[----:B------:R0:W-:Y:S01]  /*2ac0*/  STS.U8 [R0+UR5+0xd8], R9 ;  /* 0x0000d80900007988 */ /* 0x0001e20008000005 */
[----:B-1----:R-:W-:Y:S01]  /*2ad0*/  PRMT R5, R14, 0x7610, R5 ;  /* 0x000076100e057816 */ /* 0x002fe20000000005 */
[----:B------:R-:W-:Y:S02]  /*2ae0*/  HFMA2 R14, -RZ, RZ, 0, 1.4007091522216796875e-05 ;  /* 0x000000ebff0e7431 */ /* 0x000fe400000001ff */
[----:B------:R1:W-:Y:S01]  /*2af0*/  STS.U8 [R0+UR5+0xd9], R11 ;  /* 0x0000d90b00007988 */ /* 0x0003e20008000005 */
[----:B--2---:R-:W-:-:S03]  /*2b00*/  IMAD.MOV.U32 R12, RZ, RZ, 0xde ;  /* 0x000000deff0c7424 */ /* 0x004fc600078e00ff */
[----:B------:R2:W-:Y:S01]  /*2b10*/  STS.U8 [R0+UR5+0xdd], R10 ;  /* 0x0000dd0a00007988 */ /* 0x0005e20008000005 */
[----:B0-----:R-:W-:Y:S02]  /*2b20*/  PRMT R9, R13, 0x7610, R9 ;  /* 0x000076100d097816 */ /* 0x001fe40000000009 */
[----:B------:R-:W-:Y:S01]  /*2b30*/  MOV R13, 0xe1 ;  /* 0x000000e1000d7802 */ /* 0x000fe20000000f00 */
[----:B------:R0:W-:Y:S01]  /*2b40*/  STS.U8 [R0+UR5+0xdb], R5 ;  /* 0x0000db0500007988 */ /* 0x0001e20008000005 */
[----:B-1----:R-:W-:-:S03]  /*2b50*/  IMAD.MOV.U32 R11, RZ, RZ, 0xe0 ;  /* 0x000000e0ff0b7424 */ /* 0x002fc600078e00ff */
[----:B------:R1:W-:Y:S01]  /*2b60*/  STS.U8 [R0+UR5+0xda], R4 ;  /* 0x0000da0400007988 */ /* 0x0003e20008000005 */
[----:B--2---:R-:W-:-:S03]  /*2b70*/  IMAD.MOV.U32 R10, RZ, RZ, 0xe4 ;  /* 0x000000e4ff0a7424 */ /* 0x004fc600078e00ff */
[----:B------:R2:W-:Y:S01]  /*2b80*/  STS.U8 [R0+UR5+0xde], R12 ;  /* 0x0000de0c00007988 */ /* 0x0005e20008000005 */
[----:B0-----:R-:W-:Y:S01]  /*2b90*/  PRMT R5, R13, 0x7610, R5 ;  /* 0x000076100d057816 */ /* 0x001fe20000000005 */
[----:B------:R-:W-:Y:S02]  /*2ba0*/  IMAD.MOV.U32 R13, RZ, RZ, 0xe6 ;  /* 0x000000e6ff0d7424 */ /* 0x000fe400078e00ff */
[----:B------:R0:W-:Y:S01]  /*2bb0*/  STS.U8 [R0+UR5+0xdf], R9 ;  /* 0x0000df0900007988 */ /* 0x0001e20008000005 */
[----:B-1----:R-:W-:Y:S01]  /*2bc0*/  PRMT R4, R11, 0x7610, R4 ;  /* 0x000076100b047816 */ /* 0x002fe20000000004 */
[----:B------:R-:W-:Y:S02]  /*2bd0*/  HFMA2 R11, -RZ, RZ, 0, 1.3530254364013671875e-05 ;  /* 0x000000e3ff0b7431 */ /* 0x000fe400000001ff */
[----:B------:R-:W-:Y:S01]  /*2be0*/  STS.U8 [R0+UR5+0xe1], R5 ;  /* 0x0000e10500007988 */ /* 0x000fe20008000005 */
[----:B--2---:R-:W-:-:S03]  /*2bf0*/  MOV R12, 0xe5 ;  /* 0x000000e5000c7802 */ /* 0x004fc60000000f00 */
[----:B------:R1:W-:Y:S01]  /*2c00*/  STS.U8 [R0+UR5+0xe0], R4 ;  /* 0x0000e00400007988 */ /* 0x0003e20008000005 */
[----:B0-----:R-:W-:Y:S02]  /*2c10*/  PRMT R9, R10, 0x7610, R9 ;  /* 0x000076100a097816 */ /* 0x001fe40000000009 */
[----:B------:R-:W-:Y:S01]  /*2c20*/  PRMT R10, R12, 0x7610, R10 ;  /* 0x000076100c0a7816 */ /* 0x000fe2000000000a */
[----:B------:R0:W-:Y:S01]  /*2c30*/  STS.U8 [R0+UR5+0xe3], R11 ;  /* 0x0000e30b00007988 */ /* 0x0001e20008000005 */
[----:B------:R-:W-:Y:S01]  /*2c40*/  PRMT R12, R13, 0x7610, R12 ;  /* 0x000076100d0c7816 */ /* 0x000fe2000000000c */
[----:B------:R-:W-:Y:S02]  /*2c50*/  IMAD.MOV.U32 R13, RZ, RZ, 0xea ;  /* 0x000000eaff0d7424 */ /* 0x000fe400078e00ff */
[----:B------:R2:W-:Y:S01]  /*2c60*/  STS.U8 [R0+UR5+0xe4], R9 ;  /* 0x0000e40900007988 */ /* 0x0005e20008000005 */
[----:B-1----:R-:W-:Y:S02]  /*2c70*/  HFMA2 R4, -RZ, RZ, 0, 1.3768672943115234375e-05 ;  /* 0x000000e7ff047431 */ /* 0x002fe400000001ff */
[----:B------:R-:W-:Y:S01]  /*2c80*/  IMAD.MOV.U32 R5, RZ, RZ, 0xe8 ;  /* 0x000000e8ff057424 */ /* 0x000fe200078e00ff */
[----:B------:R1:W-:Y:S01]  /*2c90*/  STS.U8 [R0+UR5+0xdc], R8 ;  /* 0x0000dc0800007988 */ /* 0x0003e20008000005 */
[----:B0-----:R-:W-:Y:S01]  /*2ca0*/  PRMT R11, R13, 0x7610, R11 ;  /* 0x000076100d0b7816 */ /* 0x001fe2000000000b */
[----:B------:R-:W-:-:S02]  /*2cb0*/  IMAD.MOV.U32 R13, RZ, RZ, 0xee ;  /* 0x000000eeff0d7424 */ /* 0x000fc400078e00ff */
[----:B------:R0:W-:Y:S01]  /*2cc0*/  STS.U8 [R0+UR5+0xe7], R4 ;  /* 0x0000e70400007988 */ /* 0x0001e20008000005 */
[----:B--2---:R-:W-:Y:S01]  /*2cd0*/  PRMT R9, R14, 0x7610, R9 ;  /* 0x000076100e097816 */ /* 0x004fe20000000009 */
[----:B------:R-:W-:Y:S02]  /*2ce0*/  HFMA2 R14, -RZ, RZ, 0, 1.4245510101318359375e-05 ;  /* 0x000000efff0e7431 */ /* 0x000fe400000001ff */
[----:B------:R2:W-:Y:S01]  /*2cf0*/  STS.U8 [R0+UR5+0xe5], R10 ;  /* 0x0000e50a00007988 */ /* 0x0005e20008000005 */
[----:B-1----:R-:W-:-:S03]  /*2d00*/  IMAD.MOV.U32 R8, RZ, RZ, 0xe2 ;  /* 0x000000e2ff087424 */ /* 0x002fc600078e00ff */
[----:B------:R1:W-:Y:S01]  /*2d10*/  STS.U8 [R0+UR5+0xe6], R12 ;  /* 0x0000e60c00007988 */ /* 0x0003e20008000005 */
[----:B0-----:R-:W-:Y:S01]  /*2d20*/  PRMT R4, R13, 0x7610, R4 ;  /* 0x000076100d047816 */ /* 0x001fe20000000004 */
[----:B------:R-:W-:Y:S02]  /*2d30*/  HFMA2 R13, -RZ, RZ, 0, 1.4483928680419921875e-05 ;  /* 0x000000f3ff0d7431 */ /* 0x000fe400000001ff */
[----:B------:R0:W-:Y:S01]  /*2d40*/  STS.U8 [R0+UR5+0xe8], R5 ;  /* 0x0000e80500007988 */ /* 0x0001e20008000005 */
[----:B--2---:R-:W-:-:S03]  /*2d50*/  IMAD.MOV.U32 R10, RZ, RZ, 0xec ;  /* 0x000000ecff0a7424 */ /* 0x004fc600078e00ff */
[----:B------:R2:W-:Y:S01]  /*2d60*/  STS.U8 [R0+UR5+0xe2], R8 ;  /* 0x0000e20800007988 */ /* 0x0005e20008000005 */
[----:B-1----:R-:W-:-:S03]  /*2d70*/  MOV R12, 0xed ;  /* 0x000000ed000c7802 */ /* 0x002fc60000000f00 */
[----:B------:R1:W-:Y:S01]  /*2d80*/  STS.U8 [R0+UR5+0xea], R11 ;  /* 0x0000ea0b00007988 */ /* 0x0003e20008000005 */
[----:B0-----:R-:W-:Y:S01]  /*2d90*/  PRMT R5, R14, 0x7610, R5 ;  /* 0x000076100e057816 */ /* 0x001fe20000000005 */
[----:B------:R-:W-:Y:S02]  /*2da0*/  IMAD.MOV.U32 R14, RZ, RZ, 0xfe ;  /* 0x000000feff0e7424 */ /* 0x000fe400078e00ff */
[----:B------:R0:W-:Y:S01]  /*2db0*/  STS.U8 [R0+UR5+0xec], R10 ;  /* 0x0000ec0a00007988 */ /* 0x0001e20008000005 */
[----:B--2---:R-:W-:-:S03]  /*2dc0*/  MOV R8, 0xe9 ;  /* 0x000000e900087802 */ /* 0x004fc60000000f00 */
[----:B------:R2:W-:Y:S01]  /*2dd0*/  STS.U8 [R0+UR5+0xed], R12 ;  /* 0x0000ed0c00007988 */ /* 0x0005e20008000005 */
[----:B-1----:R-:W-:-:S03]  /*2de0*/  IMAD.MOV.U32 R11, RZ, RZ, 0xf2 ;  /* 0x000000f2ff0b7424 */ /* 0x002fc600078e00ff */
[----:B------:R1:W-:Y:S01]  /*2df0*/  STS.U8 [R0+UR5+0xee], R4 ;  /* 0x0000ee0400007988 */ /* 0x0003e20008000005 */
[----:B0-----:R-:W-:Y:S02]  /*2e00*/  PRMT R10, R13, 0x7610, R10 ;  /* 0x000076100d0a7816 */ /* 0x001fe4000000000a */
[----:B------:R-:W-:Y:S01]  /*2e10*/  MOV R13, 0xf5 ;  /* 0x000000f5000d7802 */ /* 0x000fe20000000f00 */
[----:B------:R0:W-:Y:S01]  /*2e20*/  STS.U8 [R0+UR5+0xef], R5 ;  /* 0x0000ef0500007988 */ /* 0x0001e20008000005 */
[----:B--2---:R-:W-:-:S03]  /*2e30*/  IMAD.MOV.U32 R12, RZ, RZ, 0xf4 ;  /* 0x000000f4ff0c7424 */ /* 0x004fc600078e00ff */
[----:B------:R2:W-:Y:S02]  /*2e40*/  STS.U8 [R0+UR5+0xe9], R8 ;  /* 0x0000e90800007988 */ /* 0x0005e40008000005 */
[----:B-1----:R-:W-:Y:S01]  /*2e50*/  PRMT R4, R12, 0x7610, R4 ;  /* 0x000076100c047816 */ /* 0x002fe20000000004 */
[----:B------:R-:W-:Y:S01]  /*2e60*/  HFMA2 R12, -RZ, RZ, 0, 1.4722347259521484375e-05 ;  /* 0x000000f7ff0c7431 */ /* 0x000fe200000001ff */
[----:B------:R1:W-:Y:S01]  /*2e70*/  STS.U8 [R0+UR5+0xf2], R11 ;  /* 0x0000f20b00007988 */ /* 0x0003e20008000005 */
[----:B0-----:R-:W-:Y:S01]  /*2e80*/  PRMT R5, R13, 0x7610, R5 ;  /* 0x000076100d057816 */ /* 0x001fe20000000005 */
[----:B------:R-:W-:Y:S02]  /*2e90*/  IMAD.MOV.U32 R13, RZ, RZ, 0xfa ;  /* 0x000000faff0d7424 */ /* 0x000fe400078e00ff */
[----:B------:R0:W-:Y:S01]  /*2ea0*/  STS.U8 [R0+UR5+0xf3], R10 ;  /* 0x0000f30a00007988 */ /* 0x0001e20008000005 */
[----:B--2---:R-:W-:-:S03]  /*2eb0*/  IMAD.MOV.U32 R8, RZ, RZ, 0xf0 ;  /* 0x000000f0ff087424 */ /* 0x004fc600078e00ff */
        /* <DEDUP_REMOVED lines=8> */
[----:B------:R-:W-:Y:S01]  /*2f40*/  STS.U8 [R0+UR5+0xf9], R10 ;  /* 0x0000f90a00007988 */ /* 0x000fe20008000005 */
[----:B-1----:R-:W-:-:S03]  /*2f50*/  IMAD.MOV.U32 R8, RZ, RZ, 0xf6 ;  /* 0x000000f6ff087424 */ /* 0x002fc600078e00ff */
[----:B------:R-:W-:Y:S01]  /*2f60*/  STS.U8 [R0+UR5+0xfa], R11 ;  /* 0x0000fa0b00007988 */ /* 0x000fe20008000005 */
[----:B0-----:R-:W-:-:S03]  /*2f70*/  PRMT R12, R13, 0x7610, R12 ;  /* 0x000076100d0c7816 */ /* 0x001fc6000000000c */
[----:B------:R0:W-:Y:S01]  /*2f80*/  STS.U8 [R0+UR5+0xf6], R8 ;  /* 0x0000f60800007988 */ /* 0x0001e20008000005 */
[----:B------:R-:W-:Y:S02]  /*2f90*/  PRMT R13, R14, 0x7610, R13 ;  /* 0x000076100e0d7816 */ /* 0x000fe4000000000d */
[----:B------:R-:W-:Y:S01]  /*2fa0*/  PRMT R14, R15, 0x7610, R14 ;  /* 0x000076100f0e7816 */ /* 0x000fe2000000000e */
[----:B------:R-:W-:Y:S04]  /*2fb0*/  STS.U8 [R0+UR5+0xfd], R12 ;  /* 0x0000fd0c00007988 */ /* 0x000fe80008000005 */
[----:B------:R-:W-:Y:S01]  /*2fc0*/  STS.U8 [R0+UR5+0xfe], R13 ;  /* 0x0000fe0d00007988 */ /* 0x000fe20008000005 */
[----:B0-----:R-:W-:-:S03]  /*2fd0*/  PRMT R8, R4, 0x7610, R8 ;  /* 0x0000761004087816 */ /* 0x001fc60000000008 */
[----:B------:R-:W-:Y:S01]  /*2fe0*/  STS.U8 [R0+UR5+0xff], R14 ;  /* 0x0000ff0e00007988 */ /* 0x000fe20008000005 */
[----:B------:R-:W-:-:S03]  /*2ff0*/  MOV R4, 0xb ;  /* 0x0000000b00047802 */ /* 0x000fc60000000f00 */
[----:B------:R-:W-:Y:S04]  /*3000*/  STS.U8 [R0+UR5+0xfc], R8 ;  /* 0x0000fc0800007988 */ /* 0x000fe80008000005 */
[----:B------:R0:W-:Y:S04]  /*3010*/  STS.U8 [R0+UR5+0xeb], R9 ;  /* 0x0000eb0900007988 */ /* 0x0001e80008000005 */
[----:B------:R1:W-:Y:S01]  /*3020*/  STS.U8 [R0+UR5+0xf5], R5 ;  /* 0x0000f50500007988 */ /* 0x0003e20008000005 */
[----:B0-----:R-:W-:Y:S01]  /*3030*/  MOV R9, 0xf1 ;  /* 0x000000f100097802 */ /* 0x001fe20000000f00 */
[----:B-1----:R-:W-:-:S04]  /*3040*/  HFMA2 R5, -RZ, RZ, 0, 1.4960765838623046875e-05 ;  /* 0x000000fbff057431 */ /* 0x002fc800000001ff */
[----:B------:R0:W-:Y:S04]  /*3050*/  STS.U8 [R0+UR5+0xf1], R9 ;  /* 0x0000f10900007988 */ /* 0x0001e80008000005 */
[----:B------:R1:W-:Y:S01]  /*3060*/  STS.U8 [R0+UR5+0xfb], R5 ;  /* 0x0000fb0500007988 */ /* 0x0003e20008000005 */
[----:B0-----:R-:W-:-:S05]  /*3070*/  IMAD.MOV.U32 R9, RZ, RZ, 0xf8 ;  /* 0x000000f8ff097424 */ /* 0x001fca00078e00ff */
[----:B------:R0:W-:Y:S01]  /*3080*/  STS.U8 [R0+UR5+0xf8], R9 ;  /* 0x0000f80900007988 */ /* 0x0001e20008000005 */
[----:B-1----:R-:W-:Y:S02]  /*3090*/  IMAD.MOV.U32 R5, RZ, RZ, 0x0 ;  /* 0x00000000ff057424 */ /* 0x002fe400078e00ff */
[----:B0-----:R-:W-:-:S07]  /*30a0*/  IMAD.MOV.U32 R9, RZ, RZ, RZ ;  /* 0x000000ffff097224 */ /* 0x001fce00078e00ff */
.L_x_6:
[C---:B------:R-:W-:Y:S02]  /*30b0*/  IADD3 R13, PT, PT, -R9.reuse, 0x100, RZ ;  /* 0x00000100090d7810 */ /* 0x040fe40007ffe1ff */
[----:B------:R-:W-:-:S04]  /*30c0*/  IADD3 R21, PT, PT, -R9, 0xff, RZ ;  /* 0x000000ff09157810 */ /* 0x000fc80007ffe1ff */
[----:B------:R-:W-:-:S13]  /*30d0*/  LOP3.LUT P0, RZ, R13, R21, RZ, 0xc0, !PT ;  /* 0x000000150dff7212 */ /* 0x000fda000780c0ff */
[----:B0-----:R-:W-:Y:S05]  /*30e0*/  @P0 BRA `(.L_x_0) ;  /* 0x0000000000340947 */ /* 0x001fea0003800000 */
[----:B------:R-:W-:Y:S02]  /*30f0*/  IMAD R3, R3, -0x21131993, RZ ;  /* 0xdeece66d03037824 */ /* 0x000fe400078e02ff */
[----:B------:R-:W-:-:S04]  /*3100*/  IMAD.WIDE.U32 R10, R2, -0x21131993, R4 ;  /* 0xdeece66d020a7825 */ /* 0x000fc800078e0004 */
[----:B------:R-:W-:Y:S01]  /*3110*/  IMAD R3, R2, 0x5, R3 ;  /* 0x0000000502037824 */ /* 0x000fe200078e0203 */
[----:B------:R-:W-:-:S04]  /*3120*/  MOV R15, R10 ;  /* 0x0000000a000f7202 */ /* 0x000fc80000000f00 */
[----:B------:R-:W-:-:S04]  /*3130*/  IADD3 R17, PT, PT, R11, R3, RZ ;  /* 0x000000030b117210 */ /* 0x000fc80007ffe0ff */
[----:B------:R-:W-:-:S04]  /*3140*/  LOP3.LUT R17, R17, 0xffff, RZ, 0xc0, !PT ;  /* 0x0000ffff11117812 */ /* 0x000fc800078ec0ff */
[--C-:B------:R-:W-:Y:S02]  /*3150*/  SHF.R.U32.HI R3, RZ, 0x11, R17.reuse ;  /* 0x00000011ff037819 */ /* 0x100fe40000011611 */
[----:B------:R-:W-:-:S03]  /*3160*/  SHF.R.U64 R2, R10, 0x11, R17 ;  /* 0x000000110a027819 */ /* 0x000fc60000001211 */
[-C--:B------:R-:W-:Y:S02]  /*3170*/  IMAD R11, R3, R13.reuse, RZ ;  /* 0x0000000d030b7224 */ /* 0x080fe400078e02ff */
[----:B------:R-:W-:-:S04]  /*3180*/  IMAD.WIDE.U32 R2, R2, R13, RZ ;  /* 0x0000000d02027225 */ /* 0x000fc800078e00ff */
[----:B------:R-:W-:-:S05]  /*3190*/  IMAD.IADD R3, R3, 0x1, R11 ;  /* 0x0000000103037824 */ /* 0x000fca00078e020b */
[----:B------:R-:W-:Y:S01]  /*31a0*/  SHF.R.U64 R8, R2, 0x1f, R3 ;  /* 0x0000001f02087819 */ /* 0x000fe20000001203 */
[----:B------:R-:W-:Y:S06]  /*31b0*/  BRA `(.L_x_1) ;  /* 0x0000000000607947 */ /* 0x000fec0003800000 */
.L_x_0:
[----:B------:R-:W0:Y:S01]  /*31c0*/  I2F.U32.RP R8, R13 ;  /* 0x0000000d00087306 */ /* 0x000e220000209000 */
[----:B------:R-:W-:Y:S01]  /*31d0*/  IMAD R3, R3, -0x21131993, RZ ;  /* 0xdeece66d03037824 */ /* 0x000fe200078e02ff */
[----:B------:R-:W-:Y:S02]  /*31e0*/  IADD3 R17, PT, PT, RZ, -R13, RZ ;  /* 0x8000000dff117210 */ /* 0x000fe40007ffe0ff */
[----:B------:R-:W-:Y:S01]  /*31f0*/  ISETP.NE.U32.AND P1, PT, R13, RZ, PT ;  /* 0x000000ff0d00720c */ /* 0x000fe20003f25070 */
[C---:B------:R-:W-:Y:S02]  /*3200*/  IMAD R15, R2.reuse, 0x5, R3 ;  /* 0x00000005020f7824 */ /* 0x040fe400078e0203 */
[----:B------:R-:W-:-:S04]  /*3210*/  IMAD.WIDE.U32 R2, R2, -0x21131993, R4 ;  /* 0xdeece66d02027825 */ /* 0x000fc800078e0004 */
[----:B------:R-:W-:Y:S01]  /*3220*/  IMAD.IADD R15, R3, 0x1, R15 ;  /* 0x00000001030f7824 */ /* 0x000fe200078e020f */
[----:B0-----:R-:W0:Y:S02]  /*3230*/  MUFU.RCP R8, R8 ;  /* 0x0000000800087308 */ /* 0x001e240000001000 */
[----:B0-----:R-:W-:-:S06]  /*3240*/  VIADD R10, R8, 0xffffffe ;  /* 0x0ffffffe080a7836 */ /* 0x001fcc0000000000 */
[----:B------:R0:W1:Y:S02]  /*3250*/  F2I.FTZ.U32.TRUNC.NTZ R11, R10 ;  /* 0x0000000a000b7305 */ /* 0x000064000021f000 */
[----:B0-----:R-:W-:Y:S02]  /*3260*/  HFMA2 R10, -RZ, RZ, 0, 0 ;  /* 0x00000000ff0a7431 */ /* 0x001fe400000001ff */
[----:B-1----:R-:W-:Y:S01]  /*3270*/  IMAD R3, R17, R11, RZ ;  /* 0x0000000b11037224 */ /* 0x002fe200078e02ff */
[----:B------:R-:W-:Y:S02]  /*3280*/  LOP3.LUT R17, R15, 0xffff, RZ, 0xc0, !PT ;  /* 0x0000ffff0f117812 */ /* 0x000fe400078ec0ff */
[----:B------:R-:W-:Y:S01]  /*3290*/  MOV R15, R2 ;  /* 0x00000002000f7202 */ /* 0x000fe20000000f00 */
[----:B------:R-:W-:Y:S01]  /*32a0*/  IMAD.HI.U32 R11, R11, R3, R10 ;  /* 0x000000030b0b7227 */ /* 0x000fe200078e000a */
[----:B------:R-:W-:-:S05]  /*32b0*/  SHF.R.U64 R8, R2, 0x11, R17 ;  /* 0x0000001102087819 */ /* 0x000fca0000001211 */
[----:B------:R-:W-:-:S04]  /*32c0*/  IMAD.HI.U32 R11, R11, R8, RZ ;  /* 0x000000080b0b7227 */ /* 0x000fc800078e00ff */
[----:B------:R-:W-:-:S04]  /*32d0*/  IMAD.MOV R11, RZ, RZ, -R11 ;  /* 0x000000ffff0b7224 */ /* 0x000fc800078e0a0b */
[----:B------:R-:W-:-:S05]  /*32e0*/  IMAD R8, R13, R11, R8 ;  /* 0x0000000b0d087224 */ /* 0x000fca00078e0208 */
[----:B------:R-:W-:-:S13]  /*32f0*/  ISETP.GE.U32.AND P0, PT, R8, R13, PT ;  /* 0x0000000d0800720c */ /* 0x000fda0003f06070 */
[----:B------:R-:W-:-:S04]  /*3300*/  @P0 IADD3 R8, PT, PT, -R13, R8, RZ ;  /* 0x000000080d080210 */ /* 0x000fc80007ffe1ff */
[----:B------:R-:W-:-:S13]  /*3310*/  ISETP.GE.U32.AND P0, PT, R8, R13, PT ;  /* 0x0000000d0800720c */ /* 0x000fda0003f06070 */
[----:B------:R-:W-:Y:S01]  /*3320*/  @P0 IMAD.IADD R8, R8, 0x1, -R13 ;  /* 0x0000000108080824 */ /* 0x000fe200078e0a0d */
[----:B------:R-:W-:-:S07]  /*3330*/  @!P1 LOP3.LUT R8, RZ, R13, RZ, 0x33, !PT ;  /* 0x0000000dff089212 */ /* 0x000fce00078e33ff */
.L_x_1:
[----:B------:R-:W0:Y:S01]  /*3340*/  I2F.U32.RP R12, R21 ;  /* 0x00000015000c7306 */ /* 0x000e220000209000 */
[----:B------:R-:W-:Y:S01]  /*3350*/  IMAD R14, R17, -0x21131993, RZ ;  /* 0xdeece66d110e7824 */ /* 0x000fe200078e02ff */
[----:B------:R-:W-:Y:S01]  /*3360*/  IADD3 R23, PT, PT, RZ, -R21, RZ ;  /* 0x80000015ff177210 */ /* 0x000fe20007ffe0ff */
[----:B------:R-:W-:Y:S01]  /*3370*/  IMAD.WIDE.U32 R2, R15, -0x21131993, R4 ;  /* 0xdeece66d0f027825 */ /* 0x000fe200078e0004 */
[----:B------:R-:W-:-:S03]  /*3380*/  ISETP.NE.U32.AND P1, PT, R21, RZ, PT ;  /* 0x000000ff1500720c */ /* 0x000fc60003f25070 */
[----:B------:R-:W-:Y:S02]  /*3390*/  IMAD R13, R15, 0x5, R14 ;  /* 0x000000050f0d7824 */ /* 0x000fe400078e020e */
[----:B------:R-:W-:Y:S02]  /*33a0*/  IMAD R16, R17, -0x4b9ff597, RZ ;  /* 0xb4600a6911107824 */ /* 0x000fe400078e02ff */
[----:B------:R-:W-:Y:S02]  /*33b0*/  IMAD.IADD R3, R3, 0x1, R13 ;  /* 0x0000000103037824 */ /* 0x000fe400078e020d */
[----:B------:R-:W-:Y:S01]  /*33c0*/  IMAD R17, R15, 0x7760bb20, R16 ;  /* 0x7760bb200f117824 */ /* 0x000fe200078e0210 */
[----:B0-----:R-:W0:Y:S02]  /*33d0*/  MUFU.RCP R12, R12 ;  /* 0x0000000c000c7308 */ /* 0x001e240000001000 */
[----:B------:R-:W-:Y:S02]  /*33e0*/  SHF.R.U64 R2, R2, 0x11, R3 ;  /* 0x0000001102027819 */ /* 0x000fe40000001203 */
[----:B------:R-:W-:-:S02]  /*33f0*/  IADD3 R3, PT, PT, R8, R9, RZ ;  /* 0x0000000908037210 */ /* 0x000fc40007ffe0ff */
[----:B------:R-:W-:Y:S01]  /*3400*/  LOP3.LUT R2, R2, 0x7fffffff, RZ, 0xc0, !PT ;  /* 0x7fffffff02027812 */ /* 0x000fe200078ec0ff */
[----:B0-----:R-:W-:Y:S01]  /*3410*/  VIADD R10, R12, 0xffffffe ;  /* 0x0ffffffe0c0a7836 */ /* 0x001fe20000000000 */
[----:B------:R-:W-:-:S03]  /*3420*/  LOP3.LUT R12, R9, R0, RZ, 0xfc, !PT ;  /* 0x00000000090c7212 */ /* 0x000fc600078efcff */
[----:B------:R0:W1:Y:S02]  /*3430*/  F2I.FTZ.U32.TRUNC.NTZ R11, R10 ;  /* 0x0000000a000b7305 */ /* 0x000064000021f000 */
[----:B0-----:R-:W-:Y:S01]  /*3440*/  MOV R10, RZ ;  /* 0x000000ff000a7202 */ /* 0x001fe20000000f00 */
[----:B-1----:R-:W-:Y:S01]  /*3450*/  IMAD R13, R23, R11, RZ ;  /* 0x0000000b170d7224 */ /* 0x002fe200078e02ff */
[----:B------:R-:W-:-:S03]  /*3460*/  IADD3 R23, PT, PT, -R9, 0xfe, RZ ;  /* 0x000000fe09177810 */ /* 0x000fc60007ffe1ff */
[----:B------:R-:W-:Y:S02]  /*3470*/  IMAD.HI.U32 R11, R11, R13, R10 ;  /* 0x0000000d0b0b7227 */ /* 0x000fe400078e000a */
[----:B------:R-:W0:Y:S04]  /*3480*/  LDS.U8 R10, [R12+UR5] ;  /* 0x000000050c0a7984 */ /* 0x000e280008000000 */
[----:B------:R-:W-:-:S04]  /*3490*/  IMAD.HI.U32 R11, R11, R2, RZ ;  /* 0x000000020b0b7227 */ /* 0x000fc800078e00ff */
[----:B------:R-:W-:-:S04]  /*34a0*/  IMAD.MOV R11, RZ, RZ, -R11 ;  /* 0x000000ffff0b7224 */ /* 0x000fc800078e0a0b */
[----:B------:R-:W-:Y:S01]  /*34b0*/  IMAD R2, R21, R11, R2 ;  /* 0x0000000b15027224 */ /* 0x000fe200078e0202 */
[----:B------:R-:W-:-:S04]  /*34c0*/  PRMT R11, R3, 0x6540, R18 ;  /* 0x00006540030b7816 */ /* 0x000fc80000000012 */
[----:B------:R-:W-:-:S13]  /*34d0*/  ISETP.GE.U32.AND P0, PT, R2, R21, PT ;  /* 0x000000150200720c */ /* 0x000fda0003f06070 */
[----:B------:R-:W-:-:S04]  /*34e0*/  @P0 IADD3 R2, PT, PT, -R21, R2, RZ ;  /* 0x0000000215020210 */ /* 0x000fc80007ffe1ff */
[----:B------:R-:W-:-:S13]  /*34f0*/  ISETP.GE.U32.AND P0, PT, R2, R21, PT ;  /* 0x000000150200720c */ /* 0x000fda0003f06070 */
[----:B------:R-:W-:Y:S01]  /*3500*/  @P0 IMAD.IADD R2, R2, 0x1, -R21 ;  /* 0x0000000102020824 */ /* 0x000fe200078e0a15 */
[----:B------:R-:W-:Y:S02]  /*3510*/  @!P1 LOP3.LUT R2, RZ, R21, RZ, 0x33, !PT ;  /* 0x00000015ff029212 */ /* 0x000fe400078e33ff */
[----:B------:R-:W-:Y:S02]  /*3520*/  LOP3.LUT P0, RZ, R23, 0xfc, RZ, 0xc0, !PT ;  /* 0x000000fc17ff7812 */ /* 0x000fe4000780c0ff */
[----:B------:R-:W-:Y:S02]  /*3530*/  IADD3 R13, PT, PT, R9, 0x1, R2 ;  /* 0x00000001090d7810 */ /* 0x000fe40007ffe002 */
[----:B------:R-:W-:Y:S02]  /*3540*/  LDS.U8 R2, [R11+UR5] ;  /* 0x000000050b027984 */ /* 0x000fe40008000000 */
[----:B------:R-:W-:Y:S02]  /*3550*/  PRMT R13, R13, 0x6540, R18 ;  /* 0x000065400d0d7816 */ /* 0x000fe40000000012 */
[----:B0-----:R-:W-:Y:S04]  /*3560*/  STS.U8 [R11+UR5], R10 ;  /* 0x0000000a0b007988 */ /* 0x001fe80008000005 */
[----:B------:R-:W0:Y:S04]  /*3570*/  LDS.U8 R8, [R12+UR5+0x1] ;  /* 0x000001050c087984 */ /* 0x000e280008000000 */
[----:B------:R-:W1:Y:S04]  /*3580*/  LDS.U8 R3, [R13+UR5] ;  /* 0x000000050d037984 */ /* 0x000e680008000000 */
[----:B0-----:R0:W-:Y:S01]  /*3590*/  STS.U8 [R13+UR5], R8 ;  /* 0x000000080d007988 */ /* 0x0011e20008000005 */
[----:B-1----:R-:W-:Y:S01]  /*35a0*/  PRMT R14, R3, 0x7604, R2 ;  /* 0x00007604030e7816 */ /* 0x002fe20000000002 */
[----:B------:R-:W-:Y:S01]  /*35b0*/  IMAD.MOV.U32 R2, RZ, RZ, -0x6bd21946 ;  /* 0x942de6baff027424 */ /* 0x000fe200078e00ff */
[----:B------:R-:W-:-:S03]  /*35c0*/  MOV R3, 0x40 ;  /* 0x0000004000037802 */ /* 0x000fc60000000f00 */
[----:B------:R0:W-:Y:S01]  /*35d0*/  STL.U16 [R9+UR6+0x18], R14 ;  /* 0x0000180e09007987 */ /* 0x0001e20008100406 */
[----:B------:R-:W-:Y:S01]  /*35e0*/  IMAD.WIDE.U32 R2, R15, -0x4b9ff597, R2 ;  /* 0xb4600a690f027825 */ /* 0x000fe200078e0002 */
[----:B------:R-:W-:-:S03]  /*35f0*/  IADD3 R15, PT, PT, R9, UR6, RZ ;  /* 0x00000006090f7c10 */ /* 0x000fc6000fffe0ff */
[----:B------:R-:W-:-:S05]  /*3600*/  IMAD.IADD R17, R3, 0x1, R17 ;  /* 0x0000000103117824 */ /* 0x000fca00078e0211 */
[----:B------:R-:W-:Y:S01]  /*3610*/  LOP3.LUT R21, R17, 0xffff, RZ, 0xc0, !PT ;  /* 0x0000ffff11157812 */ /* 0x000fe200078ec0ff */
[----:B0-----:R-:W-:Y:S06]  /*3620*/  @!P0 BRA `(.L_x_2) ;  /* 0x00000000004c8947 */ /* 0x001fec0003800000 */
[----:B------:R-:W0:Y:S01]  /*3630*/  I2F.U32.RP R8, R23 ;  /* 0x0000001700087306 */ /* 0x000e220000209000 */
[----:B------:R-:W-:Y:S02]  /*3640*/  IADD3 R13, PT, PT, RZ, -R23, RZ ;  /* 0x80000017ff0d7210 */ /* 0x000fe40007ffe0ff */
[----:B------:R-:W-:Y:S02]  /*3650*/  SHF.R.U64 R14, R2, 0x11, R21 ;  /* 0x00000011020e7819 */ /* 0x000fe40000001215 */
[----:B------:R-:W-:-:S03]  /*3660*/  ISETP.NE.U32.AND P1, PT, R23, RZ, PT ;  /* 0x000000ff1700720c */ /* 0x000fc60003f25070 */
[----:B0-----:R-:W0:Y:S02]  /*3670*/  MUFU.RCP R8, R8 ;  /* 0x0000000800087308 */ /* 0x001e240000001000 */
[----:B0-----:R-:W-:-:S06]  /*3680*/  VIADD R10, R8, 0xffffffe ;  /* 0x0ffffffe080a7836 */ /* 0x001fcc0000000000 */
[----:B------:R0:W1:Y:S02]  /*3690*/  F2I.FTZ.U32.TRUNC.NTZ R11, R10 ;  /* 0x0000000a000b7305 */ /* 0x000064000021f000 */
[----:B0-----:R-:W-:Y:S02]  /*36a0*/  IMAD.MOV.U32 R10, RZ, RZ, RZ ;  /* 0x000000ffff0a7224 */ /* 0x001fe400078e00ff */
[----:B-1----:R-:W-:-:S04]  /*36b0*/  IMAD R13, R13, R11, RZ ;  /* 0x0000000b0d0d7224 */ /* 0x002fc800078e02ff */
[----:B------:R-:W-:-:S06]  /*36c0*/  IMAD.HI.U32 R11, R11, R13, R10 ;  /* 0x0000000d0b0b7227 */ /* 0x000fcc00078e000a */
[----:B------:R-:W-:-:S05]  /*36d0*/  IMAD.HI.U32 R11, R11, R14, RZ ;  /* 0x0000000e0b0b7227 */ /* 0x000fca00078e00ff */
[----:B------:R-:W-:-:S05]  /*36e0*/  IADD3 R11, PT, PT, -R11, RZ, RZ ;  /* 0x000000ff0b0b7210 */ /* 0x000fca0007ffe1ff */
[----:B------:R-:W-:-:S05]  /*36f0*/  IMAD R8, R23, R11, R14 ;  /* 0x0000000b17087224 */ /* 0x000fca00078e020e */
[----:B------:R-:W-:-:S13]  /*3700*/  ISETP.GE.U32.AND P0, PT, R8, R23, PT ;  /* 0x000000170800720c */ /* 0x000fda0003f06070 */
[----:B------:R-:W-:-:S05]  /*3710*/  @P0 IMAD.IADD R8, R8, 0x1, -R23 ;  /* 0x0000000108080824 */ /* 0x000fca00078e0a17 */
[----:B------:R-:W-:-:S13]  /*3720*/  ISETP.GE.U32.AND P0, PT, R8, R23, PT ;  /* 0x000000170800720c */ /* 0x000fda0003f06070 */
[----:B------:R-:W-:Y:S02]  /*3730*/  @P0 IADD3 R8, PT, PT, -R23, R8, RZ ;  /* 0x0000000817080210 */ /* 0x000fe40007ffe1ff */
[----:B------:R-:W-:Y:S01]  /*3740*/  @!P1 LOP3.LUT R8, RZ, R23, RZ, 0x33, !PT ;  /* 0x00000017ff089212 */ /* 0x000fe200078e33ff */
[----:B------:R-:W-:Y:S06]  /*3750*/  BRA `(.L_x_3) ;  /* 0x0000000000047947 */ /* 0x000fec0003800000 */
.L_x_2:
[----:B------:R-:W-:-:S07]  /*3760*/  SHF.R.U32.HI R8, RZ, 0xf, R21 ;  /* 0x0000000fff087819 */ /* 0x000fce0000011615 */
.L_x_3:
[C---:B------:R-:W-:Y:S02]  /*3770*/  IADD3 R11, PT, PT, R9.reuse, 0x2, R8 ;  /* 0x00000002090b7810 */ /* 0x040fe40007ffe008 */
[----:B------:R-:W0:Y:S01]  /*3780*/  LDS.U8 R8, [R12+UR5+0x2] ;  /* 0x000002050c087984 */ /* 0x000e220008000000 */
[----:B------:R-:W-:Y:S02]  /*3790*/  IADD3 R21, PT, PT, -R9, 0xfd, RZ ;  /* 0x000000fd09157810 */ /* 0x000fe40007ffe1ff */
[----:B------:R-:W-:Y:S02]  /*37a0*/  PRMT R11, R11, 0x6540, R18 ;  /* 0x000065400b0b7816 */ /* 0x000fe40000000012 */
[----:B------:R-:W-:-:S03]  /*37b0*/  LOP3.LUT P0, RZ, R21, 0xfc, RZ, 0xc0, !PT ;  /* 0x000000fc15ff7812 */ /* 0x000fc6000780c0ff */
[----:B------:R-:W1:Y:S04]  /*37c0*/  LDS.U8 R10, [R11+UR5] ;  /* 0x000000050b0a7984 */ /* 0x000e680008000000 */
[----:B0-----:R0:W-:Y:S04]  /*37d0*/  STS.U8 [R11+UR5], R8 ;  /* 0x000000080b007988 */ /* 0x0011e80008000005 */
[----:B-1----:R0:W-:Y:S02]  /*37e0*/  STL.U8 [R15+0x1a], R10 ;  /* 0x00001a0a0f007387 */ /* 0x0021e40000100000 */
[----:B------:R-:W-:Y:S05]  /*37f0*/  @!P0 BRA `(.L_x_4) ;  /* 0x0000000000608947 */ /* 0x000fea0003800000 */
[----:B0-----:R-:W0:Y:S01]  /*3800*/  I2F.U32.RP R8, R21 ;  /* 0x0000001500087306 */ /* 0x001e220000209000 */
[----:B------:R-:W-:Y:S01]  /*3810*/  IMAD R3, R17, -0x21131993, RZ ;  /* 0xdeece66d11037824 */ /* 0x000fe200078e02ff */
[----:B------:R-:W-:Y:S02]  /*3820*/  IADD3 R17, PT, PT, RZ, -R21, RZ ;  /* 0x80000015ff117210 */ /* 0x000fe40007ffe0ff */
[----:B------:R-:W-:Y:S01]  /*3830*/  ISETP.NE.U32.AND P1, PT, R21, RZ, PT ;  /* 0x000000ff1500720c */ /* 0x000fe20003f25070 */
[C---:B------:R-:W-:Y:S02]  /*3840*/  IMAD R13, R2.reuse, 0x5, R3 ;  /* 0x00000005020d7824 */ /* 0x040fe400078e0203 */
[----:B------:R-:W-:-:S04]  /*3850*/  IMAD.WIDE.U32 R2, R2, -0x21131993, R4 ;  /* 0xdeece66d02027825 */ /* 0x000fc800078e0004 */
[----:B------:R-:W-:Y:S01]  /*3860*/  IMAD.IADD R3, R3, 0x1, R13 ;  /* 0x0000000103037824 */ /* 0x000fe200078e020d */
[----:B0-----:R-:W0:Y:S04]  /*3870*/  MUFU.RCP R8, R8 ;  /* 0x0000000800087308 */ /* 0x001e280000001000 */
[----:B------:R-:W-:Y:S01]  /*3880*/  LOP3.LUT R3, R3, 0xffff, RZ, 0xc0, !PT ;  /* 0x0000ffff03037812 */ /* 0x000fe200078ec0ff */
[----:B0-----:R-:W-:-:S03]  /*3890*/  VIADD R10, R8, 0xffffffe ;  /* 0x0ffffffe080a7836 */ /* 0x001fc60000000000 */
[----:B------:R-:W-:Y:S01]  /*38a0*/  SHF.R.U64 R8, R2, 0x11, R3 ;  /* 0x0000001102087819 */ /* 0x000fe20000001203 */
[----:B------:R0:W1:Y:S02]  /*38b0*/  F2I.FTZ.U32.TRUNC.NTZ R11, R10 ;  /* 0x0000000a000b7305 */ /* 0x000064000021f000 */
[----:B0-----:R-:W-:Y:S02]  /*38c0*/  HFMA2 R10, -RZ, RZ, 0, 0 ;  /* 0x00000000ff0a7431 */ /* 0x001fe400000001ff */
[----:B-1----:R-:W-:-:S04]  /*38d0*/  IMAD R13, R17, R11, RZ ;  /* 0x0000000b110d7224 */ /* 0x002fc800078e02ff */
[----:B------:R-:W-:-:S06]  /*38e0*/  IMAD.HI.U32 R11, R11, R13, R10 ;  /* 0x0000000d0b0b7227 */ /* 0x000fcc00078e000a */
[----:B------:R-:W-:-:S04]  /*38f0*/  IMAD.HI.U32 R11, R11, R8, RZ ;  /* 0x000000080b0b7227 */ /* 0x000fc800078e00ff */
[----:B------:R-:W-:-:S04]  /*3900*/  IMAD.MOV R11, RZ, RZ, -R11 ;  /* 0x000000ffff0b7224 */ /* 0x000fc800078e0a0b */
[----:B------:R-:W-:-:S05]  /*3910*/  IMAD R8, R21, R11, R8 ;  /* 0x0000000b15087224 */ /* 0x000fca00078e0208 */
[----:B------:R-:W-:-:S13]  /*3920*/  ISETP.GE.U32.AND P0, PT, R8, R21, PT ;  /* 0x000000150800720c */ /* 0x000fda0003f06070 */
[----:B------:R-:W-:-:S04]  /*3930*/  @P0 IADD3 R8, PT, PT, -R21, R8, RZ ;  /* 0x0000000815080210 */ /* 0x000fc80007ffe1ff */
[----:B------:R-:W-:-:S13]  /*3940*/  ISETP.GE.U32.AND P0, PT, R8, R21, PT ;  /* 0x000000150800720c */ /* 0x000fda0003f06070 */
[----:B------:R-:W-:Y:S01]  /*3950*/  @P0 IMAD.IADD R8, R8, 0x1, -R21 ;  /* 0x0000000108080824 */ /* 0x000fe200078e0a15 */
[----:B------:R-:W-:Y:S01]  /*3960*/  @!P1 LOP3.LUT R8, RZ, R21, RZ, 0x33, !PT ;  /* 0x00000015ff089212 */ /* 0x000fe200078e33ff */
[----:B------:R-:W-:Y:S06]  /*3970*/  BRA `(.L_x_5) ;  /* 0x00000000001c7947 */ /* 0x000fec0003800000 */
.L_x_4:
[----:B------:R-:W-:Y:S02]  /*3980*/  IMAD R17, R17, -0x21131993, RZ ;  /* 0xdeece66d11117824 */ /* 0x000fe400078e02ff */
[----:B0-----:R-:W-:-:S04]  /*3990*/  IMAD.WIDE.U32 R10, R2, -0x21131993, R4 ;  /* 0xdeece66d020a7825 */ /* 0x001fc800078e0004 */
[----:B------:R-:W-:Y:S01]  /*39a0*/  IMAD R17, R2, 0x5, R17 ;  /* 0x0000000502117824 */ /* 0x000fe200078e0211 */
[----:B------:R-:W-:Y:S01]  /*39b0*/  MOV R2, R10 ;  /* 0x0000000a00027202 */ /* 0x000fe20000000f00 */
[----:B------:R-:W-:-:S03]  /*39c0*/  IMAD.MOV.U32 R8, RZ, RZ, RZ ;  /* 0x000000ffff087224 */ /* 0x000fc600078e00ff */
[----:B------:R-:W-:-:S04]  /*39d0*/  IADD3 R17, PT, PT, R11, R17, RZ ;  /* 0x000000110b117210 */ /* 0x000fc80007ffe0ff */
[----:B------:R-:W-:-:S07]  /*39e0*/  LOP3.LUT R3, R17, 0xffff, RZ, 0xc0, !PT ;  /* 0x0000ffff11037812 */ /* 0x000fce00078ec0ff */
.L_x_5:
[C---:B------:R-:W-:Y:S01]  /*39f0*/  IADD3 R11, PT, PT, R9.reuse, 0x3, R8 ;  /* 0x00000003090b7810 */ /* 0x040fe20007ffe008 */
[----:B------:R-:W0:Y:S01]  /*3a00*/  LDS.U8 R12, [R12+UR5+0x3] ;  /* 0x000003050c0c7984 */ /* 0x000e220008000000 */
[----:B------:R-:W-:Y:S02]  /*3a10*/  VIADD R9, R9, 0x4 ;  /* 0x0000000409097836 */ /* 0x000fe40000000000 */
[----:B------:R-:W-:-:S03]  /*3a20*/  PRMT R11, R11, 0x6540, R18 ;  /* 0x000065400b0b7816 */ /* 0x000fc60000000012 */
[----:B------:R-:W-:Y:S02]  /*3a30*/  ISETP.NE.AND P0, PT, R9, 0x100, PT ;  /* 0x000001000900780c */ /* 0x000fe40003f05270 */
[----:B------:R-:W1:Y:S04]  /*3a40*/  LDS.U8 R8, [R11+UR5] ;  /* 0x000000050b087984 */ /* 0x000e680008000000 */
[----:B0-----:R0:W-:Y:S04]  /*3a50*/  STS.U8 [R11+UR5], R12 ;  /* 0x0000000c0b007988 */ /* 0x0011e80008000005 */
[----:B-1----:R0:W-:Y:S03]  /*3a60*/  STL.U8 [R15+0x1b], R8 ;  /* 0x00001b080f007387 */ /* 0x0021e60000100000 */
[----:B------:R-:W-:Y:S05]  /*3a70*/  @P0 BRA `(.L_x_6) ;  /* 0xfffffff4008c0947 */ /* 0x000fea000383ffff */
[----:B------:R-:W-:Y:S05]  /*3a80*/  BRA.U UP0, `(.L_x_7) ;  /* 0xffffffc500e47547 */ /* 0x000fea000b83ffff */
[----:B------:R-:W-:-:S05]  /*3a90*/  UMOV UR4, URZ ;  /* 0x000000ff00047c82 */ /* 0x000fca0008000000 */
.L_x_15:
[----:B0-----:R-:W-:Y:S01]  /*3aa0*/  HFMA2 R12, -RZ, RZ, -0.00101947784423828125, -1722 ;  /* 0x942de6baff0c7431 */ /* 0x001fe200000001ff */
[----:B------:R-:W-:Y:S01]  /*3ab0*/  MOV R10, 0x160 ;  /* 0x00000160000a7802 */ /* 0x000fe20000000f00 */
[----:B------:R-:W-:Y:S01]  /*3ac0*/  HFMA2 R14, -RZ, RZ, 15904, -20.0625 ;  /* 0x73c4cd04ff0e7431 */ /* 0x000fe200000001ff */
[----:B------:R-:W-:Y:S01]  /*3ad0*/  MOV R8, 0x89cb27a0 ;  /* 0x89cb27a000087802 */ /* 0x000fe20000000f00 */
[----:B------:R-:W-:Y:S02]  /*3ae0*/  HFMA2 R4, -RZ, RZ, 89.75, 126 ;  /* 0x559c57e0ff047431 */ /* 0x000fe400000001ff */
[C---:B------:R-:W-:Y:S01]  /*3af0*/  IMAD R25, R3.reuse, -0x4b9ff597, RZ ;  /* 0xb4600a6903197824 */ /* 0x040fe200078e02ff */
[----:B------:R-:W-:Y:S01]  /*3b00*/  MOV R30, 0x7168255e ;  /* 0x7168255e001e7802 */ /* 0x000fe20000000f00 */
[----:B------:R-:W-:Y:S02]  /*3b10*/  IMAD R21, R3, -0x22633260, RZ ;  /* 0xdd9ccda003157824 */ /* 0x000fe400078e02ff */
[----:B------:R-:W-:-:S02]  /*3b20*/  HFMA2 R16, -RZ, RZ, 0, 5.9604644775390625e-08 ;  /* 0x00000001ff107431 */ /* 0x000fc400000001ff */
[C---:B------:R-:W-:Y:S01]  /*3b30*/  IMAD R29, R3.reuse, 0x772c5f11, RZ ;  /* 0x772c5f11031d7824 */ /* 0x040fe200078e02ff */
[----:B------:R-:W-:Y:S01]  /*3b40*/  MOV R22, 0x3 ;  /* 0x0000000300167802 */ /* 0x000fe20000000f00 */
[C---:B------:R-:W-:Y:S02]  /*3b50*/  IMAD R23, R3.reuse, -0x5ea76960, RZ ;  /* 0xa15896a003177824 */ /* 0x040fe400078e02ff */
[----:B------:R-:W-:Y:S02]  /*3b60*/  HFMA2 R26, -RZ, RZ, 0, 2.98023223876953125e-07 ;  /* 0x00000005ff1a7431 */ /* 0x000fe400000001ff */
[C---:B------:R-:W-:Y:S02]  /*3b70*/  IMAD R27, R3.reuse, 0x3749a7f9, RZ ;  /* 0x3749a7f9031b7824 */ /* 0x040fe400078e02ff */
[----:B------:R-:W-:Y:S02]  /*3b80*/  HFMA2 R32, -RZ, RZ, 0, 5.36441802978515625e-07 ;  /* 0x00000009ff207431 */ /* 0x000fe400000001ff */
[----:B------:R-:W-:Y:S01]  /*3b90*/  IMAD R17, R3, -0x60c7f860, RZ ;  /* 0x9f3807a003117824 */ /* 0x000fe200078e02ff */
[----:B------:R-:W-:Y:S01]  /*3ba0*/  STS.U8 [R0+UR5+0x1], R16 ;  /* 0x0000011000007988 */ /* 0x000fe20008000005 */
[----:B------:R-:W-:Y:S01]  /*3bb0*/  IMAD.MOV.U32 R13, RZ, RZ, 0x40 ;  /* 0x00000040ff0d7424 */ /* 0x000fe200078e00ff */
[----:B------:R-:W-:Y:S01]  /*3bc0*/  UIMAD UR6, UR4, 0x118, UR9 ;  /* 0x00000118040678a4 */ /* 0x000fe2000f8e0209 */
[----:B------:R-:W-:Y:S01]  /*3bd0*/  IMAD.MOV.U32 R11, RZ, RZ, 0x0 ;  /* 0x00000000ff0b7424 */ /* 0x000fe200078e00ff */
[----:B------:R0:W-:Y:S01]  /*3be0*/  STS.U8 [R0+UR5+0x3], R22 ;  /* 0x0000031600007988 */ /* 0x0001e20008000005 */
[----:B------:R-:W-:Y:S01]  /*3bf0*/  IMAD.MOV.U32 R15, RZ, RZ, -0x768ed2c8 ;  /* 0x89712d38ff0f7424 */ /* 0x000fe200078e00ff */
[----:B------:R-:W-:Y:S01]  /*3c00*/  UIADD3 UR4, UPT, UPT, UR4, 0x1, URZ ;  /* 0x0000000104047890 */ /* 0x000fe2000fffe0ff */
[----:B------:R-:W-:Y:S01]  /*3c10*/  IMAD.MOV.U32 R9, RZ, RZ, 0x2501550a ;  /* 0x2501550aff097424 */ /* 0x000fe200078e00ff */
[----:B------:R1:W-:Y:S01]  /*3c20*/  STS.U8 [R0+UR5+0x5], R26 ;  /* 0x0000051a00007988 */ /* 0x0003e20008000005 */
[----:B------:R-:W-:Y:S01]  /*3c30*/  IMAD.MOV.U32 R5, RZ, RZ, 0x630baad2 ;  /* 0x630baad2ff057424 */ /* 0x000fe200078e00ff */
[----:B------:R-:W-:Y:S01]  /*3c40*/  UISETP.NE.AND UP0, UPT, UR4, 0x10, UPT ;  /* 0x000000100400788c */ /* 0x000fe2000bf05270 */
[----:B------:R-:W-:Y:S01]  /*3c50*/  IMAD.MOV.U32 R31, RZ, RZ, 0x699d1761 ;  /* 0x699d1761ff1f7424 */ /* 0x000fe200078e00ff */
[----:B------:R-:W-:Y:S01]  /*3c60*/  STS.U8 [R0+UR5], RZ ;  /* 0x000000ff00007988 */ /* 0x000fe20008000005 */
[----:B------:R-:W-:-:S02]  /*3c70*/  IMAD R25, R2, 0x7760bb20, R25 ;  /* 0x7760bb2002197824 */ /* 0x000fc400078e0219 */
        /* <DEDUP_REMOVED lines=10> */
[----:B------:R-:W-:Y:S01]  /*3d20*/  IMAD.WIDE.U32 R4, R2, -0x60c7f860, R4 ;  /* 0x9f3807a002047825 */ /* 0x000fe200078e0004 */
[----:B------:R-:W-:-:S03]  /*3d30*/  LOP3.LUT R9, R23, 0x1fffff, RZ, 0xc0, !PT ;  /* 0x001fffff17097812 */ /* 0x000fc600078ec0ff */
[----:B------:R-:W-:Y:S01]  /*3d40*/  IMAD.WIDE.U32 R2, R2, 0x3749a7f9, R30 ;  /* 0x3749a7f902027825 */ /* 0x000fe200078e001e */
[----:B------:R-:W-:-:S03]  /*3d50*/  MOV R30, 0x7 ;  /* 0x00000007001e7802 */ /* 0x000fc60000000f00 */
[----:B------:R-:W-:Y:S02]  /*3d60*/  IMAD.MOV.U32 R31, RZ, RZ, 0x8 ;  /* 0x00000008ff1f7424 */ /* 0x000fe400078e00ff */
[----:B------:R2:W-:Y:S01]  /*3d70*/  STS.U8 [R0+UR5+0x7], R30 ;  /* 0x0000071e00007988 */ /* 0x0005e20008000005 */
[----:B0-----:R-:W-:Y:S02]  /*3d80*/  IMAD.MOV.U32 R22, RZ, RZ, 0xa ;  /* 0x0000000aff167424 */ /* 0x001fe400078e00ff */
[----:B------:R-:W-:Y:S01]  /*3d90*/  PRMT R16, R31, 0x7610, R16 ;  /* 0x000076101f107816 */ /* 0x000fe20000000010 */
[----:B------:R-:W-:Y:S02]  /*3da0*/  IMAD.MOV.U32 R31, RZ, RZ, 0xc ;  /* 0x0000000cff1f7424 */ /* 0x000fe400078e00ff */
[----:B------:R-:W-:Y:S01]  /*3db0*/  IMAD.MOV.U32 R20, RZ, RZ, 0x2 ;  /* 0x00000002ff147424 */ /* 0x000fe200078e00ff */
[----:B------:R0:W-:Y:S01]  /*3dc0*/  STS.U8 [R0+UR5+0xa], R22 ;  /* 0x00000a1600007988 */ /* 0x0001e20008000005 */
[----:B------:R-:W-:Y:S01]  /*3dd0*/  IMAD.MOV.U32 R24, RZ, RZ, 0x4 ;  /* 0x00000004ff187424 */ /* 0x000fe200078e00ff */
[----:B-1----:R-:W-:Y:S01]  /*3de0*/  PRMT R26, R31, 0x7610, R26 ;  /* 0x000076101f1a7816 */ /* 0x002fe2000000001a */
[----:B--2---:R-:W-:Y:S01]  /*3df0*/  IMAD.MOV.U32 R30, RZ, RZ, 0x10 ;  /* 0x00000010ff1e7424 */ /* 0x004fe200078e00ff */
[----:B------:R1:W-:Y:S01]  /*3e00*/  STS.U8 [R0+UR5+0x2], R20 ;  /* 0x0000021400007988 */ /* 0x0003e20008000005 */
[----:B------:R-:W-:-:S02]  /*3e10*/  HFMA2 R31, -RZ, RZ, 0, 1.013278961181640625e-06 ;  /* 0x00000011ff1f7431 */ /* 0x000fc400000001ff */
[----:B------:R-:W-:Y:S01]  /*3e20*/  IMAD.MOV.U32 R28, RZ, RZ, 0x6 ;  /* 0x00000006ff1c7424 */ /* 0x000fe200078e00ff */
[----:B------:R2:W-:Y:S01]  /*3e30*/  STS.U8 [R0+UR5+0xc], R26 ;  /* 0x00000c1a00007988 */ /* 0x0005e20008000005 */
[----:B------:R-:W-:Y:S01]  /*3e40*/  IMAD.IADD R25, R13, 0x1, R25 ;  /* 0x000000010d197824 */ /* 0x000fe200078e0219 */
[----:B0-----:R-:W-:Y:S01]  /*3e50*/  PRMT R22, R30, 0x7610, R22 ;  /* 0x000076101e167816 */ /* 0x001fe20000000016 */
[----:B------:R-:W-:Y:S01]  /*3e60*/  IMAD.MOV.U32 R30, RZ, RZ, 0x12 ;  /* 0x00000012ff1e7424 */ /* 0x000fe200078e00ff */
[----:B------:R0:W-:Y:S01]  /*3e70*/  STS.U8 [R0+UR5+0x4], R24 ;  /* 0x0000041800007988 */ /* 0x0001e20008000005 */
[----:B------:R-:W-:Y:S01]  /*3e80*/  MOV R13, 0xbe ;  /* 0x000000be000d7802 */ /* 0x000fe20000000f00 */
[----:B------:R-:W-:Y:S01]  /*3e90*/  IMAD.IADD R27, R3, 0x1, R27 ;  /* 0x00000001031b7824 */ /* 0x000fe200078e021b */
[----:B-1----:R-:W-:Y:S01]  /*3ea0*/  PRMT R20, R32, 0x7610, R20 ;  /* 0x0000761020147816 */ /* 0x002fe20000000014 */
[----:B------:R-:W-:Y:S01]  /*3eb0*/  HFMA2 R32, -RZ, RZ, 0, 7.74860382080078125e-07 ;  /* 0x0000000dff207431 */ /* 0x000fe200000001ff */
[----:B------:R1:W-:Y:S01]  /*3ec0*/  STS.U8 [R0+UR5+0x6], R28 ;  /* 0x0000061c00007988 */ /* 0x0003e20008000005 */
[----:B--2---:R-:W-:Y:S01]  /*3ed0*/  PRMT R26, R30, 0x7610, R26 ;  /* 0x000076101e1a7816 */ /* 0x004fe2000000001a */
[----:B------:R-:W-:-:S02]  /*3ee0*/  HFMA2 R30, -RZ, RZ, 0, 1.251697540283203125e-06 ;  /* 0x00000015ff1e7431 */ /* 0x000fc400000001ff */
[----:B------:R-:W-:Y:S01]  /*3ef0*/  IMAD.IADD R29, R15, 0x1, R29 ;  /* 0x000000010f1d7824 */ /* 0x000fe200078e021d */
[----:B------:R2:W-:Y:S01]  /*3f00*/  STS.U8 [R0+UR5+0x9], R20 ;  /* 0x0000091400007988 */ /* 0x0005e20008000005 */
[----:B0-----:R-:W-:Y:S01]  /*3f10*/  MOV R24, 0xb ;  /* 0x0000000b00187802 */ /* 0x001fe20000000f00 */
[----:B------:R-:W-:Y:S01]  /*3f20*/  IMAD.IADD R17, R5, 0x1, R17 ;  /* 0x0000000105117824 */ /* 0x000fe200078e0211 */
[----:B------:R-:W-:Y:S01]  /*3f30*/  SHF.R.U64 R25, R12, 0x15, R25 ;  /* 0x000000150c197819 */ /* 0x000fe20000001219 */
[----:B------:R-:W-:Y:S01]  /*3f40*/  STS.U8 [R0+UR5+0x12], R26 ;  /* 0x0000121a00007988 */ /* 0x000fe20008000005 */
[----:B------:R-:W-:Y:S01]  /*3f50*/  PRMT R12, R13, 0x7610, R12 ;  /* 0x000076100d0c7816 */ /* 0x000fe2000000000c */
[----:B-1----:R-:W-:Y:S01]  /*3f60*/  IMAD.MOV.U32 R28, RZ, RZ, 0xe ;  /* 0x0000000eff1c7424 */ /* 0x002fe200078e00ff */
[----:B------:R-:W-:Y:S01]  /*3f70*/  LOP3.LUT R3, R27, 0xffff, RZ, 0xc0, !PT ;  /* 0x0000ffff1b037812 */ /* 0x000fe200078ec0ff */
[----:B------:R0:W-:Y:S01]  /*3f80*/  STS.U8 [R0+UR5+0xb], R24 ;  /* 0x00000b1800007988 */ /* 0x0001e20008000005 */
[----:B------:R-:W-:Y:S01]  /*3f90*/  SHF.R.U64 R29, R14, 0x15, R29 ;  /* 0x000000150e1d7819 */ /* 0x000fe2000000121d */
[----:B------:R-:W-:Y:S01]  /*3fa0*/  IMAD.IADD R21, R11, 0x1, R21 ;  /* 0x000000010b157824 */ /* 0x000fe200078e0215 */
[----:B--2---:R-:W-:Y:S01]  /*3fb0*/  MOV R20, 0xf ;  /* 0x0000000f00147802 */ /* 0x004fe20000000f00 */
[----:B------:R1:W-:Y:S01]  /*3fc0*/  STS.U8 [R0+UR5+0xe], R28 ;  /* 0x00000e1c00007988 */ /* 0x0003e20008000005 */
[----:B------:R-:W-:Y:S01]  /*3fd0*/  SHF.R.U64 R5, R2, 0x15, R3 ;  /* 0x0000001502057819 */ /* 0x000fe20000001203 */
[----:B------:R-:W-:Y:S01]  /*3fe0*/  HFMA2 R13, -RZ, RZ, 0, 1.1384487152099609375e-05 ;  /* 0x000000bfff0d7431 */ /* 0x000fe200000001ff */
[----:B------:R-:W-:Y:S01]  /*3ff0*/  LOP3.LUT R25, R25, 0x7ffffff, RZ, 0xc0, !PT ;  /* 0x07ffffff19197812 */ /* 0x000fe200078ec0ff */
[----:B------:R2:W-:Y:S01]  /*4000*/  STS.U8 [R0+UR5+0xf], R20 ;  /* 0x00000f1400007988 */ /* 0x0005e20008000005 */
[----:B------:R-:W-:-:S02]  /*4010*/  LOP3.LUT R29, R29, 0x7ffffff, RZ, 0xc0, !PT ;  /* 0x07ffffff1d1d7812 */ /* 0x000fc400078ec0ff */
[----:B0-----:R-:W-:Y:S01]  /*4020*/  PRMT R24, R31, 0x7610, R24 ;  /* 0x000076101f187816 */ /* 0x001fe20000000018 */
[----:B------:R-:W-:Y:S01]  /*4030*/  IMAD.MOV.U32 R31, RZ, RZ, 0x16 ;  /* 0x00000016ff1f7424 */ /* 0x000fe200078e00ff */
[----:B------:R0:W-:Y:S01]  /*4040*/  STS.U8 [R0+UR5+0x8], R16 ;  /* 0x0000081000007988 */ /* 0x0001e20008000005 */
[----:B-1----:R-:W-:Y:S01]  /*4050*/  IMAD.MOV.U32 R28, RZ, RZ, 0x14 ;  /* 0x00000014ff1c7424 */ /* 0x002fe200078e00ff */
[----:B------:R-:W-:Y:S02]  /*4060*/  LOP3.LUT R4, R5, 0xf8000000, R4, 0xf8, !PT ;  /* 0xf800000005047812 */ /* 0x000fe400078ef804 */
[----:B------:R1:W-:Y:S01]  /*4070*/  STS.U8 [R0+UR5+0x10], R22 ;  /* 0x0000101600007988 */ /* 0x0003e20008000005 */
[----:B--2---:R-:W-:Y:S01]  /*4080*/  PRMT R20, R30, 0x7610, R20 ;  /* 0x000076101e147816 */ /* 0x004fe20000000014 */
[----:B------:R-:W-:Y:S01]  /*4090*/  IMAD.MOV.U32 R30, RZ, RZ, 0x18 ;  /* 0x00000018ff1e7424 */ /* 0x000fe200078e00ff */
[----:B------:R-:W-:Y:S01]  /*40a0*/  LOP3.LUT R10, R25, 0xf8000000, R10, 0xf8, !PT ;  /* 0xf8000000190a7812 */ /* 0x000fe200078ef80a */
[----:B------:R2:W-:Y:S01]  /*40b0*/  STS.U8 [R0+UR5+0x14], R28 ;  /* 0x0000141c00007988 */ /* 0x0005e20008000005 */
[----:B------:R-:W-:-:S02]  /*40c0*/  LOP3.LUT R11, R21, 0x1fffff, RZ, 0xc0, !PT ;  /* 0x001fffff150b7812 */ /* 0x000fc400078ec0ff */
[----:B------:R-:W-:Y:S01]  /*40d0*/  PRMT R26, R30, 0x7610, R26 ;  /* 0x000076101e1a7816 */ /* 0x000fe2000000001a */
[----:B------:R-:W-:Y:S01]  /*40e0*/  IMAD.MOV.U32 R30, RZ, RZ, 0x1a ;  /* 0x0000001aff1e7424 */ /* 0x000fe200078e00ff */
[----:B0-----:R-:W-:Y:S01]  /*40f0*/  PRMT R16, R32, 0x7610, R16 ;  /* 0x0000761020107816 */ /* 0x001fe20000000010 */
[----:B------:R-:W-:Y:S01]  /*4100*/  STS.U8 [R0+UR5+0x11], R24 ;  /* 0x0000111800007988 */ /* 0x000fe20008000005 */
[----:B-1----:R-:W-:Y:S01]  /*4110*/  PRMT R22, R31, 0x7610, R22 ;  /* 0x000076101f167816 */ /* 0x002fe20000000016 */
[----:B------:R-:W0:Y:S01]  /*4120*/  I2F.F64.U64 R10, R10 ;  /* 0x0000000a000a7312 */ /* 0x000e220000301800 */
[----:B------:R-:W-:Y:S01]  /*4130*/  MOV R32, 0x13 ;  /* 0x0000001300207802 */ /* 0x000fe20000000f00 */
[----:B------:R1:W-:Y:S01]  /*4140*/  STS.U8 [R0+UR5+0xd], R16 ;  /* 0x00000d1000007988 */ /* 0x0003e20008000005 */
[----:B------:R-:W-:Y:S02]  /*4150*/  MOV R31, 0x1b ;  /* 0x0000001b001f7802 */ /* 0x000fe40000000f00 */
[----:B--2---:R-:W-:Y:S01]  /*4160*/  PRMT R28, R30, 0x7610, R28 ;  /* 0x000076101e1c7816 */ /* 0x004fe2000000001c */
[----:B------:R2:W-:Y:S01]  /*4170*/  STS.U8 [R0+UR5+0x16], R22 ;  /* 0x0000161600007988 */ /* 0x0005e20008000005 */
[----:B------:R-:W-:Y:S01]  /*4180*/  PRMT R30, R31, 0x7610, R30 ;  /* 0x000076101f1e7816 */ /* 0x000fe2000000001e */
[----:B------:R-:W-:Y:S01]  /*4190*/  HFMA2 R31, -RZ, RZ, 0, 1.728534698486328125e-06 ;  /* 0x0000001dff1f7431 */ /* 0x000fe200000001ff */
[----:B------:R-:W-:Y:S01]  /*41a0*/  LOP3.LUT R8, R29, 0xf8000000, R8, 0xf8, !PT ;  /* 0xf80000001d087812 */ /* 0x000fe200078ef808 */
[----:B------:R-:W-:Y:S01]  /*41b0*/  STS.U8 [R0+UR5+0x18], R26 ;  /* 0x0000181a00007988 */ /* 0x000fe20008000005 */
[----:B------:R-:W-:-:S02]  /*41c0*/  MOV R14, 0xc0 ;  /* 0x000000c0000e7802 */ /* 0x000fc40000000f00 */
[----:B-1----:R-:W-:Y:S01]  /*41d0*/  PRMT R16, R32, 0x7610, R16 ;  /* 0x0000761020107816 */ /* 0x002fe20000000010 */
[----:B------:R1:W-:Y:S01]  /*41e0*/  STS.U8 [R0+UR5+0x1b], R30 ;  /* 0x00001b1e00007988 */ /* 0x0003e20008000005 */
[----:B------:R-:W-:Y:S01]  /*41f0*/  MOV R32, 0x17 ;  /* 0x0000001700207802 */ /* 0x000fe20000000f00 */
[----:B------:R-:W3:Y:S01]  /*4200*/  I2F.F64.U64 R8, R8 ;  /* 0x0000000800087312 */ /* 0x000ee20000301800 */
[----:B0-----:R-:W-:Y:S01]  /*4210*/  DMUL R10, R10, 1.1102230246251565404e-16 ;  /* 0x3ca000000a0a7828 */ /* 0x001fe20000000000 */
[----:B------:R0:W-:Y:S01]  /*4220*/  STS.U8 [R0+UR5+0x13], R16 ;  /* 0x0000131000007988 */ /* 0x0001e20008000005 */
[----:B------:R-:W-:Y:S01]  /*4230*/  PRMT R24, R32, 0x7610, R24 ;  /* 0x0000761020187816 */ /* 0x000fe20000000018 */
[----:B------:R-:W-:Y:S01]  /*4240*/  IMAD.MOV.U32 R32, RZ, RZ, 0x1c ;  /* 0x0000001cff207424 */ /* 0x000fe200078e00ff */
[----:B--2---:R-:W-:Y:S01]  /*4250*/  PRMT R22, R31, 0x7610, R22 ;  /* 0x000076101f167816 */ /* 0x004fe20000000016 */
[----:B------:R-:W-:Y:S01]  /*4260*/  IMAD.MOV.U32 R31, RZ, RZ, 0x20 ;  /* 0x00000020ff1f7424 */ /* 0x000fe200078e00ff */
[----:B------:R2:W-:Y:S01]  /*4270*/  STS.U8 [R0+UR5+0x15], R20 ;  /* 0x0000151400007988 */ /* 0x0005e20008000005 */
[----:B-1----:R-:W-:Y:S01]  /*4280*/  IMAD.MOV.U32 R30, RZ, RZ, 0x24 ;  /* 0x00000024ff1e7424 */ /* 0x002fe200078e00ff */
[----:B------:R-:W-:Y:S01]  /*4290*/  MOV R26, 0x1f ;  /* 0x0000001f001a7802 */ /* 0x000fe20000000f00 */
[----:B------:R-:W-:Y:S01]  /*42a0*/  DMUL R10, R10, 256 ;  /* 0x407000000a0a7828 */ /* 0x000fe20000000000 */
[----:B------:R1:W-:Y:S01]  /*42b0*/  STS.U8 [R0+UR5+0x17], R24 ;  /* 0x0000171800007988 */ /* 0x0003e20008000005 */
[----:B0-----:R-:W-:Y:S01]  /*42c0*/  HFMA2 R16, -RZ, RZ, 0, 1.490116119384765625e-06 ;  /* 0x00000019ff107431 */ /* 0x001fe200000001ff */
[----:B------:R-:W-:-:S02]  /*42d0*/  MOV R15, 0xc3 ;  /* 0x000000c3000f7802 */ /* 0x000fc40000000f00 */
[----:B------:R0:W-:Y:S01]  /*42e0*/  STS.U8 [R0+UR5+0x1d], R22 ;  /* 0x00001d1600007988 */ /* 0x0001e20008000005 */
[----:B---3--:R-:W-:Y:S01]  /*42f0*/  DMUL R8, R8, 1.1102230246251565404e-16 ;  /* 0x3ca0000008087828 */ /* 0x008fe20000000000 */
[----:B--2---:R-:W-:Y:S01]  /*4300*/  PRMT R20, R32, 0x7610, R20 ;  /* 0x0000761020147816 */ /* 0x004fe20000000014 */
[----:B------:R-:W-:Y:S01]  /*4310*/  HFMA2 R32, -RZ, RZ, 0, 1.966953277587890625e-06 ;  /* 0x00000021ff207431 */ /* 0x000fe200000001ff */
[----:B------:R2:W-:Y:S01]  /*4320*/  STS.U8 [R0+UR5+0x19], R16 ;  /* 0x0000191000007988 */ /* 0x0005e20008000005 */
[----:B------:R-:W-:Y:S01]  /*4330*/  MOV R21, 0xc7 ;  /* 0x000000c700157802 */ /* 0x000fe20000000f00 */
[----:B-1----:R-:W-:Y:S02]  /*4340*/  IMAD.MOV.U32 R24, RZ, RZ, 0x1e ;  /* 0x0000001eff187424 */ /* 0x002fe400078e00ff */
[----:B------:R1:W-:Y:S01]  /*4350*/  STS.U8 [R0+UR5+0x1a], R28 ;  /* 0x00001a1c00007988 */ /* 0x0003e20008000005 */
[----:B------:R-:W-:Y:S01]  /*4360*/  DMUL R8, R8, 256 ;  /* 0x4070000008087828 */ /* 0x000fe20000000000 */
[----:B0-----:R-:W-:-:S02]  /*4370*/  MOV R22, 0x23 ;  /* 0x0000002300167802 */ /* 0x001fc40000000f00 */
[----:B------:R0:W-:Y:S01]  /*4380*/  STS.U8 [R0+UR5+0x1e], R24 ;  /* 0x00001e1800007988 */ /* 0x0001e20008000005 */
[----:B--2---:R-:W-:Y:S01]  /*4390*/  PRMT R16, R31, 0x7610, R16 ;  /* 0x000076101f107816 */ /* 0x004fe20000000010 */
[----:B------:R-:W-:Y:S02]  /*43a0*/  HFMA2 R31, -RZ, RZ, 0, 2.205371856689453125e-06 ;  /* 0x00000025ff1f7431 */ /* 0x000fe400000001ff */
[----:B------:R-:W-:Y:S01]  /*43b0*/  STS.U8 [R0+UR5+0x23], R22 ;  /* 0x0000231600007988 */ /* 0x000fe20008000005 */
[----:B-1----:R-:W-:-:S03]  /*43c0*/  IMAD.MOV.U32 R28, RZ, RZ, 0x22 ;  /* 0x00000022ff1c7424 */ /* 0x002fc600078e00ff */
[----:B------:R1:W-:Y:S01]  /*43d0*/  STS.U8 [R0+UR5+0x20], R16 ;  /* 0x0000201000007988 */ /* 0x0003e20008000005 */
[----:B0-----:R-:W-:Y:S01]  /*43e0*/  PRMT R24, R30, 0x7610, R24 ;  /* 0x000076101e187816 */ /* 0x001fe20000000018 */
[----:B------:R-:W-:Y:S02]  /*43f0*/  IMAD.MOV.U32 R30, RZ, RZ, 0x26 ;  /* 0x00000026ff1e7424 */ /* 0x000fe400078e00ff */
[----:B------:R0:W-:Y:S04]  /*4400*/  STS.U8 [R0+UR5+0x1f], R26 ;  /* 0x00001f1a00007988 */ /* 0x0001e80008000005 */
[----:B------:R2:W-:Y:S01]  /*4410*/  STS.U8 [R0+UR5+0x22], R28 ;  /* 0x0000221c00007988 */ /* 0x0005e20008000005 */
[----:B-1----:R-:W-:Y:S01]  /*4420*/  PRMT R16, R30, 0x7610, R16 ;  /* 0x000076101e107816 */ /* 0x002fe20000000010 */
[----:B------:R-:W-:-:S02]  /*4430*/  HFMA2 R30, -RZ, RZ, 0, 2.443790435791015625e-06 ;  /* 0x00000029ff1e7431 */ /* 0x000fc400000001ff */
[----:B------:R1:W-:Y:S01]  /*4440*/  STS.U8 [R0+UR5+0x1c], R20 ;  /* 0x00001c1400007988 */ /* 0x0003e20008000005 */
[----:B0-----:R-:W-:Y:S01]  /*4450*/  PRMT R26, R31, 0x7610, R26 ;  /* 0x000076101f1a7816 */ /* 0x001fe2000000001a */
[----:B------:R-:W-:Y:S02]  /*4460*/  IMAD.MOV.U32 R31, RZ, RZ, 0x2a ;  /* 0x0000002aff1f7424 */ /* 0x000fe400078e00ff */
[----:B------:R0:W-:Y:S01]  /*4470*/  STS.U8 [R0+UR5+0x26], R16 ;  /* 0x0000261000007988 */ /* 0x0001e20008000005 */
[----:B--2---:R-:W-:-:S03]  /*4480*/  IMAD.MOV.U32 R28, RZ, RZ, 0x28 ;  /* 0x00000028ff1c7424 */ /* 0x004fc600078e00ff */
[----:B------:R2:W-:Y:S01]  /*4490*/  STS.U8 [R0+UR5+0x24], R24 ;  /* 0x0000241800007988 */ /* 0x0005e20008000005 */
[----:B------:R-:W-:Y:S01]  /*44a0*/  PRMT R22, R30, 0x7610, R22 ;  /* 0x000076101e167816 */ /* 0x000fe20000000016 */
[----:B------:R-:W-:Y:S01]  /*44b0*/  IMAD.MOV.U32 R30, RZ, RZ, 0x2c ;  /* 0x0000002cff1e7424 */ /* 0x000fe200078e00ff */
[----:B-1----:R-:W-:Y:S01]  /*44c0*/  PRMT R20, R32, 0x7610, R20 ;  /* 0x0000761020147816 */ /* 0x002fe20000000014 */
[----:B------:R1:W-:Y:S01]  /*44d0*/  STS.U8 [R0+UR5+0x28], R28 ;  /* 0x0000281c00007988 */ /* 0x0003e20008000005 */
[----:B------:R-:W-:Y:S02]  /*44e0*/  MOV R32, 0x27 ;  /* 0x0000002700207802 */ /* 0x000fe40000000f00 */
[----:B0-----:R-:W-:Y:S01]  /*44f0*/  PRMT R16, R30, 0x7610, R16 ;  /* 0x000076101e107816 */ /* 0x001fe20000000010 */
[----:B------:R-:W-:Y:S01]  /*4500*/  IMAD.MOV.U32 R30, RZ, RZ, 0x2e ;  /* 0x0000002eff1e7424 */ /* 0x000fe200078e00ff */
[----:B------:R0:W-:Y:S01]  /*4510*/  STS.U8 [R0+UR5+0x21], R20 ;  /* 0x0000211400007988 */ /* 0x0001e20008000005 */
[----:B--2---:R-:W-:-:S02]  /*4520*/  PRMT R24, R31, 0x7610, R24 ;  /* 0x000076101f187816 */ /* 0x004fc40000000018 */
[----:B------:R-:W-:Y:S01]  /*4530*/  MOV R31, 0x2f ;  /* 0x0000002f001f7802 */ /* 0x000fe20000000f00 */
[----:B------:R2:W-:Y:S01]  /*4540*/  STS.U8 [R0+UR5+0x2c], R16 ;  /* 0x00002c1000007988 */ /* 0x0005e20008000005 */
[----:B-1----:R-:W-:Y:S02]  /*4550*/  PRMT R28, R30, 0x7610, R28 ;  /* 0x000076101e1c7816 */ /* 0x002fe4000000001c */
[----:B------:R-:W-:Y:S01]  /*4560*/  PRMT R30, R31, 0x7610, R30 ;  /* 0x000076101f1e7816 */ /* 0x000fe2000000001e */
[----:B------:R-:W-:Y:S01]  /*4570*/  HFMA2 R31, -RZ, RZ, 0, 2.920627593994140625e-06 ;  /* 0x00000031ff1f7431 */ /* 0x000fe200000001ff */
[----:B------:R1:W-:Y:S01]  /*4580*/  STS.U8 [R0+UR5+0x2a], R24 ;  /* 0x00002a1800007988 */ /* 0x0003e20008000005 */
[----:B0-----:R-:W-:Y:S02]  /*4590*/  PRMT R20, R32, 0x7610, R20 ;  /* 0x0000761020147816 */ /* 0x001fe40000000014 */
[----:B------:R-:W-:Y:S01]  /*45a0*/  MOV R32, 0x2b ;  /* 0x0000002b00207802 */ /* 0x000fe20000000f00 */
[----:B------:R0:W-:Y:S04]  /*45b0*/  STS.U8 [R0+UR5+0x2f], R30 ;  /* 0x00002f1e00007988 */ /* 0x0001e80008000005 */
[----:B------:R3:W-:Y:S01]  /*45c0*/  STS.U8 [R0+UR5+0x27], R20 ;  /* 0x0000271400007988 */ /* 0x0007e20008000005 */
[----:B--2---:R-:W-:Y:S01]  /*45d0*/  PRMT R16, R31, 0x7610, R16 ;  /* 0x000076101f107816 */ /* 0x004fe20000000010 */
[----:B-1----:R-:W-:-:S02]  /*45e0*/  IMAD.MOV.U32 R24, RZ, RZ, 0x32 ;  /* 0x00000032ff187424 */ /* 0x002fc400078e00ff */
[----:B------:R-:W-:Y:S01]  /*45f0*/  IMAD.MOV.U32 R31, RZ, RZ, 0x34 ;  /* 0x00000034ff1f7424 */ /* 0x000fe200078e00ff */
[----:B------:R1:W-:Y:S01]  /*4600*/  STS.U8 [R0+UR5+0x25], R26 ;  /* 0x0000251a00007988 */ /* 0x0003e20008000005 */
[----:B0-----:R-:W-:-:S03]  /*4610*/  IMAD.MOV.U32 R30, RZ, RZ, 0x38 ;  /* 0x00000038ff1e7424 */ /* 0x001fc600078e00ff */
[----:B------:R0:W-:Y:S01]  /*4620*/  STS.U8 [R0+UR5+0x32], R24 ;  /* 0x0000321800007988 */ /* 0x0001e20008000005 */
[----:B---3--:R-:W-:-:S03]  /*4630*/  HFMA2 R20, -RZ, RZ, 0, 2.682209014892578125e-06 ;  /* 0x0000002dff147431 */ /* 0x008fc600000001ff */
[----:B------:R2:W-:Y:S01]  /*4640*/  STS.U8 [R0+UR5+0x31], R16 ;  /* 0x0000311000007988 */ /* 0x0005e20008000005 */
[----:B-1----:R-:W-:Y:S01]  /*4650*/  PRMT R26, R32, 0x7610, R26 ;  /* 0x00007610201a7816 */ /* 0x002fe2000000001a */
[----:B------:R-:W-:Y:S02]  /*4660*/  IMAD.MOV.U32 R32, RZ, RZ, 0x30 ;  /* 0x00000030ff207424 */ /* 0x000fe400078e00ff */
[----:B------:R1:W-:Y:S01]  /*4670*/  STS.U8 [R0+UR5+0x2d], R20 ;  /* 0x00002d1400007988 */ /* 0x0003e20008000005 */
[----:B0-----:R-:W-:Y:S01]  /*4680*/  PRMT R24, R30, 0x7610, R24 ;  /* 0x000076101e187816 */ /* 0x001fe20000000018 */
[----:B------:R-:W-:Y:S02]  /*4690*/  IMAD.MOV.U32 R30, RZ, RZ, 0x3a ;  /* 0x0000003aff1e7424 */ /* 0x000fe400078e00ff */
[----:B------:R0:W-:Y:S01]  /*46a0*/  STS.U8 [R0+UR5+0x2b], R26 ;  /* 0x00002b1a00007988 */ /* 0x0001e20008000005 */
[----:B--2---:R-:W-:-:S03]  /*46b0*/  MOV R16, 0x37 ;  /* 0x0000003700107802 */ /* 0x004fc60000000f00 */
[----:B------:R2:W-:Y:S01]  /*46c0*/  STS.U8 [R0+UR5+0x29], R22 ;  /* 0x0000291600007988 */ /* 0x0005e20008000005 */
[----:B-1----:R-:W-:Y:S01]  /*46d0*/  PRMT R20, R31, 0x7610, R20 ;  /* 0x000076101f147816 */ /* 0x002fe20000000014 */
[----:B------:R-:W-:Y:S02]  /*46e0*/  HFMA2 R31, -RZ, RZ, 0, 3.397464752197265625e-06 ;  /* 0x00000039ff1f7431 */ /* 0x000fe400000001ff */
[----:B------:R1:W-:Y:S01]  /*46f0*/  STS.U8 [R0+UR5+0x2e], R28 ;  /* 0x00002e1c00007988 */ /* 0x0003e20008000005 */
[----:B0-----:R-:W-:-:S03]  /*4700*/  MOV R26, 0x33 ;  /* 0x00000033001a7802 */ /* 0x001fc60000000f00 */
[----:B------:R0:W-:Y:S01]  /*4710*/  STS.U8 [R0+UR5+0x34], R20 ;  /* 0x0000341400007988 */ /* 0x0001e20008000005 */
[----:B--2---:R-:W-:Y:S01]  /*4720*/  PRMT R22, R32, 0x7610, R22 ;  /* 0x0000761020167816 */ /* 0x004fe20000000016 */
[----:B------:R-:W-:Y:S02]  /*4730*/  HFMA2 R32, -RZ, RZ, 0, 3.159046173095703125e-06 ;  /* 0x00000035ff207431 */ /* 0x000fe400000001ff */
[----:B------:R-:W-:Y:S01]  /*4740*/  STS.U8 [R0+UR5+0x37], R16 ;  /* 0x0000371000007988 */ /* 0x000fe20008000005 */
[----:B-1----:R-:W-:-:S03]  /*4750*/  IMAD.MOV.U32 R28, RZ, RZ, 0x36 ;  /* 0x00000036ff1c7424 */ /* 0x002fc600078e00ff */
[----:B------:R1:W-:Y:S01]  /*4760*/  STS.U8 [R0+UR5+0x33], R26 ;  /* 0x0000331a00007988 */ /* 0x0003e20008000005 */
[----:B0-----:R-:W-:Y:S01]  /*4770*/  PRMT R20, R30, 0x7610, R20 ;  /* 0x000076101e147816 */ /* 0x001fe20000000014 */
[----:B------:R-:W-:Y:S02]  /*4780*/  HFMA2 R30, -RZ, RZ, 0, 3.635883331298828125e-06 ;  /* 0x0000003dff1e7431 */ /* 0x000fe400000001ff */
[----:B------:R0:W-:Y:S04]  /*4790*/  STS.U8 [R0+UR5+0x36], R28 ;  /* 0x0000361c00007988 */ /* 0x0001e80008000005 */
[----:B------:R2:W-:Y:S01]  /*47a0*/  STS.U8 [R0+UR5+0x3a], R20 ;  /* 0x00003a1400007988 */ /* 0x0005e20008000005 */
[----:B-1----:R-:W-:Y:S01]  /*47b0*/  PRMT R26, R31, 0x7610, R26 ;  /* 0x000076101f1a7816 */ /* 0x002fe2000000001a */
[----:B------:R-:W-:-:S02]  /*47c0*/  IMAD.MOV.U32 R31, RZ, RZ, 0x3e ;  /* 0x0000003eff1f7424 */ /* 0x000fc400078e00ff */
[----:B------:R1:W-:Y:S01]  /*47d0*/  STS.U8 [R0+UR5+0x30], R22 ;  /* 0x0000301600007988 */ /* 0x0003e20008000005 */
[----:B------:R-:W-:Y:S01]  /*47e0*/  PRMT R16, R30, 0x7610, R16 ;  /* 0x000076101e107816 */ /* 0x000fe20000000010 */
[----:B------:R-:W-:Y:S02]  /*47f0*/  IMAD.MOV.U32 R30, RZ, RZ, 0x40 ;  /* 0x00000040ff1e7424 */ /* 0x000fe400078e00ff */
[----:B0-----:R-:W-:Y:S01]  /*4800*/  IMAD.MOV.U32 R28, RZ, RZ, 0x3c ;  /* 0x0000003cff1c7424 */ /* 0x001fe200078e00ff */
[----:B------:R0:W-:Y:S02]  /*4810*/  STS.U8 [R0+UR5+0x38], R24 ;  /* 0x0000381800007988 */ /* 0x0001e40008000005 */
[----:B--2---:R-:W-:Y:S01]  /*4820*/  PRMT R20, R30, 0x7610, R20 ;  /* 0x000076101e147816 */ /* 0x004fe20000000014 */
[----:B------:R-:W-:Y:S01]  /*4830*/  IMAD.MOV.U32 R30, RZ, RZ, 0x42 ;  /* 0x00000042ff1e7424 */ /* 0x000fe200078e00ff */
[----:B------:R2:W-:Y:S01]  /*4840*/  STS.U8 [R0+UR5+0x3c], R28 ;  /* 0x00003c1c00007988 */ /* 0x0005e20008000005 */
[----:B-1----:R-:W-:-:S02]  /*4850*/  PRMT R22, R32, 0x7610, R22 ;  /* 0x0000761020167816 */ /* 0x002fc40000000016 */
[----:B------:R-:W-:Y:S01]  /*4860*/  MOV R32, 0x3b ;  /* 0x0000003b00207802 */ /* 0x000fe20000000f00 */
[----:B------:R-:W-:Y:S01]  /*4870*/  STS.U8 [R0+UR5+0x40], R20 ;  /* 0x0000401400007988 */ /* 0x000fe20008000005 */
[----:B0-----:R-:W-:Y:S02]  /*4880*/  PRMT R24, R31, 0x7610, R24 ;  /* 0x000076101f187816 */ /* 0x001fe40000000018 */
[----:B------:R-:W-:Y:S01]  /*4890*/  MOV R31, 0x43 ;  /* 0x00000043001f7802 */ /* 0x000fe20000000f00 */
[----:B------:R0:W-:Y:S01]  /*48a0*/  STS.U8 [R0+UR5+0x35], R22 ;  /* 0x0000351600007988 */ /* 0x0001e20008000005 */
[----:B--2---:R-:W-:Y:S02]  /*48b0*/  PRMT R28, R30, 0x7610, R28 ;  /* 0x000076101e1c7816 */ /* 0x004fe4000000001c */
[----:B------:R-:W-:Y:S01]  /*48c0*/  PRMT R30, R31, 0x7610, R30 ;  /* 0x000076101f1e7816 */ /* 0x000fe2000000001e */
[----:B------:R-:W-:Y:S01]  /*48d0*/  HFMA2 R31, -RZ, RZ, 0, 4.112720489501953125e-06 ;  /* 0x00000045ff1f7431 */ /* 0x000fe200000001ff */
[----:B------:R1:W-:Y:S04]  /*48e0*/  STS.U8 [R0+UR5+0x3e], R24 ;  /* 0x00003e1800007988 */ /* 0x0003e80008000005 */
[----:B------:R2:W-:Y:S01]  /*48f0*/  STS.U8 [R0+UR5+0x43], R30 ;  /* 0x0000431e00007988 */ /* 0x0005e20008000005 */
[----:B0-----:R-:W-:-:S02]  /*4900*/  PRMT R22, R32, 0x7610, R22 ;  /* 0x0000761020167816 */ /* 0x001fc40000000016 */
[----:B------:R-:W-:Y:S01]  /*4910*/  MOV R32, 0x3f ;  /* 0x0000003f00207802 */ /* 0x000fe20000000f00 */
[----:B------:R0:W-:Y:S01]  /*4920*/  STS.U8 [R0+UR5+0x39], R26 ;  /* 0x0000391a00007988 */ /* 0x0001e20008000005 */
[----:B------:R-:W-:Y:S01]  /*4930*/  PRMT R20, R31, 0x7610, R20 ;  /* 0x000076101f147816 */ /* 0x000fe20000000014 */
[----:B-1----:R-:W-:Y:S02]  /*4940*/  IMAD.MOV.U32 R24, RZ, RZ, 0x46 ;  /* 0x00000046ff187424 */ /* 0x002fe400078e00ff */
[----:B------:R1:W-:Y:S01]  /*4950*/  STS.U8 [R0+UR5+0x3b], R22 ;  /* 0x00003b1600007988 */ /* 0x0003e20008000005 */
[----:B------:R-:W-:Y:S02]  /*4960*/  IMAD.MOV.U32 R31, RZ, RZ, 0x48 ;  /* 0x00000048ff1f7424 */ /* 0x000fe400078e00ff */
[----:B--2---:R-:W-:Y:S01]  /*4970*/  IMAD.MOV.U32 R30, RZ, RZ, 0x4c ;  /* 0x0000004cff1e7424 */ /* 0x004fe200078e00ff */
[----:B------:R2:W-:Y:S01]  /*4980*/  STS.U8 [R0+UR5+0x46], R24 ;  /* 0x0000461800007988 */ /* 0x0005e20008000005 */
[----:B0-----:R-:W-:Y:S01]  /*4990*/  PRMT R26, R32, 0x7610, R26 ;  /* 0x00007610201a7816 */ /* 0x001fe2000000001a */
[----:B------:R-:W-:-:S02]  /*49a0*/  IMAD.MOV.U32 R32, RZ, RZ, 0x44 ;  /* 0x00000044ff207424 */ /* 0x000fc400078e00ff */
[----:B------:R0:W-:Y:S01]  /*49b0*/  STS.U8 [R0+UR5+0x45], R20 ;  /* 0x0000451400007988 */ /* 0x0001e20008000005 */
[----:B-1----:R-:W-:-:S03]  /*49c0*/  HFMA2 R22, -RZ, RZ, 0, 3.874301910400390625e-06 ;  /* 0x00000041ff167431 */ /* 0x002fc600000001ff */
[----:B------:R1:W-:Y:S01]  /*49d0*/  STS.U8 [R0+UR5+0x3f], R26 ;  /* 0x00003f1a00007988 */ /* 0x0003e20008000005 */
[----:B--2---:R-:W-:Y:S01]  /*49e0*/  PRMT R24, R30, 0x7610, R24 ;  /* 0x000076101e187816 */ /* 0x004fe20000000018 */
[----:B------:R-:W-:Y:S02]  /*49f0*/  IMAD.MOV.U32 R30, RZ, RZ, 0x4e ;  /* 0x0000004eff1e7424 */ /* 0x000fe400078e00ff */
[----:B------:R2:W-:Y:S01]  /*4a00*/  STS.U8 [R0+UR5+0x3d], R16 ;  /* 0x00003d1000007988 */ /* 0x0005e20008000005 */
[----:B0-----:R-:W-:-:S03]  /*4a10*/  MOV R20, 0x4b ;  /* 0x0000004b00147802 */ /* 0x001fc60000000f00 */
[----:B------:R0:W-:Y:S01]  /*4a20*/  STS.U8 [R0+UR5+0x41], R22 ;  /* 0x0000411600007988 */ /* 0x0001e20008000005 */
[----:B-1----:R-:W-:-:S03]  /*4a30*/  MOV R26, 0x47 ;  /* 0x00000047001a7802 */ /* 0x002fc60000000f00 */
[----:B------:R1:W-:Y:S01]  /*4a40*/  STS.U8 [R0+UR5+0x42], R28 ;  /* 0x0000421c00007988 */ /* 0x0003e20008000005 */
[----:B--2---:R-:W-:Y:S01]  /*4a50*/  PRMT R16, R32, 0x7610, R16 ;  /* 0x0000761020107816 */ /* 0x004fe20000000010 */
[----:B------:R-:W-:Y:S02]  /*4a60*/  HFMA2 R32, -RZ, RZ, 0, 4.351139068603515625e-06 ;  /* 0x00000049ff207431 */ /* 0x000fe400000001ff */
[----:B------:R-:W-:Y:S01]  /*4a70*/  STS.U8 [R0+UR5+0x4b], R20 ;  /* 0x00004b1400007988 */ /* 0x000fe20008000005 */
[----:B0-----:R-:W-:Y:S01]  /*4a80*/  PRMT R22, R31, 0x7610, R22 ;  /* 0x000076101f167816 */ /* 0x001fe20000000016 */
[----:B------:R-:W-:Y:S02]  /*4a90*/  HFMA2 R31, -RZ, RZ, 0, 4.589557647705078125e-06 ;  /* 0x0000004dff1f7431 */ /* 0x000fe400000001ff */
[----:B------:R0:W-:Y:S01]  /*4aa0*/  STS.U8 [R0+UR5+0x47], R26 ;  /* 0x0000471a00007988 */ /* 0x0001e20008000005 */
[----:B-1----:R-:W-:-:S03]  /*4ab0*/  IMAD.MOV.U32 R28, RZ, RZ, 0x4a ;  /* 0x0000004aff1c7424 */ /* 0x002fc600078e00ff */
[----:B------:R1:W-:Y:S04]  /*4ac0*/  STS.U8 [R0+UR5+0x48], R22 ;  /* 0x0000481600007988 */ /* 0x0003e80008000005 */
[----:B------:R2:W-:Y:S01]  /*4ad0*/  STS.U8 [R0+UR5+0x4a], R28 ;  /* 0x00004a1c00007988 */ /* 0x0005e20008000005 */
[----:B0-----:R-:W-:Y:S01]  /*4ae0*/  PRMT R26, R31, 0x7610, R26 ;  /* 0x000076101f1a7816 */ /* 0x001fe2000000001a */
[----:B------:R-:W-:Y:S02]  /*4af0*/  IMAD.MOV.U32 R31, RZ, RZ, 0x52 ;  /* 0x00000052ff1f7424 */ /* 0x000fe400078e00ff */
[----:B------:R0:W-:Y:S01]  /*4b00*/  STS.U8 [R0+UR5+0x44], R16 ;  /* 0x0000441000007988 */ /* 0x0001e20008000005 */
[----:B-1----:R-:W-:Y:S01]  /*4b10*/  PRMT R22, R30, 0x7610, R22 ;  /* 0x000076101e167816 */ /* 0x002fe20000000016 */
[----:B------:R-:W-:-:S02]  /*4b20*/  HFMA2 R30, -RZ, RZ, 0, 4.827976226806640625e-06 ;  /* 0x00000051ff1e7431 */ /* 0x000fc400000001ff */
[----:B------:R1:W-:Y:S01]  /*4b30*/  STS.U8 [R0+UR5+0x4c], R24 ;  /* 0x00004c1800007988 */ /* 0x0003e20008000005 */
[----:B--2---:R-:W-:-:S03]  /*4b40*/  IMAD.MOV.U32 R28, RZ, RZ, 0x50 ;  /* 0x00000050ff1c7424 */ /* 0x004fc600078e00ff */
[----:B------:R2:W-:Y:S01]  /*4b50*/  STS.U8 [R0+UR5+0x4e], R22 ;  /* 0x00004e1600007988 */ /* 0x0005e20008000005 */
[----:B0-----:R-:W-:Y:S02]  /*4b60*/  PRMT R16, R32, 0x7610, R16 ;  /* 0x0000761020107816 */ /* 0x001fe40000000010 */
[----:B------:R-:W-:Y:S01]  /*4b70*/  MOV R32, 0x4f ;  /* 0x0000004f00207802 */ /* 0x000fe20000000f00 */
[----:B------:R0:W-:Y:S01]  /*4b80*/  STS.U8 [R0+UR5+0x50], R28 ;  /* 0x0000501c00007988 */ /* 0x0001e20008000005 */
[----:B------:R-:W-:Y:S01]  /*4b90*/  PRMT R20, R30, 0x7610, R20 ;  /* 0x000076101e147816 */ /* 0x000fe20000000014 */
[----:B------:R-:W-:Y:S01]  /*4ba0*/  IMAD.MOV.U32 R30, RZ, RZ, 0x54 ;  /* 0x00000054ff1e7424 */ /* 0x000fe200078e00ff */
[----:B-1----:R-:W-:Y:S01]  /*4bb0*/  PRMT R24, R31, 0x7610, R24 ;  /* 0x000076101f187816 */ /* 0x002fe20000000018 */
[----:B------:R1:W-:Y:S01]  /*4bc0*/  STS.U8 [R0+UR5+0x49], R16 ;  /* 0x0000491000007988 */ /* 0x0003e20008000005 */
[----:B------:R-:W-:Y:S02]  /*4bd0*/  MOV R31, 0x57 ;  /* 0x00000057001f7802 */ /* 0x000fe40000000f00 */
[----:B--2---:R-:W-:Y:S01]  /*4be0*/  PRMT R22, R30, 0x7610, R22 ;  /* 0x000076101e167816 */ /* 0x004fe20000000016 */
[----:B------:R-:W-:Y:S01]  /*4bf0*/  IMAD.MOV.U32 R30, RZ, RZ, 0x56 ;  /* 0x00000056ff1e7424 */ /* 0x000fe200078e00ff */
[----:B------:R2:W-:Y:S04]  /*4c00*/  STS.U8 [R0+UR5+0x52], R24 ;  /* 0x0000521800007988 */ /* 0x0005e80008000005 */
[----:B0-----:R-:W-:Y:S01]  /*4c10*/  PRMT R28, R30, 0x7610, R28 ;  /* 0x000076101e1c7816 */ /* 0x001fe2000000001c */
[----:B------:R0:W-:Y:S01]  /*4c20*/  STS.U8 [R0+UR5+0x54], R22 ;  /* 0x0000541600007988 */ /* 0x0001e20008000005 */
[----:B------:R-:W-:Y:S01]  /*4c30*/  PRMT R30, R31, 0x7610, R30 ;  /* 0x000076101f1e7816 */ /* 0x000fe2000000001e */
[----:B------:R-:W-:Y:S01]  /*4c40*/  HFMA2 R31, -RZ, RZ, 0, 5.304813385009765625e-06 ;  /* 0x00000059ff1f7431 */ /* 0x000fe200000001ff */
[----:B-1----:R-:W-:Y:S01]  /*4c50*/  PRMT R16, R32, 0x7610, R16 ;  /* 0x0000761020107816 */ /* 0x002fe20000000010 */
[----:B------:R1:W-:Y:S01]  /*4c60*/  STS.U8 [R0+UR5+0x4d], R26 ;  /* 0x00004d1a00007988 */ /* 0x0003e20008000005 */
[----:B--2---:R-:W-:Y:S01]  /*4c70*/  IMAD.MOV.U32 R24, RZ, RZ, 0x5a ;  /* 0x0000005aff187424 */ /* 0x004fe200078e00ff */
[----:B------:R-:W-:-:S02]  /*4c80*/  MOV R32, 0x53 ;  /* 0x0000005300207802 */ /* 0x000fc40000000f00 */
[----:B------:R2:W-:Y:S01]  /*4c90*/  STS.U8 [R0+UR5+0x4f], R16 ;  /* 0x00004f1000007988 */ /* 0x0005e20008000005 */
[----:B0-----:R-:W-:-:S03]  /*4ca0*/  PRMT R22, R31, 0x7610, R22 ;  /* 0x000076101f167816 */ /* 0x001fc60000000016 */
[----:B------:R0:W-:Y:S01]  /*4cb0*/  STS.U8 [R0+UR5+0x57], R30 ;  /* 0x0000571e00007988 */ /* 0x0001e20008000005 */
[----:B------:R-:W-:Y:S01]  /*4cc0*/  IMAD.MOV.U32 R31, RZ, RZ, 0x5c ;  /* 0x0000005cff1f7424 */ /* 0x000fe200078e00ff */
[----:B-1----:R-:W-:Y:S01]  /*4cd0*/  PRMT R26, R32, 0x7610, R26 ;  /* 0x00007610201a7816 */ /* 0x002fe2000000001a */
[----:B------:R-:W-:Y:S01]  /*4ce0*/  IMAD.MOV.U32 R32, RZ, RZ, 0x58 ;  /* 0x00000058ff207424 */ /* 0x000fe200078e00ff */
[----:B------:R1:W-:Y:S01]  /*4cf0*/  STS.U8 [R0+UR5+0x5a], R24 ;  /* 0x00005a1800007988 */ /* 0x0003e20008000005 */
[----:B--2---:R-:W-:-:S03]  /*4d00*/  HFMA2 R16, -RZ, RZ, 0, 5.066394805908203125e-06 ;  /* 0x00000055ff107431 */ /* 0x004fc600000001ff */
[----:B------:R2:W-:Y:S01]  /*4d10*/  STS.U8 [R0+UR5+0x59], R22 ;  /* 0x0000591600007988 */ /* 0x0005e20008000005 */
[----:B0-----:R-:W-:-:S03]  /*4d20*/  IMAD.MOV.U32 R30, RZ, RZ, 0x60 ;  /* 0x00000060ff1e7424 */ /* 0x001fc600078e00ff */
[----:B------:R0:W-:Y:S02]  /*4d30*/  STS.U8 [R0+UR5+0x55], R16 ;  /* 0x0000551000007988 */ /* 0x0001e40008000005 */
[----:B-1----:R-:W-:Y:S01]  /*4d40*/  PRMT R24, R30, 0x7610, R24 ;  /* 0x000076101e187816 */ /* 0x002fe20000000018 */
[----:B------:R-:W-:Y:S01]  /*4d50*/  IMAD.MOV.U32 R30, RZ, RZ, 0x62 ;  /* 0x00000062ff1e7424 */ /* 0x000fe200078e00ff */
[----:B------:R1:W-:Y:S01]  /*4d60*/  STS.U8 [R0+UR5+0x53], R26 ;  /* 0x0000531a00007988 */ /* 0x0003e20008000005 */
[----:B--2---:R-:W-:-:S03]  /*4d70*/  MOV R22, 0x5f ;  /* 0x0000005f00167802 */ /* 0x004fc60000000f00 */
[----:B------:R2:W-:Y:S01]  /*4d80*/  STS.U8 [R0+UR5+0x51], R20 ;  /* 0x0000511400007988 */ /* 0x0005e20008000005 */
[----:B0-----:R-:W-:Y:S01]  /*4d90*/  PRMT R16, R31, 0x7610, R16 ;  /* 0x000076101f107816 */ /* 0x001fe20000000010 */
[----:B------:R-:W-:Y:S02]  /*4da0*/  HFMA2 R31, -RZ, RZ, 0, 5.781650543212890625e-06 ;  /* 0x00000061ff1f7431 */ /* 0x000fe400000001ff */
[----:B------:R0:W-:Y:S01]  /*4db0*/  STS.U8 [R0+UR5+0x56], R28 ;  /* 0x0000561c00007988 */ /* 0x0001e20008000005 */
[----:B-1----:R-:W-:-:S03]  /*4dc0*/  MOV R26, 0x5b ;  /* 0x0000005b001a7802 */ /* 0x002fc60000000f00 */
[----:B------:R1:W-:Y:S01]  /*4dd0*/  STS.U8 [R0+UR5+0x5c], R16 ;  /* 0x00005c1000007988 */ /* 0x0003e20008000005 */
[----:B--2---:R-:W-:Y:S01]  /*4de0*/  PRMT R20, R32, 0x7610, R20 ;  /* 0x0000761020147816 */ /* 0x004fe20000000014 */
[----:B------:R-:W-:Y:S02]  /*4df0*/  HFMA2 R32, -RZ, RZ, 0, 5.543231964111328125e-06 ;  /* 0x0000005dff207431 */ /* 0x000fe400000001ff */
[----:B------:R-:W-:Y:S01]  /*4e00*/  STS.U8 [R0+UR5+0x5f], R22 ;  /* 0x00005f1600007988 */ /* 0x000fe20008000005 */
[----:B0-----:R-:W-:-:S03]  /*4e10*/  IMAD.MOV.U32 R28, RZ, RZ, 0x5e ;  /* 0x0000005eff1c7424 */ /* 0x001fc600078e00ff */
[----:B------:R0:W-:Y:S01]  /*4e20*/  STS.U8 [R0+UR5+0x5b], R26 ;  /* 0x00005b1a00007988 */ /* 0x0001e20008000005 */
[----:B-1----:R-:W-:Y:S01]  /*4e30*/  PRMT R16, R30, 0x7610, R16 ;  /* 0x000076101e107816 */ /* 0x002fe20000000010 */
[----:B------:R-:W-:Y:S02]  /*4e40*/  HFMA2 R30, -RZ, RZ, 0, 6.020069122314453125e-06 ;  /* 0x00000065ff1e7431 */ /* 0x000fe400000001ff */
[----:B------:R1:W-:Y:S04]  /*4e50*/  STS.U8 [R0+UR5+0x5e], R28 ;  /* 0x00005e1c00007988 */ /* 0x0003e80008000005 */
[----:B------:R2:W-:Y:S01]  /*4e60*/  STS.U8 [R0+UR5+0x62], R16 ;  /* 0x0000621000007988 */ /* 0x0005e20008000005 */
[----:B0-----:R-:W-:Y:S01]  /*4e70*/  PRMT R26, R31, 0x7610, R26 ;  /* 0x000076101f1a7816 */ /* 0x001fe2000000001a */
[----:B------:R-:W-:-:S02]  /*4e80*/  IMAD.MOV.U32 R31, RZ, RZ, 0x66 ;  /* 0x00000066ff1f7424 */ /* 0x000fc400078e00ff */
[----:B------:R0:W-:Y:S01]  /*4e90*/  STS.U8 [R0+UR5+0x58], R20 ;  /* 0x0000581400007988 */ /* 0x0001e20008000005 */
[----:B------:R-:W-:Y:S01]  /*4ea0*/  PRMT R22, R30, 0x7610, R22 ;  /* 0x000076101e167816 */ /* 0x000fe20000000016 */
[----:B------:R-:W-:Y:S02]  /*4eb0*/  IMAD.MOV.U32 R30, RZ, RZ, 0x68 ;  /* 0x00000068ff1e7424 */ /* 0x000fe400078e00ff */
[----:B-1----:R-:W-:Y:S01]  /*4ec0*/  IMAD.MOV.U32 R28, RZ, RZ, 0x64 ;  /* 0x00000064ff1c7424 */ /* 0x002fe200078e00ff */
[----:B------:R1:W-:Y:S02]  /*4ed0*/  STS.U8 [R0+UR5+0x60], R24 ;  /* 0x0000601800007988 */ /* 0x0003e40008000005 */
[----:B--2---:R-:W-:Y:S01]  /*4ee0*/  PRMT R16, R30, 0x7610, R16 ;  /* 0x000076101e107816 */ /* 0x004fe20000000010 */
[----:B------:R-:W-:Y:S01]  /*4ef0*/  IMAD.MOV.U32 R30, RZ, RZ, 0x6a ;  /* 0x0000006aff1e7424 */ /* 0x000fe200078e00ff */
[----:B------:R2:W-:Y:S01]  /*4f00*/  STS.U8 [R0+UR5+0x64], R28 ;  /* 0x0000641c00007988 */ /* 0x0005e20008000005 */
[----:B0-----:R-:W-:-:S02]  /*4f10*/  PRMT R20, R32, 0x7610, R20 ;  /* 0x0000761020147816 */ /* 0x001fc40000000014 */
[----:B------:R-:W-:Y:S01]  /*4f20*/  MOV R32, 0x63 ;  /* 0x0000006300207802 */ /* 0x000fe20000000f00 */
[----:B------:R-:W-:Y:S01]  /*4f30*/  STS.U8 [R0+UR5+0x68], R16 ;  /* 0x0000681000007988 */ /* 0x000fe20008000005 */
[----:B-1----:R-:W-:Y:S02]  /*4f40*/  PRMT R24, R31, 0x7610, R24 ;  /* 0x000076101f187816 */ /* 0x002fe40000000018 */
[----:B------:R-:W-:Y:S01]  /*4f50*/  MOV R31, 0x6b ;  /* 0x0000006b001f7802 */ /* 0x000fe20000000f00 */
[----:B------:R0:W-:Y:S01]  /*4f60*/  STS.U8 [R0+UR5+0x5d], R20 ;  /* 0x00005d1400007988 */ /* 0x0001e20008000005 */
[----:B--2---:R-:W-:Y:S02]  /*4f70*/  PRMT R28, R30, 0x7610, R28 ;  /* 0x000076101e1c7816 */ /* 0x004fe4000000001c */
[----:B------:R-:W-:Y:S01]  /*4f80*/  PRMT R30, R31, 0x7610, R30 ;  /* 0x000076101f1e7816 */ /* 0x000fe2000000001e */
[----:B------:R-:W-:Y:S01]  /*4f90*/  HFMA2 R31, -RZ, RZ, 0, 6.496906280517578125e-06 ;  /* 0x0000006dff1f7431 */ /* 0x000fe200000001ff */
        /* <DEDUP_REMOVED lines=14> */
[----:B-1----:R-:W-:-:S03]  /*5080*/  HFMA2 R20, -RZ, RZ, 0, 6.258487701416015625e-06 ;  /* 0x00000069ff147431 */ /* 0x002fc600000001ff */
        /* <DEDUP_REMOVED lines=9> */
[----:B------:R-:W-:Y:S02]  /*5120*/  HFMA2 R32, -RZ, RZ, 0, 6.735324859619140625e-06 ;  /* 0x00000071ff207431 */ /* 0x000fe400000001ff */
[----:B------:R-:W-:Y:S01]  /*5130*/  STS.U8 [R0+UR5+0x73], R16 ;  /* 0x0000731000007988 */ /* 0x000fe20008000005 */
[----:B0-----:R-:W-:Y:S01]  /*5140*/  PRMT R20, R31, 0x7610, R20 ;  /* 0x000076101f147816 */ /* 0x001fe20000000014 */
[----:B------:R-:W-:Y:S02]  /*5150*/  HFMA2 R31, -RZ, RZ, 0, 6.973743438720703125e-06 ;  /* 0x00000075ff1f7431 */ /* 0x000fe400000001ff */
        /* <DEDUP_REMOVED lines=8> */
[----:B------:R-:W-:-:S02]  /*51e0*/  HFMA2 R30, -RZ, RZ, 0, 7.212162017822265625e-06 ;  /* 0x00000079ff1e7431 */ /* 0x000fc400000001ff */
        /* <DEDUP_REMOVED lines=17> */
[----:B------:R-:W-:Y:S01]  /*5300*/  HFMA2 R31, -RZ, RZ, 0, 7.688999176025390625e-06 ;  /* 0x00000081ff1f7431 */ /* 0x000fe200000001ff */
        /* <DEDUP_REMOVED lines=11> */
[----:B--2---:R-:W-:-:S03]  /*53c0*/  HFMA2 R22, -RZ, RZ, 0, 7.450580596923828125e-06 ;  /* 0x0000007dff167431 */ /* 0x004fc600000001ff */
        /* <DEDUP_REMOVED lines=9> */
[----:B------:R-:W-:Y:S02]  /*5460*/  HFMA2 R31, -RZ, RZ, 0, 8.165836334228515625e-06 ;  /* 0x00000089ff1f7431 */ /* 0x000fe400000001ff */
[----:B------:R0:W-:Y:S01]  /*5470*/  STS.U8 [R0+UR5+0x7e], R28 ;  /* 0x00007e1c00007988 */ /* 0x0001e20008000005 */
[----:B-1----:R-:W-:-:S03]  /*5480*/  MOV R26, 0x83 ;  /* 0x00000083001a7802 */ /* 0x002fc60000000f00 */
[----:B------:R1:W-:Y:S01]  /*5490*/  STS.U8 [R0+UR5+0x84], R22 ;  /* 0x0000841600007988 */ /* 0x0003e20008000005 */
[----:B--2---:R-:W-:Y:S01]  /*54a0*/  PRMT R16, R32, 0x7610, R16 ;  /* 0x0000761020107816 */ /* 0x004fe20000000010 */
[----:B------:R-:W-:Y:S02]  /*54b0*/  HFMA2 R32, -RZ, RZ, 0, 7.927417755126953125e-06 ;  /* 0x00000085ff207431 */ /* 0x000fe400000001ff */
[----:B------:R-:W-:Y:S01]  /*54c0*/  STS.U8 [R0+UR5+0x87], R20 ;  /* 0x0000871400007988 */ /* 0x000fe20008000005 */
[----:B0-----:R-:W-:-:S03]  /*54d0*/  IMAD.MOV.U32 R28, RZ, RZ, 0x86 ;  /* 0x00000086ff1c7424 */ /* 0x001fc600078e00ff */
[----:B------:R0:W-:Y:S01]  /*54e0*/  STS.U8 [R0+UR5+0x83], R26 ;  /* 0x0000831a00007988 */ /* 0x0001e20008000005 */
[----:B-1----:R-:W-:Y:S01]  /*54f0*/  PRMT R22, R30, 0x7610, R22 ;  /* 0x000076101e167816 */ /* 0x002fe20000000016 */
[----:B------:R-:W-:Y:S02]  /*5500*/  HFMA2 R30, -RZ, RZ, 0, 8.404254913330078125e-06 ;  /* 0x0000008dff1e7431 */ /* 0x000fe400000001ff */
        /* <DEDUP_REMOVED lines=20> */
[----:B------:R-:W-:Y:S01]  /*5650*/  HFMA2 R31, -RZ, RZ, 0, 8.881092071533203125e-06 ;  /* 0x00000095ff1f7431 */ /* 0x000fe200000001ff */
        /* <DEDUP_REMOVED lines=14> */
[----:B-1----:R-:W-:-:S03]  /*5740*/  HFMA2 R16, -RZ, RZ, 0, 8.642673492431640625e-06 ;  /* 0x00000091ff107431 */ /* 0x002fc600000001ff */
        /* <DEDUP_REMOVED lines=9> */
[----:B------:R-:W-:Y:S02]  /*57e0*/  HFMA2 R32, -RZ, RZ, 0, 9.119510650634765625e-06 ;  /* 0x00000099ff207431 */ /* 0x000fe400000001ff */
[----:B------:R-:W-:Y:S01]  /*57f0*/  STS.U8 [R0+UR5+0x9b], R22 ;  /* 0x00009b1600007988 */ /* 0x000fe20008000005 */
[----:B0-----:R-:W-:Y:S01]  /*5800*/  PRMT R16, R31, 0x7610, R16 ;  /* 0x000076101f107816 */ /* 0x001fe20000000010 */
[----:B------:R-:W-:Y:S02]  /*5810*/  HFMA2 R31, -RZ, RZ, 0, 9.357929229736328125e-06 ;  /* 0x0000009dff1f7431 */ /* 0x000fe400000001ff */
        /* <DEDUP_REMOVED lines=8> */
[----:B------:R-:W-:-:S02]  /*58a0*/  HFMA2 R30, -RZ, RZ, 0, 9.596347808837890625e-06 ;  /* 0x000000a1ff1e7431 */ /* 0x000fc400000001ff */
        /* <DEDUP_REMOVED lines=17> */
[----:B------:R-:W-:Y:S01]  /*59c0*/  HFMA2 R31, -RZ, RZ, 0, 1.0073184967041015625e-05 ;  /* 0x000000a9ff1f7431 */ /* 0x000fe200000001ff */
        /* <DEDUP_REMOVED lines=11> */
[----:B--2---:R-:W-:-:S03]  /*5a80*/  HFMA2 R20, -RZ, RZ, 0, 9.834766387939453125e-06 ;  /* 0x000000a5ff147431 */ /* 0x004fc600000001ff */
        /* <DEDUP_REMOVED lines=9> */
[----:B------:R-:W-:Y:S02]  /*5b20*/  HFMA2 R31, -RZ, RZ, 0, 1.0550022125244140625e-05 ;  /* 0x000000b1ff1f7431 */ /* 0x000fe400000001ff */
[----:B------:R0:W-:Y:S01]  /*5b30*/  STS.U8 [R0+UR5+0xbe], R12 ;  /* 0x0000be0c00007988 */ /* 0x0001e20008000005 */
[----:B-1----:R-:W-:Y:S01]  /*5b40*/  PRMT R22, R32, 0x7610, R22 ;  /* 0x0000761020167816 */ /* 0x002fe20000000016 */
[----:B------:R-:W-:Y:S02]  /*5b50*/  HFMA2 R32, -RZ, RZ, 0, 1.0311603546142578125e-05 ;  /* 0x000000adff207431 */ /* 0x000fe400000001ff */
[----:B------:R1:W-:Y:S01]  /*5b60*/  STS.U8 [R0+UR5+0xac], R20 ;  /* 0x0000ac1400007988 */ /* 0x0003e20008000005 */
[----:B--2---:R-:W-:-:S03]  /*5b70*/  MOV R26, 0xab ;  /* 0x000000ab001a7802 */ /* 0x004fc60000000f00 */
[----:B------:R2:W-:Y:S01]  /*5b80*/  STS.U8 [R0+UR5+0xa6], R28 ;  /* 0x0000a61c00007988 */ /* 0x0005e20008000005 */
[----:B0-----:R-:W-:-:S03]  /*5b90*/  SHF.R.U32.HI R12, RZ, 0x15, R3 ;  /* 0x00000015ff0c7819 */ /* 0x001fc60000011603 */
[----:B------:R0:W-:Y:S01]  /*5ba0*/  STS.U8 [R0+UR5+0xaf], R16 ;  /* 0x0000af1000007988 */ /* 0x0001e20008000005 */
[----:B-1----:R-:W-:Y:S01]  /*5bb0*/  PRMT R20, R30, 0x7610, R20 ;  /* 0x000076101e147816 */ /* 0x002fe20000000014 */
[----:B------:R-:W-:Y:S02]  /*5bc0*/  HFMA2 R30, -RZ, RZ, 0, 1.0788440704345703125e-05 ;  /* 0x000000b5ff1e7431 */ /* 0x000fe400000001ff */
[----:B------:R1:W-:Y:S01]  /*5bd0*/  STS.U8 [R0+UR5+0xab], R26 ;  /* 0x0000ab1a00007988 */ /* 0x0003e20008000005 */
[----:B------:R-:W-:Y:S01]  /*5be0*/  LOP3.LUT R5, R12, 0x1fffff, R17, 0xf8, !PT ;  /* 0x001fffff0c057812 */ /* 0x000fe200078ef811 */
[----:B--2---:R-:W-:Y:S01]  /*5bf0*/  IMAD.MOV.U32 R28, RZ, RZ, 0xae ;  /* 0x000000aeff1c7424 */ /* 0x004fe200078e00ff */
[----:B------:R-:W-:Y:S01]  /*5c00*/  PRMT R12, R14, 0x7610, R12 ;  /* 0x000076100e0c7816 */ /* 0x000fe2000000000c */
[----:B------:R2:W-:Y:S01]  /*5c10*/  STS.U8 [R0+UR5+0xa8], R22 ;  /* 0x0000a81600007988 */ /* 0x0005e20008000005 */
[----:B------:R-:W-:Y:S02]  /*5c20*/  IMAD.MOV.U32 R14, RZ, RZ, 0xc2 ;  /* 0x000000c2ff0e7424 */ /* 0x000fe400078e00ff */
[----:B------:R-:W-:Y:S01]  /*5c30*/  HFMA2 R17, -RZ, RZ, 0, 1.1742115020751953125e-05 ;  /* 0x000000c5ff117431 */ /* 0x000fe200000001ff */
[----:B------:R-:W3:Y:S01]  /*5c40*/  I2F.F64.U64 R4, R4 ;  /* 0x0000000400047312 */ /* 0x000ee20000301800 */
[----:B------:R4:W-:Y:S01]  /*5c50*/  STS.U8 [R0+UR5+0xae], R28 ;  /* 0x0000ae1c00007988 */ /* 0x0009e20008000005 */
[----:B0-----:R-:W-:Y:S01]  /*5c60*/  PRMT R16, R30, 0x7610, R16 ;  /* 0x000076101e107816 */ /* 0x001fe20000000010 */
[----:B------:R-:W-:Y:S01]  /*5c70*/  IMAD.MOV.U32 R30, RZ, RZ, 0xb8 ;  /* 0x000000b8ff1e7424 */ /* 0x000fe200078e00ff */
[----:B-1----:R-:W-:Y:S01]  /*5c80*/  PRMT R26, R31, 0x7610, R26 ;  /* 0x000076101f1a7816 */ /* 0x002fe2000000001a */
[----:B------:R-:W-:Y:S01]  /*5c90*/  IMAD.MOV.U32 R31, RZ, RZ, 0xb6 ;  /* 0x000000b6ff1f7424 */ /* 0x000fe200078e00ff */
[----:B------:R0:W-:Y:S01]  /*5ca0*/  STS.U8 [R0+UR5+0xb2], R20 ;  /* 0x0000b21400007988 */ /* 0x0001e20008000005 */
[----:B--2---:R-:W-:-:S02]  /*5cb0*/  PRMT R22, R32, 0x7610, R22 ;  /* 0x0000761020167816 */ /* 0x004fc40000000016 */
[----:B------:R-:W-:Y:S01]  /*5cc0*/  MOV R32, 0xb3 ;  /* 0x000000b300207802 */ /* 0x000fe20000000f00 */
[----:B------:R1:W-:Y:S01]  /*5cd0*/  STS.U8 [R0+UR5+0xb0], R24 ;  /* 0x0000b01800007988 */ /* 0x0003e20008000005 */
[----:B----4-:R-:W-:-:S03]  /*5ce0*/  IMAD.MOV.U32 R28, RZ, RZ, 0xb4 ;  /* 0x000000b4ff1c7424 */ /* 0x010fc600078e00ff */
[----:B------:R2:W-:Y:S01]  /*5cf0*/  STS.U8 [R0+UR5+0xad], R22 ;  /* 0x0000ad1600007988 */ /* 0x0005e20008000005 */
[----:B---3--:R-:W-:Y:S01]  /*5d00*/  DMUL R4, R4, 1.1102230246251565404e-16 ;  /* 0x3ca0000004047828 */ /* 0x008fe20000000000 */
[----:B0-----:R-:W-:Y:S01]  /*5d10*/  PRMT R20, R30, 0x7610, R20 ;  /* 0x000076101e147816 */ /* 0x001fe20000000014 */
[----:B------:R-:W-:Y:S01]  /*5d20*/  IMAD.MOV.U32 R30, RZ, RZ, 0xba ;  /* 0x000000baff1e7424 */ /* 0x000fe200078e00ff */
[----:B------:R0:W-:Y:S01]  /*5d30*/  STS.U8 [R0+UR5+0xb4], R28 ;  /* 0x0000b41c00007988 */ /* 0x0001e20008000005 */
[----:B-1----:R-:W-:Y:S02]  /*5d40*/  PRMT R24, R31, 0x7610, R24 ;  /* 0x000076101f187816 */ /* 0x002fe40000000018 */
[----:B------:R-:W-:Y:S01]  /*5d50*/  MOV R31, 0xbb ;  /* 0x000000bb001f7802 */ /* 0x000fe20000000f00 */
[----:B------:R1:W-:Y:S01]  /*5d60*/  STS.U8 [R0+UR5+0xb1], R26 ;  /* 0x0000b11a00007988 */ /* 0x0003e20008000005 */
[----:B--2---:R-:W-:Y:S01]  /*5d70*/  PRMT R22, R32, 0x7610, R22 ;  /* 0x0000761020167816 */ /* 0x004fe20000000016 */
[----:B------:R-:W-:Y:S01]  /*5d80*/  DMUL R4, R4, 256 ;  /* 0x4070000004047828 */ /* 0x000fe20000000000 */
[----:B------:R-:W-:Y:S01]  /*5d90*/  MOV R32, 0xb7 ;  /* 0x000000b700207802 */ /* 0x000fe20000000f00 */
[----:B------:R2:W-:Y:S01]  /*5da0*/  STS.U8 [R0+UR5+0xb5], R16 ;  /* 0x0000b51000007988 */ /* 0x0005e20008000005 */
[----:B0-----:R-:W-:-:S02]  /*5db0*/  PRMT R28, R30, 0x7610, R28 ;  /* 0x000076101e1c7816 */ /* 0x001fc4000000001c */
[----:B------:R-:W-:Y:S01]  /*5dc0*/  PRMT R30, R31, 0x7610, R30 ;  /* 0x000076101f1e7816 */ /* 0x000fe2000000001e */
[----:B------:R-:W-:Y:S01]  /*5dd0*/  HFMA2 R31, -RZ, RZ, 0, 1.1265277862548828125e-05 ;  /* 0x000000bdff1f7431 */ /* 0x000fe200000001ff */
[----:B------:R0:W-:Y:S01]  /*5de0*/  STS.U8 [R0+UR5+0xb8], R20 ;  /* 0x0000b81400007988 */ /* 0x0001e20008000005 */
[----:B-1----:R-:W-:Y:S01]  /*5df0*/  PRMT R26, R32, 0x7610, R26 ;  /* 0x00007610201a7816 */ /* 0x002fe2000000001a */
[----:B------:R-:W-:Y:S02]  /*5e00*/  IMAD.MOV.U32 R32, RZ, RZ, 0xbc ;  /* 0x000000bcff207424 */ /* 0x000fe400078e00ff */
[----:B------:R1:W-:Y:S03]  /*5e10*/  STS.U8 [R0+UR5+0xbf], R13 ;  /* 0x0000bf0d00007988 */ /* 0x0003e60008000005 */
[----:B--2---:R-:W-:Y:S01]  /*5e20*/  PRMT R16, R32, 0x7610, R16 ;  /* 0x0000761020107816 */ /* 0x004fe20000000010 */
[----:B------:R-:W-:Y:S01]  /*5e30*/  STS.U8 [R0+UR5+0xc0], R12 ;  /* 0x0000c00c00007988 */ /* 0x000fe20008000005 */
[----:B0-----:R-:W-:-:S03]  /*5e40*/  PRMT R20, R31, 0x7610, R20 ;  /* 0x000076101f147816 */ /* 0x001fc60000000014 */
[----:B------:R0:W-:Y:S01]  /*5e50*/  STS.U8 [R0+UR5+0xbc], R16 ;  /* 0x0000bc1000007988 */ /* 0x0001e20008000005 */
[----:B-1----:R-:W-:-:S03]  /*5e60*/  HFMA2 R13, -RZ, RZ, 0, 1.1503696441650390625e-05 ;  /* 0x000000c1ff0d7431 */ /* 0x002fc600000001ff */
[----:B------:R1:W-:Y:S04]  /*5e70*/  STS.U8 [R0+UR5+0xbd], R20 ;  /* 0x0000bd1400007988 */ /* 0x0003e80008000005 */
[----:B------:R2:W-:Y:S01]  /*5e80*/  STS.U8 [R0+UR5+0xc2], R14 ;  /* 0x0000c20e00007988 */ /* 0x0005e20008000005 */
[----:B0-----:R-:W-:-:S03]  /*5e90*/  IMAD.MOV.U32 R16, RZ, RZ, 0xc4 ;  /* 0x000000c4ff107424 */ /* 0x001fc600078e00ff */
[----:B------:R0:W-:Y:S01]  /*5ea0*/  STS.U8 [R0+UR5+0xc3], R15 ;  /* 0x0000c30f00007988 */ /* 0x0001e20008000005 */
[----:B-1----:R-:W-:-:S03]  /*5eb0*/  IMAD.MOV.U32 R20, RZ, RZ, 0xc6 ;  /* 0x000000c6ff147424 */ /* 0x002fc600078e00ff */
[----:B------:R1:W-:Y:S01]  /*5ec0*/  STS.U8 [R0+UR5+0xc4], R16 ;  /* 0x0000c41000007988 */ /* 0x0003e20008000005 */
[----:B--2---:R-:W-:Y:S01]  /*5ed0*/  IMAD.MOV.U32 R14, RZ, RZ, 0xc8 ;  /* 0x000000c8ff0e7424 */ /* 0x004fe200078e00ff */
[----:B------:R-:W-:Y:S02]  /*5ee0*/  PRMT R12, R20, 0x7610, R12 ;  /* 0x00007610140c7816 */ /* 0x000fe4000000000c */
[----:B------:R2:W-:Y:S01]  /*5ef0*/  STS.U8 [R0+UR5+0xb3], R22 ;  /* 0x0000b31600007988 */ /* 0x0005e20008000005 */
[----:B0-----:R-:W-:-:S03]  /*5f00*/  IMAD.MOV.U32 R15, RZ, RZ, 0xca ;  /* 0x000000caff0f7424 */ /* 0x001fc600078e00ff */
[----:B------:R0:W-:Y:S01]  /*5f10*/  STS.U8 [R0+UR5+0xc1], R13 ;  /* 0x0000c10d00007988 */ /* 0x0001e20008000005 */
[----:B-1----:R-:W-:-:S03]  /*5f20*/  HFMA2 R16, -RZ, RZ, 0, 1.2099742889404296875e-05 ;  /* 0x000000cbff107431 */ /* 0x002fc600000001ff */
[----:B------:R1:W-:Y:S01]  /*5f30*/  STL.64 [UR6+0x1188], R8 ;  /* 0x00118808ff007987 */ /* 0x0003e20008100a06 */
[----:B--2---:R-:W-:-:S03]  /*5f40*/  HFMA2 R22, -RZ, RZ, 0, 1.1026859283447265625e-05 ;  /* 0x000000b9ff167431 */ /* 0x004fc600000001ff */
[----:B------:R2:W-:Y:S01]  /*5f50*/  STL.64 [UR6+0x1190], R4 ;  /* 0x00119004ff007987 */ /* 0x0005e20008100a06 */
[----:B0-----:R-:W-:-:S03]  /*5f60*/  PRMT R13, R21, 0x7610, R13 ;  /* 0x00007610150d7816 */ /* 0x001fc6000000000d */
[----:B------:R0:W-:Y:S01]  /*5f70*/  STS.U8 [R0+UR5+0xc6], R12 ;  /* 0x0000c60c00007988 */ /* 0x0001e20008000005 */
[----:B-1----:R-:W-:-:S03]  /*5f80*/  IMAD.MOV.U32 R8, RZ, RZ, 0xcc ;  /* 0x000000ccff087424 */ /* 0x002fc600078e00ff */
[----:B------:R1:W-:Y:S01]  /*5f90*/  STL.64 [UR6+0x1180], R10 ;  /* 0x0011800aff007987 */ /* 0x0003e20008100a06 */
[----:B--2---:R-:W-:-:S03]  /*5fa0*/  PRMT R5, R14, 0x7610, R5 ;  /* 0x000076100e057816 */ /* 0x004fc60000000005 */
[----:B------:R-:W-:Y:S01]  /*5fb0*/  STS.U8 [R0+UR5+0xb6], R24 ;  /* 0x0000b61800007988 */ /* 0x000fe20008000005 */
[----:B------:R-:W-:Y:S02]  /*5fc0*/  PRMT R4, R8, 0x7610, R4 ;  /* 0x0000761008047816 */ /* 0x000fe40000000004 */
[----:B0-----:R-:W-:Y:S01]  /*5fd0*/  MOV R12, 0xcd ;  /* 0x000000cd000c7802 */ /* 0x001fe20000000f00 */
[----:B------:R-:W-:Y:S01]  /*5fe0*/  STS.U8 [R0+UR5+0xb7], R26 ;  /* 0x0000b71a00007988 */ /* 0x000fe20008000005 */
[----:B------:R-:W-:Y:S02]  /*5ff0*/  MOV R14, 0xc9 ;  /* 0x000000c9000e7802 */ /* 0x000fe40000000f00 */
[----:B-1----:R-:W-:Y:S01]  /*6000*/  PRMT R11, R15, 0x7610, R11 ;  /* 0x000076100f0b7816 */ /* 0x002fe2000000000b */
[----:B------:R-:W-:Y:S01]  /*6010*/  STS.U8 [R0+UR5+0xb9], R22 ;  /* 0x0000b91600007988 */ /* 0x000fe20008000005 */
[----:B------:R-:W-:Y:S01]  /*6020*/  PRMT R10, R16, 0x7610, R10 ;  /* 0x00007610100a7816 */ /* 0x000fe2000000000a */
[----:B------:R-:W-:Y:S01]  /*6030*/  HFMA2 R15, -RZ, RZ, 0, 1.2814998626708984375e-05 ;  /* 0x000000d7ff0f7431 */ /* 0x000fe200000001ff */
[----:B------:R-:W-:Y:S01]  /*6040*/  PRMT R8, R12, 0x7610, R8 ;  /* 0x000076100c087816 */ /* 0x000fe20000000008 */
[----:B------:R-:W-:Y:S01]  /*6050*/  STS.U8 [R0+UR5+0xba], R28 ;  /* 0x0000ba1c00007988 */ /* 0x000fe20008000005 */
[----:B------:R-:W-:Y:S01]  /*6060*/  HFMA2 R12, -RZ, RZ, 0, 1.2338161468505859375e-05 ;  /* 0x000000cfff0c7431 */ /* 0x000fe200000001ff */
[----:B------:R-:W-:Y:S01]  /*6070*/  PRMT R9, R14, 0x7610, R9 ;  /* 0x000076100e097816 */ /* 0x000fe20000000009 */
[----:B------:R-:W-:Y:S01]  /*6080*/  IMAD.MOV.U32 R14, RZ, RZ, 0xd6 ;  /* 0x000000d6ff0e7424 */ /* 0x000fe200078e00ff */
[----:B------:R-:W-:Y:S04]  /*6090*/  STS.U8 [R0+UR5+0xbb], R30 ;  /* 0x0000bb1e00007988 */ /* 0x000fe80008000005 */
[----:B------:R-:W-:Y:S04]  /*60a0*/  STS.U8 [R0+UR5+0xc5], R17 ;  /* 0x0000c51100007988 */ /* 0x000fe80008000005 */
[----:B------:R0:W-:Y:S04]  /*60b0*/  STS.U8 [R0+UR5+0xc7], R13 ;  /* 0x0000c70d00007988 */ /* 0x0001e80008000005 */
[----:B------:R1:W-:Y:S04]  /*60c0*/  STS.U8 [R0+UR5+0xc8], R5 ;  /* 0x0000c80500007988 */ /* 0x0003e80008000005 */
        /* <DEDUP_REMOVED lines=8> */
[----:B------:R-:W-:Y:S01]  /*6150*/  PRMT R11, R13, 0x7610, R11 ;  /* 0x000076100d0b7816 */ /* 0x000fe2000000000b */
[----:B------:R0:W-:Y:S01]  /*6160*/  STS.U8 [R0+UR5+0xce], R5 ;  /* 0x0000ce0500007988 */ /* 0x0001e20008000005 */
[----:B-1----:R-:W-:Y:S01]  /*6170*/  IMAD.MOV.U32 R8, RZ, RZ, 0xd4 ;  /* 0x000000d4ff087424 */ /* 0x002fe200078e00ff */
[----:B------:R-:W-:Y:S02]  /*6180*/  MOV R13, 0xd5 ;  /* 0x000000d5000d7802 */ /* 0x000fe40000000f00 */
[----:B------:R1:W-:Y:S01]  /*6190*/  STS.U8 [R0+UR5+0xcf], R12 ;  /* 0x0000cf0c00007988 */ /* 0x0003e20008000005 */
[----:B--2---:R-:W-:-:S03]  /*61a0*/  HFMA2 R4, -RZ, RZ, 0, 1.2576580047607421875e-05 ;  /* 0x000000d3ff047431 */ /* 0x004fc600000001ff */
[----:B------:R2:W-:Y:S01]  /*61b0*/  STS.U8 [R0+UR5+0xd1], R10 ;  /* 0x0000d10a00007988 */ /* 0x0005e20008000005 */
[----:B0-----:R-:W-:Y:S02]  /*61c0*/  PRMT R5, R8, 0x7610, R5 ;  /* 0x0000761008057816 */ /* 0x001fe40000000005 */
[----:B------:R-:W-:Y:S01]  /*61d0*/  PRMT R8, R13, 0x7610, R8 ;  /* 0x000076100d087816 */ /* 0x000fe20000000008 */
[----:B------:R-:W-:Y:S01]  /*61e0*/  IMAD.MOV.U32 R13, RZ, RZ, 0xda ;  /* 0x000000daff0d7424 */ /* 0x000fe200078e00ff */
[----:B-1----:R-:W-:Y:S01]  /*61f0*/  PRMT R12, R14, 0x7610, R12 ;  /* 0x000076100e0c7816 */ /* 0x002fe2000000000c */
[----:B------:R0:W-:Y:S01]  /*6200*/  STS.U8 [R0+UR5+0xd3], R4 ;  /* 0x0000d30400007988 */ /* 0x0001e20008000005 */
[----:B------:R-:W-:Y:S02]  /*6210*/  HFMA2 R14, -RZ, RZ, 0, 1.3053417205810546875e-05 ;  /* 0x000000dbff0e7431 */ /* 0x000fe400000001ff */
[----:B--2---:R-:W-:Y:S01]  /*6220*/  IMAD.MOV.U32 R10, RZ, RZ, 0xd8 ;  /* 0x000000d8ff0a7424 */ /* 0x004fe200078e00ff */
[----:B------:R1:W-:Y:S04]  /*6230*/  STS.U8 [R0+UR5+0xd2], R11 ;  /* 0x0000d20b00007988 */ /* 0x0003e80008000005 */
[----:B------:R2:W-:Y:S01]  /*6240*/  STS.U8 [R0+UR5+0xc9], R9 ;  /* 0x0000c90900007988 */ /* 0x0005e20008000005 */
[----:B0-----:R-:W-:Y:S01]  /*6250*/  PRMT R4, R13, 0x7610, R4 ;  /* 0x000076100d047816 */ /* 0x001fe20000000004 */
[----:B------:R-:W-:-:S02]  /*6260*/  HFMA2 R13, -RZ, RZ, 0, 1.3291835784912109375e-05 ;  /* 0x000000dfff0d7431 */ /* 0x000fc400000001ff */
[----:B------:R0:W-:Y:S01]  /*6270*/  STS.U8 [R0+UR5+0xd4], R5 ;  /* 0x0000d40500007988 */ /* 0x0001e20008000005 */
[----:B-1----:R-:W-:-:S03]  /*6280*/  MOV R11, 0xd9 ;  /* 0x000000d9000b7802 */ /* 0x002fc60000000f00 */
[----:B------:R1:W-:Y:S01]  /*6290*/  STS.U8 [R0+UR5+0xd6], R12 ;  /* 0x0000d60c00007988 */ /* 0x0003e20008000005 */
[----:B--2---:R-:W-:-:S03]  /*62a0*/  IMAD.MOV.U32 R9, RZ, RZ, 0xd0 ;  /* 0x000000d0ff097424 */ /* 0x004fc600078e00ff */
[----:B------:R2:W-:Y:S01]  /*62b0*/  STS.U8 [R0+UR5+0xd8], R10 ;  /* 0x0000d80a00007988 */ /* 0x0005e20008000005 */
[----:B0-----:R-:W-:Y:S01]  /*62c0*/  PRMT R5, R14, 0x7610, R5 ;  /* 0x000076100e057816 */ /* 0x001fe20000000005 */
[----:B------:R-:W-:Y:S02]  /*62d0*/  HFMA2 R14, -RZ, RZ, 0, 1.4007091522216796875e-05 ;  /* 0x000000ebff0e7431 */ /* 0x000fe400000001ff */
[----:B------:R0:W-:Y:S01]  /*62e0*/  STS.U8 [R0+UR5+0xd9], R11 ;  /* 0x0000d90b00007988 */ /* 0x0001e20008000005 */
[----:B-1----:R-:W-:-:S03]  /*62f0*/  IMAD.MOV.U32 R12, RZ, RZ, 0xde ;  /* 0x000000deff0c7424 */ /* 0x002fc600078e00ff */
[----:B------:R1:W-:Y:S01]  /*6300*/  STS.U8 [R0+UR5+0xd0], R9 ;  /* 0x0000d00900007988 */ /* 0x0003e20008000005 */
[----:B--2---:R-:W-:Y:S02]  /*6310*/  PRMT R10, R13, 0x7610, R10 ;  /* 0x000076100d0a7816 */ /* 0x004fe4000000000a */
[----:B------:R-:W-:Y:S01]  /*6320*/  MOV R13, 0xe1 ;  /* 0x000000e1000d7802 */ /* 0x000fe20000000f00 */
[----:B------:R2:W-:Y:S01]  /*6330*/  STS.U8 [R0+UR5+0xdb], R5 ;  /* 0x0000db0500007988 */ /* 0x0005e20008000005 */
[----:B0-----:R-:W-:-:S03]  /*6340*/  IMAD.MOV.U32 R11, RZ, RZ, 0xe0 ;  /* 0x000000e0ff0b7424 */ /* 0x001fc600078e00ff */
[----:B------:R0:W-:Y:S01]  /*6350*/  STS.U8 [R0+UR5+0xda], R4 ;  /* 0x0000da0400007988 */ /* 0x0001e20008000005 */
[----:B-1----:R-:W-:Y:S01]  /*6360*/  PRMT R9, R15, 0x7610, R9 ;  /* 0x000076100f097816 */ /* 0x002fe20000000009 */
[----:B------:R-:W-:Y:S02]  /*6370*/  HFMA2 R15, -RZ, RZ, 0, 1.5199184417724609375e-05 ;  /* 0x000000ffff0f7431 */ /* 0x000fe400000001ff */
[----:B------:R1:W-:Y:S01]  /*6380*/  STS.U8 [R0+UR5+0xde], R12 ;  /* 0x0000de0c00007988 */ /* 0x0003e20008000005 */
[----:B--2---:R-:W-:Y:S01]  /*6390*/  PRMT R5, R13, 0x7610, R5 ;  /* 0x000076100d057816 */ /* 0x004fe20000000005 */
[----:B------:R-:W-:Y:S02]  /*63a0*/  IMAD.MOV.U32 R13, RZ, RZ, 0xe6 ;  /* 0x000000e6ff0d7424 */ /* 0x000fe400078e00ff */
[----:B------:R2:W-:Y:S01]  /*63b0*/  STS.U8 [R0+UR5+0xd7], R9 ;  /* 0x0000d70900007988 */ /* 0x0005e20008000005 */
[----:B0-----:R-:W-:Y:S01]  /*63c0*/  PRMT R4, R11, 0x7610, R4 ;  /* 0x000076100b047816 */ /* 0x001fe20000000004 */
[----:B------:R-:W-:-:S02]  /*63d0*/  HFMA2 R11, -RZ, RZ, 0, 1.3530254364013671875e-05 ;  /* 0x000000e3ff0b7431 */ /* 0x000fc400000001ff */
[----:B------:R0:W-:Y:S01]  /*63e0*/  STS.U8 [R0+UR5+0xdf], R10 ;  /* 0x0000df0a00007988 */ /* 0x0001e20008000005 */
[----:B-1----:R-:W-:-:S03]  /*63f0*/  MOV R12, 0xe5 ;  /* 0x000000e5000c7802 */ /* 0x002fc60000000f00 */
[----:B------:R1:W-:Y:S01]  /*6400*/  STS.U8 [R0+UR5+0xe0], R4 ;  /* 0x0000e00400007988 */ /* 0x0003e20008000005 */
[----:B--2---:R-:W-:-:S03]  /*6410*/  MOV R9, 0xdd ;  /* 0x000000dd00097802 */ /* 0x004fc60000000f00 */
[----:B------:R2:W-:Y:S01]  /*6420*/  STS.U8 [R0+UR5+0xe3], R11 ;  /* 0x0000e30b00007988 */ /* 0x0005e20008000005 */
[----:B0-----:R-:W-:Y:S02]  /*6430*/  PRMT R10, R12, 0x7610, R10 ;  /* 0x000076100c0a7816 */ /* 0x001fe4000000000a */
[----:B------:R-:W-:Y:S01]  /*6440*/  PRMT R12, R13, 0x7610, R12 ;  /* 0x000076100d0c7816 */ /* 0x000fe2000000000c */
[----:B------:R-:W-:Y:S02]  /*6450*/  IMAD.MOV.U32 R13, RZ, RZ, 0xea ;  /* 0x000000eaff0d7424 */ /* 0x000fe400078e00ff */
[----:B-1----:R-:W-:Y:S01]  /*6460*/  HFMA2 R4, -RZ, RZ, 0, 1.3768672943115234375e-05 ;  /* 0x000000e7ff047431 */ /* 0x002fe200000001ff */
[----:B------:R0:W-:Y:S02]  /*6470*/  STS.U8 [R0+UR5+0xdd], R9 ;  /* 0x0000dd0900007988 */ /* 0x0001e40008000005 */
[----:B--2---:R-:W-:Y:S01]  /*6480*/  PRMT R11, R13, 0x7610, R11 ;  /* 0x000076100d0b7816 */ /* 0x004fe2000000000b */
[----:B------:R-:W-:Y:S01]  /*6490*/  IMAD.MOV.U32 R13, RZ, RZ, 0xee ;  /* 0x000000eeff0d7424 */ /* 0x000fe200078e00ff */
[----:B------:R1:W-:Y:S04]  /*64a0*/  STS.U8 [R0+UR5+0xd5], R8 ;  /* 0x0000d50800007988 */ /* 0x0003e80008000005 */
[----:B------:R2:W-:Y:S01]  /*64b0*/  STS.U8 [R0+UR5+0xe7], R4 ;  /* 0x0000e70400007988 */ /* 0x0005e20008000005 */
[----:B0-----:R-:W-:-:S03]  /*64c0*/  IMAD.MOV.U32 R9, RZ, RZ, 0xe4 ;  /* 0x000000e4ff097424 */ /* 0x001fc600078e00ff */
[----:B------:R0:W-:Y:S01]  /*64d0*/  STS.U8 [R0+UR5+0xe1], R5 ;  /* 0x0000e10500007988 */ /* 0x0001e20008000005 */
[----:B-1----:R-:W-:-:S03]  /*64e0*/  IMAD.MOV.U32 R8, RZ, RZ, 0xdc ;  /* 0x000000dcff087424 */ /* 0x002fc600078e00ff */
[----:B------:R1:W-:Y:S01]  /*64f0*/  STS.U8 [R0+UR5+0xe4], R9 ;  /* 0x0000e40900007988 */ /* 0x0003e20008000005 */
[----:B--2---:R-:W-:Y:S01]  /*6500*/  PRMT R4, R13, 0x7610, R4 ;  /* 0x000076100d047816 */ /* 0x004fe20000000004 */
[----:B------:R-:W-:Y:S02]  /*6510*/  HFMA2 R13, -RZ, RZ, 0, 1.4483928680419921875e-05 ;  /* 0x000000f3ff0d7431 */ /* 0x000fe400000001ff */
[----:B------:R2:W-:Y:S01]  /*6520*/  STS.U8 [R0+UR5+0xdc], R8 ;  /* 0x0000dc0800007988 */ /* 0x0005e20008000005 */
[----:B0-----:R-:W-:-:S03]  /*6530*/  IMAD.MOV.U32 R5, RZ, RZ, 0xe8 ;  /* 0x000000e8ff057424 */ /* 0x001fc600078e00ff */
[----:B------:R0:W-:Y:S01]  /*6540*/  STS.U8 [R0+UR5+0xe5], R10 ;  /* 0x0000e50a00007988 */ /* 0x0001e20008000005 */
[----:B-1----:R-:W-:Y:S01]  /*6550*/  PRMT R9, R14, 0x7610, R9 ;  /* 0x000076100e097816 */ /* 0x002fe20000000009 */
[----:B------:R-:W-:Y:S02]  /*6560*/  HFMA2 R14, -RZ, RZ, 0, 1.4245510101318359375e-05 ;  /* 0x000000efff0e7431 */ /* 0x000fe400000001ff */
[----:B------:R1:W-:Y:S01]  /*6570*/  STS.U8 [R0+UR5+0xe6], R12 ;  /* 0x0000e60c00007988 */ /* 0x0003e20008000005 */
[----:B--2---:R-:W-:-:S03]  /*6580*/  IMAD.MOV.U32 R8, RZ, RZ, 0xe2 ;  /* 0x000000e2ff087424 */ /* 0x004fc600078e00ff */
[----:B------:R2:W-:Y:S01]  /*6590*/  STS.U8 [R0+UR5+0xe8], R5 ;  /* 0x0000e80500007988 */ /* 0x0005e20008000005 */
[----:B0-----:R-:W-:-:S03]  /*65a0*/  IMAD.MOV.U32 R10, RZ, RZ, 0xec ;  /* 0x000000ecff0a7424 */ /* 0x001fc600078e00ff */
[----:B------:R0:W-:Y:S01]  /*65b0*/  STS.U8 [R0+UR5+0xe2], R8 ;  /* 0x0000e20800007988 */ /* 0x0001e20008000005 */
[----:B-1----:R-:W-:-:S03]  /*65c0*/  MOV R12, 0xed ;  /* 0x000000ed000c7802 */ /* 0x002fc60000000f00 */
[----:B------:R1:W-:Y:S01]  /*65d0*/  STS.U8 [R0+UR5+0xea], R11 ;  /* 0x0000ea0b00007988 */ /* 0x0003e20008000005 */
[----:B--2---:R-:W-:Y:S01]  /*65e0*/  PRMT R5, R14, 0x7610, R5 ;  /* 0x000076100e057816 */ /* 0x004fe20000000005 */
[----:B------:R-:W-:Y:S02]  /*65f0*/  IMAD.MOV.U32 R14, RZ, RZ, 0xfe ;  /* 0x000000feff0e7424 */ /* 0x000fe400078e00ff */
[----:B------:R2:W-:Y:S01]  /*6600*/  STS.U8 [R0+UR5+0xec], R10 ;  /* 0x0000ec0a00007988 */ /* 0x0005e20008000005 */
[----:B0-----:R-:W-:-:S03]  /*6610*/  MOV R8, 0xe9 ;  /* 0x000000e900087802 */ /* 0x001fc60000000f00 */
[----:B------:R0:W-:Y:S01]  /*6620*/  STS.U8 [R0+UR5+0xed], R12 ;  /* 0x0000ed0c00007988 */ /* 0x0001e20008000005 */
[----:B-1----:R-:W-:-:S03]  /*6630*/  IMAD.MOV.U32 R11, RZ, RZ, 0xf2 ;  /* 0x000000f2ff0b7424 */ /* 0x002fc600078e00ff */
[----:B------:R1:W-:Y:S01]  /*6640*/  STS.U8 [R0+UR5+0xee], R4 ;  /* 0x0000ee0400007988 */ /* 0x0003e20008000005 */
[----:B--2---:R-:W-:Y:S02]  /*6650*/  PRMT R10, R13, 0x7610, R10 ;  /* 0x000076100d0a7816 */ /* 0x004fe4000000000a */
[----:B------:R-:W-:Y:S01]  /*6660*/  MOV R13, 0xf5 ;  /* 0x000000f5000d7802 */ /* 0x000fe20000000f00 */
[----:B------:R2:W-:Y:S01]  /*6670*/  STS.U8 [R0+UR5+0xef], R5 ;  /* 0x0000ef0500007988 */ /* 0x0005e20008000005 */
[----:B0-----:R-:W-:-:S03]  /*6680*/  IMAD.MOV.U32 R12, RZ, RZ, 0xf4 ;  /* 0x000000f4ff0c7424 */ /* 0x001fc600078e00ff */
[----:B------:R0:W-:Y:S02]  /*6690*/  STS.U8 [R0+UR5+0xe9], R8 ;  /* 0x0000e90800007988 */ /* 0x0001e40008000005 */
[----:B-1----:R-:W-:Y:S01]  /*66a0*/  PRMT R4, R12, 0x7610, R4 ;  /* 0x000076100c047816 */ /* 0x002fe20000000004 */
[----:B------:R-:W-:Y:S01]  /*66b0*/  HFMA2 R12, -RZ, RZ, 0, 1.4722347259521484375e-05 ;  /* 0x000000f7ff0c7431 */ /* 0x000fe200000001ff */
[----:B------:R1:W-:Y:S01]  /*66c0*/  STS.U8 [R0+UR5+0xf2], R11 ;  /* 0x0000f20b00007988 */ /* 0x0003e20008000005 */
[----:B--2---:R-:W-:Y:S01]  /*66d0*/  PRMT R5, R13, 0x7610, R5 ;  /* 0x000076100d057816 */ /* 0x004fe20000000005 */
[----:B------:R-:W-:Y:S02]  /*66e0*/  IMAD.MOV.U32 R13, RZ, RZ, 0xfa ;  /* 0x000000faff0d7424 */ /* 0x000fe400078e00ff */
[----:B------:R2:W-:Y:S01]  /*66f0*/  STS.U8 [R0+UR5+0xf3], R10 ;  /* 0x0000f30a00007988 */ /* 0x0005e20008000005 */
[----:B0-----:R-:W-:-:S03]  /*6700*/  IMAD.MOV.U32 R8, RZ, RZ, 0xf0 ;  /* 0x000000f0ff087424 */ /* 0x001fc600078e00ff */
[----:B------:R0:W-:Y:S01]  /*6710*/  STS.U8 [R0+UR5+0xf4], R4 ;  /* 0x0000f40400007988 */ /* 0x0001e20008000005 */
[----:B-1----:R-:W-:-:S03]  /*6720*/  MOV R11, 0xf9 ;  /* 0x000000f9000b7802 */ /* 0x002fc60000000f00 */
[----:B------:R1:W-:Y:S01]  /*6730*/  STS.U8 [R0+UR5+0xf0], R8 ;  /* 0x0000f00800007988 */ /* 0x0003e20008000005 */
[----:B--2---:R-:W-:Y:S02]  /*6740*/  PRMT R10, R11, 0x7610, R10 ;  /* 0x000076100b0a7816 */ /* 0x004fe4000000000a */
[----:B------:R-:W-:Y:S01]  /*6750*/  PRMT R11, R13, 0x7610, R11 ;  /* 0x000076100d0b7816 */ /* 0x000fe2000000000b */
[----:B------:R2:W-:Y:S01]  /*6760*/  STS.U8 [R0+UR5+0xf7], R12 ;  /* 0x0000f70c00007988 */ /* 0x0005e20008000005 */
[----:B------:R-:W-:Y:S01]  /*6770*/  MOV R13, 0xfd ;  /* 0x000000fd000d7802 */ /* 0x000fe20000000f00 */
[----:B0-----:R-:W-:Y:S02]  /*6780*/  IMAD.MOV.U32 R4, RZ, RZ, 0xfc ;  /* 0x000000fcff047424 */ /* 0x001fe400078e00ff */
[----:B------:R-:W-:Y:S01]  /*6790*/  STS.U8 [R0+UR5+0xf9], R10 ;  /* 0x0000f90a00007988 */ /* 0x000fe20008000005 */
[----:B-1----:R-:W-:-:S03]  /*67a0*/  IMAD.MOV.U32 R8, RZ, RZ, 0xf6 ;  /* 0x000000f6ff087424 */ /* 0x002fc600078e00ff */
[----:B------:R-:W-:Y:S01]  /*67b0*/  STS.U8 [R0+UR5+0xfa], R11 ;  /* 0x0000fa0b00007988 */ /* 0x000fe20008000005 */
[----:B--2---:R-:W-:-:S03]  /*67c0*/  PRMT R12, R13, 0x7610, R12 ;  /* 0x000076100d0c7816 */ /* 0x004fc6000000000c */
        /* <DEDUP_REMOVED lines=19> */
.L_x_14:
        /* <DEDUP_REMOVED lines=17> */
.L_x_8:
        /* <DEDUP_REMOVED lines=24> */
.L_x_9:
        /* <DEDUP_REMOVED lines=66> */
.L_x_10:
[----:B------:R-:W-:-:S07]  /*6fb0*/  SHF.R.U32.HI R8, RZ, 0xf, R21 ;  /* 0x0000000fff087819 */ /* 0x000fce0000011615 */
.L_x_11:
        /* <DEDUP_REMOVED lines=33> */
.L_x_12:
[----:B------:R-:W-:Y:S02]  /*71d0*/  IMAD R17, R17, -0x21131993, RZ ;  /* 0xdeece66d11117824 */ /* 0x000fe400078e02ff */
[----:B0-----:R-:W-:-:S04]  /*71e0*/  IMAD.WIDE.U32 R10, R2, -0x21131993, R4 ;  /* 0xdeece66d020a7825 */ /* 0x001fc800078e0004 */
[----:B------:R-:W-:Y:S01]  /*71f0*/  IMAD R17, R2, 0x5, R17 ;  /* 0x0000000502117824 */ /* 0x000fe200078e0211 */
[----:B------:R-:W-:Y:S01]  /*7200*/  MOV R2, R10 ;  /* 0x0000000a00027202 */ /* 0x000fe20000000f00 */
[----:B------:R-:W-:-:S03]  /*7210*/  IMAD.MOV.U32 R8, RZ, RZ, RZ ;  /* 0x000000ffff087224 */ /* 0x000fc600078e00ff */
[----:B------:R-:W-:-:S04]  /*7220*/  IADD3 R17, PT, PT, R11, R17, RZ ;  /* 0x000000110b117210 */ /* 0x000fc80007ffe0ff */
[----:B------:R-:W-:-:S07]  /*7230*/  LOP3.LUT R3, R17, 0xffff, RZ, 0xc0, !PT ;  /* 0x0000ffff11037812 */ /* 0x000fce00078ec0ff */
.L_x_13:
        /* <DEDUP_REMOVED lines=11> */
.L_x_23:
        /* <DEDUP_REMOVED lines=742> */
.L_x_22:
        /* <DEDUP_REMOVED lines=17> */
.L_x_16:
        /* <DEDUP_REMOVED lines=24> */
.L_x_17:
        /* <DEDUP_REMOVED lines=66> */
.L_x_18:
[----:B------:R-:W-:-:S07]  /*a800*/  SHF.R.U32.HI R8, RZ, 0xf, R21 ;  /* 0x0000000fff087819 */ /* 0x000fce0000011615 */
.L_x_19:
        /* <DEDUP_REMOVED lines=33> */
.L_x_20:
[----:B------:R-:W-:Y:S02]  /*aa20*/  IMAD R17, R17, -0x21131993, RZ ;  /* 0xdeece66d11117824 */ /* 0x000fe400078e02ff */
[----:B0-----:R-:W-:-:S04]  /*aa30*/  IMAD.WIDE.U32 R10, R2, -0x21131993, R4 ;  /* 0xdeece66d020a7825 */ /* 0x001fc800078e0004 */
[----:B------:R-:W-:Y:S01]  /*aa40*/  IMAD R17, R2, 0x5, R17 ;  /* 0x0000000502117824 */ /* 0x000fe200078e0211 */
[----:B------:R-:W-:Y:S01]  /*aa50*/  MOV R2, R10 ;  /* 0x0000000a00027202 */ /* 0x000fe20000000f00 */
[----:B------:R-:W-:-:S03]  /*aa60*/  IMAD.MOV.U32 R8, RZ, RZ, RZ ;  /* 0x000000ffff087224 */ /* 0x000fc600078e00ff */
[----:B------:R-:W-:-:S04]  /*aa70*/  IADD3 R17, PT, PT, R11, R17, RZ ;  /* 0x000000110b117210 */ /* 0x000fc80007ffe0ff */
[----:B------:R-:W-:-:S07]  /*aa80*/  LOP3.LUT R3, R17, 0xffff, RZ, 0xc0, !PT ;  /* 0x0000ffff11037812 */ /* 0x000fce00078ec0ff */
.L_x_21:
        /* <DEDUP_REMOVED lines=10> */
[----:B0-----:R-:W-:Y:S02]  /*ab30*/  HFMA2 R8, -RZ, RZ, -0.0002725124359130859375, 45312 ;  /* 0x8c777988ff087431 */ /* 0x001fe400000001ff */
[----:B------:R-:W-:Y:S01]  /*ab40*/  IMAD.MOV.U32 R11, RZ, RZ, 0x544e593d ;  /* 0x544e593dff0b7424 */ /* 0x000fe200078e00ff */
[----:B------:R-:W-:Y:S01]  /*ab50*/  UMOV UR4, 0xbd0ac4b5 ;  /* 0xbd0ac4b500047882 */ /* 0x000fe20000000000 */
[----:B------:R-:W-:Y:S01]  /*ab60*/  UMOV UR6, 0x8b7b14b8 ;  /* 0x8b7b14b800067882 */ /* 0x000fe20000000000 */
[----:B------:R-:W-:Y:S01]  /*ab70*/  UMOV UR7, 0x772c5f11 ;  /* 0x772c5f1100077882 */ /* 0x000fe20000000000 */
[----:B------:R-:W-:-:S03]  /*ab80*/  UIMAD UR4, UR4, 0x5, UR6 ;  /* 0x00000005040478a4 */ /* 0x000fc6000f8e0206 */
[----:B------:R-:W-:Y:S01]  /*ab90*/  UMOV UR6, 0xbd0ac4b5 ;  /* 0xbd0ac4b500067882 */ /* 0x000fe20000000000 */
[----:B------:R-:W-:Y:S01]  /*aba0*/  UIADD3 UR4, UPT, UPT, UR4, -0x5b61b956, URZ ;  /* 0xa49e46aa04047890 */ /* 0x000fe2000fffe0ff */
[C---:B------:R-:W-:Y:S02]  /*abb0*/  IMAD R9, R11.reuse, 0x5, R8 ;  /* 0x000000050b097824 */ /* 0x040fe400078e0208 */
[----:B------:R-:W-:Y:S01]  /*abc0*/  IMAD.WIDE.U32 R10, R11, -0x21131993, R4 ;  /* 0xdeece66d0b0a7825 */ /* 0x000fe200078e0004 */
[----:B------:R-:W-:-:S03]  /*abd0*/  ULOP3.LUT UR4, UR4, 0xffff, URZ, 0xc0, !UPT ;  /* 0x0000ffff04047892 */ /* 0x000fc6000f8ec0ff */
[----:B------:R-:W-:Y:S01]  /*abe0*/  IMAD.MOV.U32 R8, RZ, RZ, 0x544e593d ;  /* 0x544e593dff087424 */ /* 0x000fe200078e00ff */
[----:B------:R-:W-:Y:S01]  /*abf0*/  IADD3 R11, PT, PT, R11, R9, RZ ;  /* 0x000000090b0b7210 */ /* 0x000fe20007ffe0ff */
[----:B------:R-:W-:Y:S01]  /*ac00*/  UIMAD UR4, UR4, UR6, 0x5800c57d ;  /* 0x5800c57d040474a4 */ /* 0x000fe2000f8e0206 */
[----:B------:R-:W-:Y:S02]  /*ac10*/  MOV R9, 0xaa8 ;  /* 0x00000aa800097802 */ /* 0x000fe40000000f00 */
[----:B------:R-:W-:Y:S01]  /*ac20*/  LOP3.LUT R11, R11, 0xffff, RZ, 0xc0, !PT ;  /* 0x0000ffff0b0b7812 */ /* 0x000fe200078ec0ff */
[----:B------:R-:W-:Y:S01]  /*ac30*/  UIMAD UR7, UR7, 0xd498, UR4 ;  /* 0x0000d498070778a4 */ /* 0x000fe2000f8e0204 */
[----:B------:R-:W-:Y:S02]  /*ac40*/  IMAD.WIDE.U32 R12, R10, -0x42f53b4b, R8 ;  /* 0xbd0ac4b50a0c7825 */ /* 0x000fe400078e0008 */
[----:B------:R-:W-:Y:S01]  /*ac50*/  UMOV UR4, 0xdeece66d ;  /* 0xdeece66d00047882 */ /* 0x000fe20000000000 */
[----:B------:R-:W-:Y:S01]  /*ac60*/  ULOP3.LUT UR7, UR7, 0xffff, URZ, 0xc0, !UPT ;  /* 0x0000ffff07077892 */ /* 0x000fe2000f8ec0ff */
[----:B------:R-:W-:-:S03]  /*ac70*/  IMAD R11, R11, -0x42f53b4b, RZ ;  /* 0xbd0ac4b50b0b7824 */ /* 0x000fc600078e02ff */
[----:B------:R-:W-:Y:S01]  /*ac80*/  UIMAD UR24, UR7, UR4, 0x6e6fab23 ;  /* 0x6e6fab23071874a4 */ /* 0x000fe2000f8e0204 */
[----:B------:R-:W-:Y:S02]  /*ac90*/  IMAD R11, R10, 0xd498, R11 ;  /* 0x0000d4980a0b7824 */ /* 0x000fe400078e020b */
[----:B------:R-:W-:Y:S02]  /*aca0*/  UMOV UR7, 0x7ed23b05 ;  /* 0x7ed23b0500077882 */ /* 0x000fe40000000000 */
[----:B------:R-:W-:Y:S01]  /*acb0*/  UIMAD UR7, UR7, 0x5, UR24 ;  /* 0x00000005070778a4 */ /* 0x000fe2000f8e0218 */
[----:B------:R-:W-:-:S03]  /*acc0*/  IMAD.IADD R10, R13, 0x1, R11 ;  /* 0x000000010d0a7824 */ /* 0x000fc600078e020b */
[----:B------:R-:W-:Y:S02]  /*acd0*/  ULOP3.LUT UR7, UR7, 0xffff, URZ, 0xc0, !UPT ;  /* 0x0000ffff07077892 */ /* 0x000fe4000f8ec0ff */
[----:B------:R-:W-:Y:S02]  /*ace0*/  LOP3.LUT R10, R10, 0xffff, RZ, 0xc0, !PT ;  /* 0x0000ffff0a0a7812 */ /* 0x000fe400078ec0ff */
[----:B------:R-:W-:-:S03]  /*acf0*/  UIMAD UR24, UR7, UR6, 0x7585783c ;  /* 0x7585783c071874a4 */ /* 0x000fc6000f8e0206 */
[----:B------:R-:W-:Y:S01]  /*ad00*/  IMAD R13, R10, -0x21131993, RZ ;  /* 0xdeece66d0a0d7824 */ /* 0x000fe200078e02ff */
[----:B------:R-:W-:Y:S01]  /*ad10*/  UMOV UR7, 0x9f259f21 ;  /* 0x9f259f2100077882 */ /* 0x000fe20000000000 */
[----:B------:R-:W-:Y:S01]  /*ad20*/  IMAD.WIDE.U32 R10, R12, -0x21131993, R4 ;  /* 0xdeece66d0c0a7825 */ /* 0x000fe200078e0004 */
[----:B------:R-:W-:-:S03]  /*ad30*/  UIMAD UR7, UR7, 0xd498, UR24 ;  /* 0x0000d498070778a4 */ /* 0x000fc6000f8e0218 */
[----:B------:R-:W-:Y:S01]  /*ad40*/  IMAD R13, R12, 0x5, R13 ;  /* 0x000000050c0d7824 */ /* 0x000fe200078e020d */
[----:B------:R-:W-:-:S04]  /*ad50*/  ULOP3.LUT UR7, UR7, 0xffff, URZ, 0xc0, !UPT ;  /* 0x0000ffff07077892 */ /* 0x000fc8000f8ec0ff */
[----:B------:R-:W-:Y:S01]  /*ad60*/  IADD3 R11, PT, PT, R11, R13, RZ ;  /* 0x0000000d0b0b7210 */ /* 0x000fe20007ffe0ff */
[----:B------:R-:W-:Y:S01]  /*ad70*/  IMAD.WIDE.U32 R12, R10, -0x42f53b4b, R8 ;  /* 0xbd0ac4b50a0c7825 */ /* 0x000fe200078e0008 */
[----:B------:R-:W-:Y:S02]  /*ad80*/  UIMAD UR24, UR7, UR4, -0x36375519 ;  /* 0xc9c8aae7071874a4 */ /* 0x000fe4000f8e0204 */
[----:B------:R-:W-:Y:S01]  /*ad90*/  LOP3.LUT R11, R11, 0xffff, RZ, 0xc0, !PT ;  /* 0x0000ffff0b0b7812 */ /* 0x000fe200078ec0ff */
[----:B------:R-:W-:Y:S02]  /*ada0*/  UMOV UR7, 0xe7b8c655 ;  /* 0xe7b8c65500077882 */ /* 0x000fe40000000000 */
[----:B------:R-:W-:Y:S02]  /*adb0*/  UIMAD UR7, UR7, 0x5, UR24 ;  /* 0x00000005070778a4 */ /* 0x000fe4000f8e0218 */
[----:B------:R-:W-:Y:S02]  /*adc0*/  IMAD R11, R11, -0x42f53b4b, RZ ;  /* 0xbd0ac4b50b0b7824 */ /* 0x000fe400078e02ff */
[----:B------:R-:W-:-:S02]  /*add0*/  ULOP3.LUT UR7, UR7, 0xffff, URZ, 0xc0, !UPT ;  /* 0x0000ffff07077892 */ /* 0x000fc4000f8ec0ff */
[----:B------:R-:W-:Y:S02]  /*ade0*/  IMAD R11, R10, 0xd498, R11 ;  /* 0x0000d4980a0b7824 */ /* 0x000fe400078e020b */
[----:B------:R-:W-:Y:S02]  /*adf0*/  UIMAD UR24, UR7, UR6, 0x29844f1f ;  /* 0x29844f1f071874a4 */ /* 0x000fe4000f8e0206 */
[----:B------:R-:W-:Y:S01]  /*ae00*/  IMAD.IADD R10, R13, 0x1, R11 ;  /* 0x000000010d0a7824 */ /* 0x000fe200078e020b */
[----:B------:R-:W-:Y:S02]  /*ae10*/  UMOV UR7, 0x3838d031 ;  /* 0x3838d03100077882 */ /* 0x000fe40000000000 */
[----:B------:R-:W-:Y:S02]  /*ae20*/  UIMAD UR7, UR7, 0xd498, UR24 ;  /* 0x0000d498070778a4 */ /* 0x000fe4000f8e0218 */
[----:B------:R-:W-:Y:S02]  /*ae30*/  LOP3.LUT R10, R10, 0xffff, RZ, 0xc0, !PT ;  /* 0x0000ffff0a0a7812 */ /* 0x000fe400078ec0ff */
[----:B------:R-:W-:-:S03]  /*ae40*/  ULOP3.LUT UR7, UR7, 0xffff, URZ, 0xc0, !UPT ;  /* 0x0000ffff07077892 */ /* 0x000fc6000f8ec0ff */
[----:B------:R-:W-:Y:S01]  /*ae50*/  IMAD R13, R10, -0x21131993, RZ ;  /* 0xdeece66d0a0d7824 */ /* 0x000fe200078e02ff */
[----:B------:R-:W-:Y:S01]  /*ae60*/  UIMAD UR24, UR7, UR4, 0x7c1243c2 ;  /* 0x7c1243c2071874a4 */ /* 0x000fe2000f8e0204 */
[C---:B------:R-:W-:Y:S02]  /*ae70*/  IMAD.WIDE.U32 R10, R12.reuse, -0x21131993, R4 ;  /* 0xdeece66d0c0a7825 */ /* 0x040fe400078e0004 */
[----:B------:R-:W-:Y:S02]  /*ae80*/  UMOV UR7, 0x8e7ab6a5 ;  /* 0x8e7ab6a500077882 */ /* 0x000fe40000000000 */
[----:B------:R-:W-:Y:S01]  /*ae90*/  IMAD R13, R12, 0x5, R13 ;  /* 0x000000050c0d7824 */ /* 0x000fe200078e020d */
[----:B------:R-:W-:-:S04]  /*aea0*/  UIMAD UR7, UR7, 0x5, UR24 ;  /* 0x00000005070778a4 */ /* 0x000fc8000f8e0218 */
[----:B------:R-:W-:Y:S01]  /*aeb0*/  IADD3 R11, PT, PT, R11, R13, RZ ;  /* 0x0000000d0b0b7210 */ /* 0x000fe20007ffe0ff */
[----:B------:R-:W-:Y:S01]  /*aec0*/  IMAD.WIDE.U32 R12, R10, -0x42f53b4b, R8 ;  /* 0xbd0ac4b50a0c7825 */ /* 0x000fe200078e0008 */
[----:B------:R-:W-:Y:S02]  /*aed0*/  ULOP3.LUT UR7, UR7, 0xffff, URZ, 0xc0, !UPT ;  /* 0x0000ffff07077892 */ /* 0x000fe4000f8ec0ff */
[----:B------:R-:W-:Y:S02]  /*aee0*/  LOP3.LUT R11, R11, 0xffff, RZ, 0xc0, !PT ;  /* 0x0000ffff0b0b7812 */ /* 0x000fe400078ec0ff */
[----:B------:R-:W-:-:S03]  /*aef0*/  UIMAD UR24, UR7, UR6, 0x4739b44f ;  /* 0x4739b44f071874a4 */ /* 0x000fc6000f8e0206 */
[----:B------:R-:W-:Y:S01]  /*af00*/  IMAD R11, R11, -0x42f53b4b, RZ ;  /* 0xbd0ac4b50b0b7824 */ /* 0x000fe200078e02ff */
[----:B------:R-:W-:Y:S02]  /*af10*/  UMOV UR7, 0x60740241 ;  /* 0x6074024100077882 */ /* 0x000fe40000000000 */
[----:B------:R-:W-:Y:S01]  /*af20*/  UIMAD UR7, UR7, 0xd498, UR24 ;  /* 0x0000d498070778a4 */ /* 0x000fe2000f8e0218 */
[----:B------:R-:W-:-:S03]  /*af30*/  IMAD R11, R10, 0xd498, R11 ;  /* 0x0000d4980a0b7824 */ /* 0x000fc600078e020b */
[----:B------:R-:W-:Y:S01]  /*af40*/  ULOP3.LUT UR7, UR7, 0xffff, URZ, 0xc0, !UPT ;  /* 0x0000ffff07077892 */ /* 0x000fe2000f8ec0ff */
[----:B------:R-:W-:-:S03]  /*af50*/  IMAD.IADD R10, R13, 0x1, R11 ;  /* 0x000000010d0a7824 */ /* 0x000fc600078e020b */
[----:B------:R-:W-:Y:S02]  /*af60*/  UIMAD UR24, UR7, UR4, 0x14472a55 ;  /* 0x14472a55071874a4 */ /* 0x000fe4000f8e0204 */
[----:B------:R-:W-:Y:S01]  /*af70*/  LOP3.LUT R10, R10, 0xffff, RZ, 0xc0, !PT ;  /* 0x0000ffff0a0a7812 */ /* 0x000fe200078ec0ff */
[----:B------:R-:W-:Y:S02]  /*af80*/  UMOV UR7, 0x17495bf5 ;  /* 0x17495bf500077882 */ /* 0x000fe40000000000 */
[----:B------:R-:W-:Y:S02]  /*af90*/  UIMAD UR7, UR7, 0x5, UR24 ;  /* 0x00000005070778a4 */ /* 0x000fe4000f8e0218 */
[----:B------:R-:W-:Y:S02]  /*afa0*/  IMAD R13, R10, -0x21131993, RZ ;  /* 0xdeece66d0a0d7824 */ /* 0x000fe400078e02ff */
[----:B------:R-:W-:Y:S01]  /*afb0*/  IMAD.WIDE.U32 R10, R12, -0x21131993, R4 ;  /* 0xdeece66d0c0a7825 */ /* 0x000fe200078e0004 */
[----:B------:R-:W-:-:S03]  /*afc0*/  ULOP3.LUT UR7, UR7, 0xffff, URZ, 0xc0, !UPT ;  /* 0x0000ffff07077892 */ /* 0x000fc6000f8ec0ff */
[----:B------:R-:W-:Y:S01]  /*afd0*/  IMAD R13, R12, 0x5, R13 ;  /* 0x000000050c0d7824 */ /* 0x000fe200078e020d */
[----:B------:R-:W-:-:S03]  /*afe0*/  UIMAD UR24, UR7, UR6, 0xadd2f99 ;  /* 0x0add2f99071874a4 */ /* 0x000fc6000f8e0206 */
[----:B------:R-:W-:Y:S01]  /*aff0*/  UMOV UR7, 0xeb64551 ;  /* 0x0eb6455100077882 */ /* 0x000fe20000000000 */
[----:B------:R-:W-:Y:S01]  /*b000*/  IADD3 R11, PT, PT, R11, R13, RZ ;  /* 0x0000000d0b0b7210 */ /* 0x000fe20007ffe0ff */
[----:B------:R-:W-:Y:S01]  /*b010*/  IMAD.WIDE.U32 R12, R10, -0x42f53b4b, R8 ;  /* 0xbd0ac4b50a0c7825 */ /* 0x000fe200078e0008 */
[----:B------:R-:W-:Y:S02]  /*b020*/  UIMAD UR7, UR7, 0xd498, UR24 ;  /* 0x0000d498070778a4 */ /* 0x000fe4000f8e0218 */
[----:B------:R-:W-:Y:S02]  /*b030*/  LOP3.LUT R11, R11, 0xffff, RZ, 0xc0, !PT ;  /* 0x0000ffff0b0b7812 */ /* 0x000fe400078ec0ff */
[----:B------:R-:W-:-:S03]  /*b040*/  ULOP3.LUT UR7, UR7, 0xffff, URZ, 0xc0, !UPT ;  /* 0x0000ffff07077892 */ /* 0x000fc6000f8ec0ff */
[----:B------:R-:W-:Y:S01]  /*b050*/  IMAD R11, R11, -0x42f53b4b, RZ ;  /* 0xbd0ac4b50b0b7824 */ /* 0x000fe200078e02ff */
[----:B------:R-:W-:-:S03]  /*b060*/  UIMAD UR24, UR7, UR4, 0x66d8baa8 ;  /* 0x66d8baa8071874a4 */ /* 0x000fc6000f8e0204 */
[----:B------:R-:W-:Y:S01]  /*b070*/  IMAD R11, R10, 0xd498, R11 ;  /* 0x0000d4980a0b7824 */ /* 0x000fe200078e020b */
        /* <DEDUP_REMOVED lines=14> */
[----:B------:R-:W-:Y:S02]  /*b160*/  UIMAD UR24, UR7, UR4, 0x53537a2 ;  /* 0x053537a2071874a4 */ /* 0x000fe4000f8e0204 */
        /* <DEDUP_REMOVED lines=13> */
[----:B------:R-:W-:Y:S01]  /*b240*/  UIMAD UR24, UR7, UR4, -0x54259e61 ;  /* 0xabda619f071874a4 */ /* 0x000fe2000f8e0204 */
        /* <DEDUP_REMOVED lines=8> */
[----:B------:R-:W-:-:S03]  /*b2d0*/  UIMAD UR24, UR7, UR6, -0x6a266ead ;  /* 0x95d99153071874a4 */ /* 0x000fc6000f8e0206 */
        /* <DEDUP_REMOVED lines=14> */
[----:B------:R-:W-:-:S03]  /*b3c0*/  UIMAD UR24, UR7, UR6, -0x4da5bd33 ;  /* 0xb25a42cd071874a4 */ /* 0x000fc6000f8e0206 */
[----:B------:R-:W-:Y:S01]  /*b3d0*/  UMOV UR7, 0xf1863b91 ;  /* 0xf1863b9100077882 */ /* 0x000fe20000000000 */
[----:B------:R-:W-:Y:S01]  /*b3e0*/  IADD3 R11, PT, PT, R11, R13, RZ ;  /* 0x0000000d0b0b7210 */ /* 0x000fe20007ffe0ff */
[----:B------:R-:W-:Y:S01]  /*b3f0*/  IMAD.WIDE.U32 R12, R10, -0x42f53b4b, R8 ;  /* 0xbd0ac4b50a0c7825 */ /* 0x000fe200078e0008 */
[----:B------:R-:W-:Y:S02]  /*b400*/  UIMAD UR7, UR7, 0xd498, UR24 ;  /* 0x0000d498070778a4 */ /* 0x000fe4000f8e0218 */
[----:B------:R-:W-:Y:S02]  /*b410*/  LOP3.LUT R11, R11, 0xffff, RZ, 0xc0, !PT ;  /* 0x0000ffff0b0b7812 */ /* 0x000fe400078ec0ff */
[----:B------:R-:W-:-:S03]  /*b420*/  ULOP3.LUT UR7, UR7, 0xffff, URZ, 0xc0, !UPT ;  /* 0x0000ffff07077892 */ /* 0x000fc6000f8ec0ff */
[----:B------:R-:W-:Y:S01]  /*b430*/  IMAD R11, R11, -0x42f53b4b, RZ ;  /* 0xbd0ac4b50b0b7824 */ /* 0x000fe200078e02ff */
[----:B------:R-:W-:-:S03]  /*b440*/  UIMAD UR24, UR7, UR4, -0x3414288c ;  /* 0xcbebd774071874a4 */ /* 0x000fc6000f8e0204 */
        /* <DEDUP_REMOVED lines=45> */
[----:B------:R-:W-:Y:S02]  /*b720*/  UIMAD UR24, UR7, UR4, -0x3363f42c ;  /* 0xcc9c0bd4071874a4 */ /* 0x000fe4000f8e0204 */
        /* <DEDUP_REMOVED lines=22> */
[----:B------:R-:W-:-:S03]  /*b890*/  UIMAD UR24, UR7, UR6, -0x5a22b1a9 ;  /* 0xa5dd4e57071874a4 */ /* 0x000fc6000f8e0206 */
        /* <DEDUP_REMOVED lines=77> */
[----:B------:R-:W-:Y:S02]  /*bd70*/  UIMAD UR24, UR7, UR6, -0x6b088588 ;  /* 0x94f77a78071874a4 */ /* 0x000fe4000f8e0206 */
        /* <DEDUP_REMOVED lines=13915> */
[----:B------:R-:W-:-:S04]  /*42330*/  IMAD.WIDE.U32 R10, R12, -0x21131993, R4 ;  /* 0xdeece66d0c0a7825 */ /* 0x000fc800078e0004 */
[----:B------:R-:W-:-:S05]  /*42340*/  IMAD R13, R12, 0x5, R13 ;  /* 0x000000050c0d7824 */ /* 0x000fca00078e020d */
[----:B------:R-:W-:Y:S01]  /*42350*/  IADD3 R11, PT, PT, R11, R13, RZ ;  /* 0x0000000d0b0b7210 */ /* 0x000fe20007ffe0ff */
[----:B------:R-:W-:-:S03]  /*42360*/  IMAD.WIDE.U32 R12, R10, -0x42f53b4b, R8 ;  /* 0xbd0ac4b50a0c7825 */ /* 0x000fc600078e0008 */
[----:B------:R-:W-:-:S05]  /*42370*/  LOP3.LUT R11, R11, 0xffff, RZ, 0xc0, !PT ;  /* 0x0000ffff0b0b7812 */ /* 0x000fca00078ec0ff */
[----:B------:R-:W-:-:S04]  /*42380*/  IMAD R11, R11, -0x42f53b4b, RZ ;  /* 0xbd0ac4b50b0b7824 */ /* 0x000fc800078e02ff */
[----:B------:R-:W-:-:S04]  /*42390*/  IMAD R11, R10, 0xd498, R11 ;  /* 0x0000d4980a0b7824 */ /* 0x000fc800078e020b */
[----:B------:R-:W-:-:S05]  /*423a0*/  IMAD.IADD R10, R13, 0x1, R11 ;  /* 0x000000010d0a7824 */ /* 0x000fca00078e020b */
[----:B------:R-:W-:-:S05]  /*423b0*/  LOP3.LUT R10, R10, 0xffff, RZ, 0xc0, !PT ;  /* 0x0000ffff0a0a7812 */ /* 0x000fca00078ec0ff */
        /* <DEDUP_REMOVED lines=2272> */
[----:B------:R-:W-:Y:S02]  /*4b1c0*/  IMAD R13, R12, 0x5, R13 ;  /* 0x000000050c0d7824 */ /* 0x000fe400078e020d */
[----:B------:R-:W-:-:S03]  /*4b1d0*/  IMAD.WIDE.U32 R8, R10, -0x42f53b4b, R8 ;  /* 0xbd0ac4b50a087825 */ /* 0x000fc600078e0008 */
[----:B------:R-:W-:Y:S01]  /*4b1e0*/  IADD3 R11, PT, PT, R11, R13, RZ ;  /* 0x0000000d0b0b7210 */ /* 0x000fe20007ffe0ff */
[----:B------:R-:W-:-:S03]  /*4b1f0*/  IMAD.WIDE.U32 R4, R8, -0x21131993, R4 ;  /* 0xdeece66d08047825 */ /* 0x000fc600078e0004 */
[----:B------:R-:W-:-:S05]  /*4b200*/  LOP3.LUT R11, R11, 0xffff, RZ, 0xc0, !PT ;  /* 0x0000ffff0b0b7812 */ /* 0x000fca00078ec0ff */
[----:B------:R-:W-:-:S04]  /*4b210*/  IMAD R11, R11, -0x42f53b4b, RZ ;  /* 0xbd0ac4b50b0b7824 */ /* 0x000fc800078e02ff */
[----:B------:R-:W-:-:S04]  /*4b220*/  IMAD R11, R10, 0xd498, R11 ;  /* 0x0000d4980a0b7824 */ /* 0x000fc800078e020b */
[----:B------:R-:W-:-:S05]  /*4b230*/  IMAD.IADD R9, R9, 0x1, R11 ;  /* 0x0000000109097824 */ /* 0x000fca00078e020b */
[----:B------:R-:W-:-:S05]  /*4b240*/  LOP3.LUT R9, R9, 0xffff, RZ, 0xc0, !PT ;  /* 0x0000ffff09097812 */ /* 0x000fca00078ec0ff */
[----:B------:R-:W-:-:S04]  /*4b250*/  IMAD R9, R9, -0x21131993, RZ ;  /* 0xdeece66d09097824 */ /* 0x000fc800078e02ff */
[----:B------:R-:W-:Y:S02]  /*4b260*/  IMAD R9, R8, 0x5, R9 ;  /* 0x0000000508097824 */ /* 0x000fe400078e0209 */
[C---:B------:R-:W-:Y:S01]  /*4b270*/  IMAD R8, R2.reuse, UR4, RZ ;  /* 0x0000000402087c24 */ /* 0x040fe2000f8e02ff */
[----:B------:R-:W-:Y:S02]  /*4b280*/  UMOV UR4, URZ ;  /* 0x000000ff00047c82 */ /* 0x000fe40008000000 */
[----:B------:R-:W-:Y:S01]  /*4b290*/  IADD3 R5, PT, PT, R5, R9, RZ ;  /* 0x0000000905057210 */ /* 0x000fe20007ffe0ff */
[----:B------:R-:W-:Y:S02]  /*4b2a0*/  IMAD R9, R3, -0xf9509af, R8 ;  /* 0xf06af65103097824 */ /* 0x000fe400078e0208 */
[----:B------:R-:W-:-:S04]  /*4b2b0*/  IMAD.WIDE.U32 R2, R2, -0xf9509af, R4 ;  /* 0xf06af65102027825 */ /* 0x000fc800078e0004 */
[----:B------:R-:W-:Y:S01]  /*4b2c0*/  IMAD.IADD R9, R3, 0x1, R9 ;  /* 0x0000000103097824 */ /* 0x000fe200078e0209 */
[----:B------:R-:W-:-:S04]  /*4b2d0*/  MOV R31, R2 ;  /* 0x00000002001f7202 */ /* 0x000fc80000000f00 */
[----:B------:R-:W-:-:S07]  /*4b2e0*/  LOP3.LUT R9, R9, 0xffff, RZ, 0xc0, !PT ;  /* 0x0000ffff09097812 */ /* 0x000fce00078ec0ff */
.L_x_31:
[----:B------:R-:W-:Y:S01]  /*4b2f0*/  IMAD.MOV.U32 R30, RZ, RZ, 0x1 ;  /* 0x00000001ff1e7424 */ /* 0x000fe200078e00ff */
[----:B------:R-:W-:Y:S01]  /*4b300*/  MOV R32, 0x2 ;  /* 0x0000000200207802 */ /* 0x000fe20000000f00 */
[C---:B------:R-:W-:Y:S01]  /*4b310*/  IMAD R16, R9.reuse, -0x22633260, RZ ;  /* 0xdd9ccda009107824 */ /* 0x040fe200078e02ff */
[----:B------:R-:W-:Y:S01]  /*4b320*/  MOV R34, 0x4 ;  /* 0x0000000400227802 */ /* 0x000fe20000000f00 */
[C---:B------:R-:W-:Y:S01]  /*4b330*/  IMAD R22, R9.reuse, -0x5ea76960, RZ ;  /* 0xa15896a009167824 */ /* 0x040fe200078e02ff */
[----:B------:R-:W-:Y:S01]  /*4b340*/  MOV R13, 0x40 ;  /* 0x00000040000d7802 */ /* 0x000fe20000000f00 */
[C---:B------:R-:W-:Y:S01]  /*4b350*/  IMAD R20, R9.reuse, -0x4b9ff597, RZ ;  /* 0xb4600a6909147824 */ /* 0x040fe200078e02ff */
[----:B0-----:R-:W-:Y:S01]  /*4b360*/  MOV R11, 0x0 ;  /* 0x00000000000b7802 */ /* 0x001fe20000000f00 */
[C---:B------:R-:W-:Y:S01]  /*4b370*/  IMAD R24, R9.reuse, 0x772c5f11, RZ ;  /* 0x772c5f1109187824 */ /* 0x040fe200078e02ff */
[----:B------:R-:W-:Y:S01]  /*4b380*/  MOV R15, 0x89712d38 ;  /* 0x89712d38000f7802 */ /* 0x000fe20000000f00 */
[C---:B------:R-:W-:Y:S01]  /*4b390*/  IMAD R28, R9.reuse, 0x3749a7f9, RZ ;  /* 0x3749a7f9091c7824 */ /* 0x040fe200078e02ff */
[----:B------:R-:W-:Y:S01]  /*4b3a0*/  MOV R5, 0x630baad2 ;  /* 0x630baad200057802 */ /* 0x000fe20000000f00 */
[----:B------:R-:W-:Y:S01]  /*4b3b0*/  IMAD R26, R9, -0x60c7f860, RZ ;  /* 0x9f3807a0091a7824 */ /* 0x000fe200078e02ff */
[----:B------:R-:W-:Y:S01]  /*4b3c0*/  MOV R9, 0x2501550a ;  /* 0x2501550a00097802 */ /* 0x000fe20000000f00 */
[----:B------:R-:W-:Y:S01]  /*4b3d0*/  IMAD.MOV.U32 R12, RZ, RZ, -0x6bd21946 ;  /* 0x942de6baff0c7424 */ /* 0x000fe200078e00ff */
[----:B------:R-:W-:Y:S01]  /*4b3e0*/  MOV R3, 0x699d1761 ;  /* 0x699d176100037802 */ /* 0x000fe20000000f00 */
[----:B------:R-:W-:Y:S01]  /*4b3f0*/  IMAD.MOV.U32 R10, RZ, RZ, 0x160 ;  /* 0x00000160ff0a7424 */ /* 0x000fe200078e00ff */
[----:B------:R0:W-:Y:S01]  /*4b400*/  STS.U8 [R0+UR5+0x1], R30 ;  /* 0x0000011e00007988 */ /* 0x0001e20008000005 */
[----:B------:R-:W-:Y:S01]  /*4b410*/  IMAD.MOV.U32 R14, RZ, RZ, 0x73c4cd04 ;  /* 0x73c4cd04ff0e7424 */ /* 0x000fe200078e00ff */
[----:B------:R-:W-:Y:S01]  /*4b420*/  UIMAD UR6, UR4, 0x118, UR9 ;  /* 0x00000118040678a4 */ /* 0x000fe2000f8e0209 */
[----:B------:R-:W-:Y:S01]  /*4b430*/  IMAD.MOV.U32 R8, RZ, RZ, -0x7634d860 ;  /* 0x89cb27a0ff087424 */ /* 0x000fe200078e00ff */
[----:B------:R1:W-:Y:S01]  /*4b440*/  STS.U8 [R0+UR5+0x2], R32 ;  /* 0x0000022000007988 */ /* 0x0003e20008000005 */
[----:B------:R-:W-:Y:S01]  /*4b450*/  IMAD.MOV.U32 R4, RZ, RZ, 0x559c57e0 ;  /* 0x559c57e0ff047424 */ /* 0x000fe200078e00ff */
[----:B------:R-:W-:Y:S01]  /*4b460*/  UIADD3 UR4, UPT, UPT, UR4, 0x1, URZ ;  /* 0x0000000104047890 */ /* 0x000fe2000fffe0ff */
[----:B------:R-:W-:Y:S01]  /*4b470*/  IMAD.MOV.U32 R2, RZ, RZ, 0x7168255e ;  /* 0x7168255eff027424 */ /* 0x000fe200078e00ff */
[----:B------:R-:W-:Y:S01]  /*4b480*/  STS.U8 [R0+UR5], RZ ;  /* 0x000000ff00007988 */ /* 0x000fe20008000005 */
[C-C-:B------:R-:W-:Y:S01]  /*4b490*/  IMAD R21, R31.reuse, 0xbb, R16.reuse ;  /* 0x000000bb1f157824 */ /* 0x140fe200078e0210 */
[----:B------:R-:W-:Y:S01]  /*4b4a0*/  PRMT R16, R34, 0x7610, R16 ;  /* 0x0000761022107816 */ /* 0x000fe20000000010 */
[C---:B------:R-:W-:Y:S01]  /*4b4b0*/  IMAD R23, R31.reuse, 0x181a9317, R22 ;  /* 0x181a93171f177824 */ /* 0x040fe200078e0216 */
[----:B------:R-:W-:Y:S01]  /*4b4c0*/  MOV R22, 0x6 ;  /* 0x0000000600167802 */ /* 0x000fe20000000f00 */
[C---:B------:R-:W-:Y:S01]  /*4b4d0*/  IMAD R25, R31.reuse, 0x7760bb20, R20 ;  /* 0x7760bb201f197824 */ /* 0x040fe200078e0214 */
[----:B------:R-:W-:Y:S01]  /*4b4e0*/  UISETP.NE.AND UP0, UPT, UR4, 0x10, UPT ;  /* 0x000000100400788c */ /* 0x000fe2000bf05270 */
[----:B------:R-:W-:Y:S01]  /*4b4f0*/  IMAD R27, R31, 0x2dae45d7, R28 ;  /* 0x2dae45d71f1b7824 */ /* 0x000fe200078e021c */
[----:B------:R2:W-:Y:S01]  /*4b500*/  STS.U8 [R0+UR5+0x4], R16 ;  /* 0x0000041000007988 */ /* 0x0005e20008000005 */
[----:B------:R-:W-:-:S02]  /*4b510*/  IMAD.MOV.U32 R20, RZ, RZ, 0x5 ;  /* 0x00000005ff147424 */ /* 0x000fc400078e00ff */
[----:B------:R-:W-:Y:S01]  /*4b520*/  IMAD.MOV.U32 R28, RZ, RZ, 0x9 ;  /* 0x00000009ff1c7424 */ /* 0x000fe200078e00ff */
[----:B------:R3:W-:Y:S01]  /*4b530*/  STS.U8 [R0+UR5+0x6], R22 ;  /* 0x0000061600007988 */ /* 0x0007e20008000005 */
[----:B0-----:R-:W-:Y:S02]  /*4b540*/  IMAD.MOV.U32 R30, RZ, RZ, 0xb ;  /* 0x0000000bff1e7424 */ /* 0x001fe400078e00ff */
[----:B-1----:R-:W-:Y:S01]  /*4b550*/  IMAD.MOV.U32 R32, RZ, RZ, 0xd ;  /* 0x0000000dff207424 */ /* 0x002fe200078e00ff */
[----:B------:R0:W-:Y:S01]  /*4b560*/  STS.U8 [R0+UR5+0x5], R20 ;  /* 0x0000051400007988 */ /* 0x0001e20008000005 */
[C---:B------:R-:W-:Y:S01]  /*4b570*/  IMAD.WIDE.U32 R12, R31.reuse, -0x4b9ff597, R12 ;  /* 0xb4600a691f0c7825 */ /* 0x040fe200078e000c */
[----:B--2---:R-:W-:Y:S02]  /*4b580*/  PRMT R16, R28, 0x7610, R16 ;  /* 0x000076101c107816 */ /* 0x004fe40000000010 */
[----:B------:R1:W-:Y:S01]  /*4b590*/  STS.U8 [R0+UR5+0xb], R30 ;  /* 0x00000b1e00007988 */ /* 0x0003e20008000005 */
[----:B------:R-:W-:Y:S01]  /*4b5a0*/  IMAD.WIDE.U32 R10, R31, -0x22633260, R10 ;  /* 0xdd9ccda01f0a7825 */ /* 0x000fe200078e000a */
[----:B---3--:R-:W-:-:S02]  /*4b5b0*/  PRMT R22, R32, 0x7610, R22 ;  /* 0x0000761020167816 */ /* 0x008fc40000000016 */
[----:B------:R2:W-:Y:S01]  /*4b5c0*/  STS.U8 [R0+UR5+0x9], R16 ;  /* 0x0000091000007988 */ /* 0x0005e20008000005 */
[C---:B------:R-:W-:Y:S01]  /*4b5d0*/  IMAD R29, R31.reuse, 0x530f32eb, R24 ;  /* 0x530f32eb1f1d7824 */ /* 0x040fe200078e0218 */
[----:B------:R-:W-:Y:S01]  /*4b5e0*/  MOV R28, 0xa ;  /* 0x0000000a001c7802 */ /* 0x000fe20000000f00 */
[C---:B------:R-:W-:Y:S01]  /*4b5f0*/  IMAD.WIDE.U32 R14, R31.reuse, 0x772c5f11, R14 ;  /* 0x772c5f111f0e7825 */ /* 0x040fe200078e000e */
[----:B------:R3:W-:Y:S01]  /*4b600*/  STS.U8 [R0+UR5+0xd], R22 ;  /* 0x00000d1600007988 */ /* 0x0007e20008000005 */
[----:B------:R-:W-:Y:S02]  /*4b610*/  MOV R32, 0x12 ;  /* 0x0000001200207802 */ /* 0x000fe40000000f00 */
[----:B------:R-:W-:Y:S01]  /*4b620*/  IMAD.WIDE.U32 R8, R31, -0x5ea76960, R8 ;  /* 0xa15896a01f087825 */ /* 0x000fe200078e0008 */
[----:B------:R-:W-:Y:S01]  /*4b630*/  STS.U8 [R0+UR5+0xa], R28 ;  /* 0x00000a1c00007988 */ /* 0x000fe20008000005 */
[----:B------:R-:W-:Y:S02]  /*4b640*/  IADD3 R25, PT, PT, R13, R25, RZ ;  /* 0x000000190d197210 */ /* 0x000fe40007ffe0ff */
[C---:B------:R-:W-:Y:S01]  /*4b650*/  IMAD R17, R31.reuse, 0x700dc01f, R26 ;  /* 0x700dc01f1f117824 */ /* 0x040fe200078e021a */
[----:B------:R-:W-:Y:S01]  /*4b660*/  MOV R26, 0x8 ;  /* 0x00000008001a7802 */ /* 0x000fe20000000f00 */
[----:B------:R-:W-:Y:S01]  /*4b670*/  IMAD.WIDE.U32 R4, R31, -0x60c7f860, R4 ;  /* 0x9f3807a01f047825 */ /* 0x000fe200078e0004 */
[----:B------:R-:W-:-:S02]  /*4b680*/  IADD3 R13, PT, PT, R15, R29, RZ ;  /* 0x0000001d0f0d7210 */ /* 0x000fc40007ffe0ff */
[----:B------:R-:W-:Y:S01]  /*4b690*/  SHF.R.U64 R15, R12, 0x15, R25 ;  /* 0x000000150c0f7819 */ /* 0x000fe20000001219 */
[----:B------:R-:W-:Y:S01]  /*4b6a0*/  IMAD.WIDE.U32 R2, R31, 0x3749a7f9, R2 ;  /* 0x3749a7f91f027825 */ /* 0x000fe200078e0002 */
[----:B------:R-:W-:Y:S01]  /*4b6b0*/  MOV R31, 0xc ;  /* 0x0000000c001f7802 */ /* 0x000fe20000000f00 */
[----:B------:R4:W-:Y:S01]  /*4b6c0*/  STS.U8 [R0+UR5+0x8], R26 ;  /* 0x0000081a00007988 */ /* 0x0009e20008000005 */
[----:B------:R-:W-:Y:S01]  /*4b6d0*/  SHF.R.U64 R13, R14, 0x15, R13 ;  /* 0x000000150e0d7819 */ /* 0x000fe2000000120d */
[----:B------:R-:W-:Y:S01]  /*4b6e0*/  IMAD.MOV.U32 R24, RZ, RZ, 0x7 ;  /* 0x00000007ff187424 */ /* 0x000fe200078e00ff */
[----:B0-----:R-:W-:Y:S01]  /*4b6f0*/  PRMT R20, R31, 0x7610, R20 ;  /* 0x000076101f147816 */ /* 0x001fe20000000014 */
[----:B-1----:R-:W-:Y:S01]  /*4b700*/  IMAD.MOV.U32 R30, RZ, RZ, 0x13 ;  /* 0x00000013ff1e7424 */ /* 0x002fe200078e00ff */
[----:B------:R-:W-:Y:S01]  /*4b710*/  MOV R31, 0xe ;  /* 0x0000000e001f7802 */ /* 0x000fe20000000f00 */
[----:B--2---:R-:W-:Y:S01]  /*4b720*/  IMAD.MOV.U32 R16, RZ, RZ, 0xf ;  /* 0x0000000fff107424 */ /* 0x004fe200078e00ff */
[----:B------:R0:W-:Y:S01]  /*4b730*/  STS.U8 [R0+UR5+0x7], R24 ;  /* 0x0000071800007988 */ /* 0x0001e20008000005 */
[----:B------:R-:W-:Y:S01]  /*4b740*/  IMAD.MOV.U32 R12, RZ, RZ, 0xbf ;  /* 0x000000bfff0c7424 */ /* 0x000fe200078e00ff */
[----:B---3--:R-:W-:Y:S01]  /*4b750*/  PRMT R22, R30, 0x7610, R22 ;  /* 0x000076101e167816 */ /* 0x008fe20000000016 */
[----:B------:R-:W-:Y:S01]  /*4b760*/  IMAD.MOV.U32 R30, RZ, RZ, 0x15 ;  /* 0x00000015ff1e7424 */ /* 0x000fe200078e00ff */
[----:B------:R1:W-:Y:S01]  /*4b770*/  STS.U8 [R0+UR5+0xc], R20 ;  /* 0x00000c1400007988 */ /* 0x0003e20008000005 */
[----:B----4-:R-:W-:Y:S01]  /*4b780*/  MOV R26, 0x10 ;  /* 0x00000010001a7802 */ /* 0x010fe20000000f00 */
[----:B------:R-:W-:Y:S01]  /*4b790*/  IMAD.IADD R23, R9, 0x1, R23 ;  /* 0x0000000109177824 */ /* 0x000fe200078e0217 */
[----:B------:R-:W-:Y:S01]  /*4b7a0*/  IADD3 R27, PT, PT, R3, R27, RZ ;  /* 0x0000001b031b7210 */ /* 0x000fe20007ffe0ff */
        /* <DEDUP_REMOVED lines=8> */
[----:B------:R-:W-:Y:S01]  /*4b830*/  LOP3.LUT R9, R27, 0xffff, RZ, 0xc0, !PT ;  /* 0x0000ffff1b097812 */ /* 0x000fe200078ec0ff */
[----:B------:R1:W-:Y:S01]  /*4b840*/  STS.U8 [R0+UR5+0xe], R24 ;  /* 0x00000e1800007988 */ /* 0x0003e20008000005 */
[----:B------:R-:W-:-:S02]  /*4b850*/  PRMT R28, R31, 0x7610, R28 ;  /* 0x000076101f1c7816 */ /* 0x000fc4000000001c */
[----:B--2---:R-:W-:Y:S01]  /*4b860*/  PRMT R16, R30, 0x7610, R16 ;  /* 0x000076101e107816 */ /* 0x004fe20000000010 */
[----:B------:R2:W-:Y:S01]  /*4b870*/  STS.U8 [R0+UR5+0x12], R20 ;  /* 0x0000121400007988 */ /* 0x0005e20008000005 */
[----:B------:R-:W-:Y:S02]  /*4b880*/  MOV R31, 0x16 ;  /* 0x00000016001f7802 */ /* 0x000fe40000000f00 */
[----:B------:R-:W-:Y:S01]  /*4b890*/  MOV R30, 0x18 ;  /* 0x00000018001e7802 */ /* 0x000fe20000000f00 */
[----:B------:R3:W-:Y:S01]  /*4b8a0*/  STS.U8 [R0+UR5+0x13], R22 ;  /* 0x0000131600007988 */ /* 0x0007e20008000005 */
[----:B0-----:R-:W-:Y:S01]  /*4b8b0*/  PRMT R26, R31, 0x7610, R26 ;  /* 0x000076101f1a7816 */ /* 0x001fe2000000001a */
[----:B------:R-:W-:Y:S01]  /*4b8c0*/  IMAD.MOV.U32 R31, RZ, RZ, 0x1b ;  /* 0x0000001bff1f7424 */ /* 0x000fe200078e00ff */
[----:B-1----:R-:W-:Y:S01]  /*4b8d0*/  MOV R24, 0x14 ;  /* 0x0000001400187802 */ /* 0x002fe20000000f00 */
[----:B------:R0:W-:Y:S01]  /*4b8e0*/  STS.U8 [R0+UR5+0x11], R28 ;  /* 0x0000111c00007988 */ /* 0x0001e20008000005 */
[----:B------:R-:W-:-:S02]  /*4b8f0*/  PRMT R14, R12, 0x7610, R14 ;  /* 0x000076100c0e7816 */ /* 0x000fc4000000000e */
[----:B--2---:R-:W-:Y:S01]  /*4b900*/  PRMT R20, R30, 0x7610, R20 ;  /* 0x000076101e147816 */ /* 0x004fe20000000014 */
[----:B------:R1:W-:Y:S01]  /*4b910*/  STS.U8 [R0+UR5+0x14], R24 ;  /* 0x0000141800007988 */ /* 0x0003e20008000005 */
[----:B------:R-:W-:Y:S01]  /*4b920*/  MOV R30, 0x1a ;  /* 0x0000001a001e7802 */ /* 0x000fe20000000f00 */
[----:B---3--:R-:W-:Y:S01]  /*4b930*/  IMAD.MOV.U32 R22, RZ, RZ, 0x19 ;  /* 0x00000019ff167424 */ /* 0x008fe200078e00ff */
[----:B------:R-:W-:Y:S01]  /*4b940*/  LOP3.LUT R12, R13, 0xf8000000, R8, 0xf8, !PT ;  /* 0xf80000000d0c7812 */ /* 0x000fe200078ef808 */
[----:B------:R2:W-:Y:S01]  /*4b950*/  STS.U8 [R0+UR5+0x16], R26 ;  /* 0x0000161a00007988 */ /* 0x0005e20008000005 */
[----:B------:R-:W-:Y:S01]  /*4b960*/  IADD3 R8, PT, PT, R5, R17, RZ ;  /* 0x0000001105087210 */ /* 0x000fe20007ffe0ff */
[----:B------:R-:W-:Y:S01]  /*4b970*/  IMAD.MOV.U32 R17, RZ, RZ, 0xc5 ;  /* 0x000000c5ff117424 */ /* 0x000fe200078e00ff */
[----:B0-----:R-:W-:Y:S01]  /*4b980*/  PRMT R28, R32, 0x7610, R28 ;  /* 0x00007610201c7816 */ /* 0x001fe2000000001c */
[----:B------:R0:W-:Y:S01]  /*4b990*/  STS.U8 [R0+UR5+0x18], R20 ;  /* 0x0000181400007988 */ /* 0x0001e20008000005 */
[----:B------:R-:W-:-:S02]  /*4b9a0*/  MOV R32, 0x1c ;  /* 0x0000001c00207802 */ /* 0x000fc40000000f00 */
[----:B-1----:R-:W-:Y:S01]  /*4b9b0*/  PRMT R24, R30, 0x7610, R24 ;  /* 0x000076101e187816 */ /* 0x002fe20000000018 */
[----:B------:R1:W-:Y:S01]  /*4b9c0*/  STS.U8 [R0+UR5+0x19], R22 ;  /* 0x0000191600007988 */ /* 0x0003e20008000005 */
[----:B------:R-:W-:Y:S01]  /*4b9d0*/  PRMT R30, R31, 0x7610, R30 ;  /* 0x000076101f1e7816 */ /* 0x000fe2000000001e */
[----:B------:R-:W-:Y:S01]  /*4b9e0*/  IMAD.MOV.U32 R31, RZ, RZ, 0x1d ;  /* 0x0000001dff1f7424 */ /* 0x000fe200078e00ff */
[----:B--2---:R-:W-:Y:S01]  /*4b9f0*/  MOV R26, 0x1e ;  /* 0x0000001e001a7802 */ /* 0x004fe20000000f00 */
[----:B------:R2:W-:Y:S01]  /*4ba00*/  STS.U8 [R0+UR5+0x17], R28 ;  /* 0x0000171c00007988 */ /* 0x0005e20008000005 */
[----:B------:R-:W-:Y:S02]  /*4ba10*/  SHF.R.U64 R5, R2, 0x15, R9 ;  /* 0x0000001502057819 */ /* 0x000fe40000001209 */
[----:B0-----:R-:W-:Y:S01]  /*4ba20*/  PRMT R20, R31, 0x7610, R20 ;  /* 0x000076101f147816 */ /* 0x001fe20000000014 */
[----:B------:R0:W-:Y:S01]  /*4ba30*/  STS.U8 [R0+UR5+0x1b], R30 ;  /* 0x00001b1e00007988 */ /* 0x0001e20008000005 */
[----:B------:R-:W-:-:S02]  /*4ba40*/  MOV R31, 0x20 ;  /* 0x00000020001f7802 */ /* 0x000fc40000000f00 */
[----:B------:R-:W-:Y:S01]  /*4ba50*/  LOP3.LUT R15, R15, 0x7ffffff, RZ, 0xc0, !PT ;  /* 0x07ffffff0f0f7812 */ /* 0x000fe200078ec0ff */
[----:B------:R3:W-:Y:S01]  /*4ba60*/  STS.U8 [R0+UR5+0x1e], R26 ;  /* 0x00001e1a00007988 */ /* 0x0007e20008000005 */
[----:B-1----:R-:W-:Y:S01]  /*4ba70*/  PRMT R22, R31, 0x7610, R22 ;  /* 0x000076101f167816 */ /* 0x002fe20000000016 */
[----:B--2---:R-:W-:Y:S01]  /*4ba80*/  IMAD.MOV.U32 R28, RZ, RZ, 0x1f ;  /* 0x0000001fff1c7424 */ /* 0x004fe200078e00ff */
[----:B------:R-:W-:Y:S01]  /*4ba90*/  IADD3 R21, PT, PT, R11, R21, RZ ;  /* 0x000000150b157210 */ /* 0x000fe20007ffe0ff */
[----:B------:R1:W-:Y:S01]  /*4baa0*/  STS.U8 [R0+UR5+0x1d], R20 ;  /* 0x00001d1400007988 */ /* 0x0003e20008000005 */
[----:B------:R-:W-:Y:S01]  /*4bab0*/  IMAD.MOV.U32 R31, RZ, RZ, 0x25 ;  /* 0x00000025ff1f7424 */ /* 0x000fe200078e00ff */
[----:B0-----:R-:W-:Y:S02]  /*4bac0*/  MOV R30, 0x24 ;  /* 0x00000024001e7802 */ /* 0x001fe40000000f00 */
[----:B------:R0:W-:Y:S01]  /*4bad0*/  STS.U8 [R0+UR5+0x20], R22 ;  /* 0x0000201600007988 */ /* 0x0001e20008000005 */
[----:B------:R-:W-:-:S02]  /*4bae0*/  SHF.R.U32.HI R3, RZ, 0x15, R9 ;  /* 0x00000015ff037819 */ /* 0x000fc40000011609 */
[----:B---3--:R-:W-:Y:S01]  /*4baf0*/  PRMT R26, R30, 0x7610, R26 ;  /* 0x000076101e1a7816 */ /* 0x008fe2000000001a */
[----:B------:R2:W-:Y:S01]  /*4bb00*/  STS.U8 [R0+UR5+0x15], R16 ;  /* 0x0000151000007988 */ /* 0x0005e20008000005 */
[----:B------:R-:W-:Y:S01]  /*4bb10*/  MOV R30, 0x26 ;  /* 0x00000026001e7802 */ /* 0x000fe20000000f00 */
[----:B-1----:R-:W-:Y:S01]  /*4bb20*/  IMAD.MOV.U32 R20, RZ, RZ, 0x23 ;  /* 0x00000023ff147424 */ /* 0x002fe200078e00ff */
[----:B------:R-:W-:Y:S01]  /*4bb30*/  LOP3.LUT R4, R5, 0xf8000000, R4, 0xf8, !PT ;  /* 0xf800000005047812 */ /* 0x000fe200078ef804 */
[----:B------:R1:W-:Y:S01]  /*4bb40*/  STS.U8 [R0+UR5+0x1a], R24 ;  /* 0x00001a1800007988 */ /* 0x0003e20008000005 */
[----:B------:R-:W-:Y:S01]  /*4bb50*/  LOP3.LUT R10, R15, 0xf8000000, R10, 0xf8, !PT ;  /* 0xf80000000f0a7812 */ /* 0x000fe200078ef80a */
[----:B------:R-:W-:Y:S01]  /*4bb60*/  IMAD.MOV.U32 R15, RZ, RZ, 0xc0 ;  /* 0x000000c0ff0f7424 */ /* 0x000fe200078e00ff */
[----:B0-----:R-:W-:Y:S01]  /*4bb70*/  PRMT R22, R30, 0x7610, R22 ;  /* 0x000076101e167816 */ /* 0x001fe20000000016 */
[----:B------:R-:W-:Y:S01]  /*4bb80*/  IMAD.MOV.U32 R30, RZ, RZ, 0x29 ;  /* 0x00000029ff1e7424 */ /* 0x000fe200078e00ff */
[----:B------:R0:W-:Y:S01]  /*4bb90*/  STS.U8 [R0+UR5+0x1f], R28 ;  /* 0x00001f1c00007988 */ /* 0x0001e20008000005 */
[----:B--2---:R-:W-:Y:S01]  /*4bba0*/  PRMT R16, R32, 0x7610, R16 ;  /* 0x0000761020107816 */ /* 0x004fe20000000010 */
[----:B------:R-:W-:Y:S01]  /*4bbb0*/  IMAD.MOV.U32 R32, RZ, RZ, 0x21 ;  /* 0x00000021ff207424 */ /* 0x000fe200078e00ff */
[----:B------:R-:W-:Y:S01]  /*4bbc0*/  LOP3.LUT R11, R21, 0x1fffff, RZ, 0xc0, !PT ;  /* 0x001fffff150b7812 */ /* 0x000fe200078ec0ff */
[----:B------:R2:W-:Y:S01]  /*4bbd0*/  STS.U8 [R0+UR5+0x23], R20 ;  /* 0x0000231400007988 */ /* 0x0005e20008000005 */
[----:B-1----:R-:W-:Y:S01]  /*4bbe0*/  MOV R24, 0x22 ;  /* 0x0000002200187802 */ /* 0x002fe20000000f00 */
[----:B------:R-:W-:Y:S01]  /*4bbf0*/  IMAD.MOV.U32 R21, RZ, RZ, 0xc7 ;  /* 0x000000c7ff157424 */ /* 0x000fe200078e00ff */
[----:B------:R-:W-:Y:S01]  /*4bc00*/  LOP3.LUT R13, R23, 0x1fffff, RZ, 0xc0, !PT ;  /* 0x001fffff170d7812 */ /* 0x000fe200078ec0ff */
[----:B------:R1:W-:Y:S01]  /*4bc10*/  STS.U8 [R0+UR5+0x1c], R16 ;  /* 0x00001c1000007988 */ /* 0x0003e20008000005 */
[----:B------:R-:W-:Y:S01]  /*4bc20*/  LOP3.LUT R5, R3, 0x1fffff, R8, 0xf8, !PT ;  /* 0x001fffff03057812 */ /* 0x000fe200078ef808 */
[----:B------:R-:W3:Y:S01]  /*4bc30*/  I2F.F64.U64 R10, R10 ;  /* 0x0000000a000a7312 */ /* 0x000ee20000301800 */
[----:B0-----:R-:W-:Y:S01]  /*4bc40*/  PRMT R28, R31, 0x7610, R28 ;  /* 0x000076101f1c7816 */ /* 0x001fe2000000001c */
[----:B------:R0:W-:Y:S01]  /*4bc50*/  STS.U8 [R0+UR5+0x22], R24 ;  /* 0x0000221800007988 */ /* 0x0001e20008000005 */
[----:B------:R-:W-:Y:S01]  /*4bc60*/  MOV R31, 0x2a ;  /* 0x0000002a001f7802 */ /* 0x000fe20000000f00 */
[----:B------:R-:W-:Y:S01]  /*4bc70*/  IMAD.MOV.U32 R8, RZ, RZ, 0xc1 ;  /* 0x000000c1ff087424 */ /* 0x000fe200078e00ff */
[----:B--2---:R-:W-:Y:S01]  /*4bc80*/  PRMT R20, R30, 0x7610, R20 ;  /* 0x000076101e147816 */ /* 0x004fe20000000014 */
[----:B------:R2:W-:Y:S01]  /*4bc90*/  STS.U8 [R0+UR5+0x24], R26 ;  /* 0x0000241a00007988 */ /* 0x0005e20008000005 */
[----:B------:R-:W-:Y:S01]  /*4bca0*/  MOV R30, 0x2c ;  /* 0x0000002c001e7802 */ /* 0x000fe20000000f00 */
[----:B------:R-:W4:Y:S01]  /*4bcb0*/  I2F.F64.U64 R12, R12 ;  /* 0x0000000c000c7312 */ /* 0x000f220000301800 */
[----:B-1----:R-:W-:Y:S01]  /*4bcc0*/  PRMT R16, R32, 0x7610, R16 ;  /* 0x0000761020107816 */ /* 0x002fe20000000010 */
[----:B------:R1:W-:Y:S01]  /*4bcd0*/  STS.U8 [R0+UR5+0x26], R22 ;  /* 0x0000261600007988 */ /* 0x0003e20008000005 */
[----:B------:R-:W-:Y:S01]  /*4bce0*/  IMAD.MOV.U32 R32, RZ, RZ, 0x27 ;  /* 0x00000027ff207424 */ /* 0x000fe200078e00ff */
[----:B0-----:R-:W-:-:S02]  /*4bcf0*/  MOV R24, 0x28 ;  /* 0x0000002800187802 */ /* 0x001fc40000000f00 */
[----:B------:R0:W-:Y:S01]  /*4bd00*/  STS.U8 [R0+UR5+0x21], R16 ;  /* 0x0000211000007988 */ /* 0x0001e20008000005 */
[----:B---3--:R-:W-:Y:S01]  /*4bd10*/  DMUL R10, R10, 1.1102230246251565404e-16 ;  /* 0x3ca000000a0a7828 */ /* 0x008fe20000000000 */
[----:B--2---:R-:W-:Y:S01]  /*4bd20*/  PRMT R26, R31, 0x7610, R26 ;  /* 0x000076101f1a7816 */ /* 0x004fe2000000001a */
[----:B------:R-:W-:Y:S01]  /*4bd30*/  IMAD.MOV.U32 R31, RZ, RZ, 0x2f ;  /* 0x0000002fff1f7424 */ /* 0x000fe200078e00ff */
[----:B------:R2:W-:Y:S01]  /*4bd40*/  STS.U8 [R0+UR5+0x28], R24 ;  /* 0x0000281800007988 */ /* 0x0005e20008000005 */
[----:B------:R-:W3:Y:S01]  /*4bd50*/  I2F.F64.U64 R4, R4 ;  /* 0x0000000400047312 */ /* 0x000ee20000301800 */
[----:B-1----:R-:W-:Y:S02]  /*4bd60*/  PRMT R22, R30, 0x7610, R22 ;  /* 0x000076101e167816 */ /* 0x002fe40000000016 */
[----:B------:R-:W-:Y:S01]  /*4bd70*/  MOV R30, 0x2e ;  /* 0x0000002e001e7802 */ /* 0x000fe20000000f00 */
[----:B------:R1:W-:Y:S01]  /*4bd80*/  STS.U8 [R0+UR5+0x2a], R26 ;  /* 0x00002a1a00007988 */ /* 0x0003e20008000005 */
[----:B0-----:R-:W-:Y:S01]  /*4bd90*/  PRMT R16, R32, 0x7610, R16 ;  /* 0x0000761020107816 */ /* 0x001fe20000000010 */
[----:B------:R-:W-:Y:S01]  /*4bda0*/  IMAD.MOV.U32 R32, RZ, RZ, 0x2b ;  /* 0x0000002bff207424 */ /* 0x000fe200078e00ff */
[----:B----4-:R-:W-:Y:S01]  /*4bdb0*/  DMUL R12, R12, 1.1102230246251565404e-16 ;  /* 0x3ca000000c0c7828 */ /* 0x010fe20000000000 */
[----:B------:R0:W-:Y:S01]  /*4bdc0*/  STS.U8 [R0+UR5+0x2c], R22 ;  /* 0x00002c1600007988 */ /* 0x0001e20008000005 */
[----:B--2---:R-:W-:Y:S01]  /*4bdd0*/  PRMT R24, R30, 0x7610, R24 ;  /* 0x000076101e187816 */ /* 0x004fe20000000018 */
[----:B------:R-:W-:Y:S01]  /*4bde0*/  DMUL R10, R10, 256 ;  /* 0x407000000a0a7828 */ /* 0x000fe20000000000 */
[----:B------:R-:W-:Y:S01]  /*4bdf0*/  PRMT R30, R31, 0x7610, R30 ;  /* 0x000076101f1e7816 */ /* 0x000fe2000000001e */
[----:B------:R-:W-:Y:S01]  /*4be00*/  IMAD.MOV.U32 R31, RZ, RZ, 0x31 ;  /* 0x00000031ff1f7424 */ /* 0x000fe200078e00ff */
[----:B------:R2:W-:Y:S01]  /*4be10*/  STS.U8 [R0+UR5+0x27], R16 ;  /* 0x0000271000007988 */ /* 0x0005e20008000005 */
[----:B-1----:R-:W-:Y:S01]  /*4be20*/  MOV R26, 0x32 ;  /* 0x00000032001a7802 */ /* 0x002fe20000000f00 */
[----:B---3--:R-:W-:Y:S01]  /*4be30*/  DMUL R4, R4, 1.1102230246251565404e-16 ;  /* 0x3ca0000004047828 */ /* 0x008fe20000000000 */
[----:B------:R-:W-:Y:S01]  /*4be40*/  PRMT R3, R15, 0x7610, R3 ;  /* 0x000076100f037816 */ /* 0x000fe20000000003 */
[----:B------:R1:W-:Y:S01]  /*4be50*/  STS.U8 [R0+UR5+0x2f], R30 ;  /* 0x00002f1e00007988 */ /* 0x0003e20008000005 */
[----:B0-----:R-:W-:Y:S01]  /*4be60*/  PRMT R22, R31, 0x7610, R22 ;  /* 0x000076101f167816 */ /* 0x001fe20000000016 */
[----:B------:R-:W-:Y:S01]  /*4be70*/  DMUL R12, R12, 256 ;  /* 0x407000000c0c7828 */ /* 0x000fe20000000000 */
[----:B------:R-:W-:Y:S01]  /*4be80*/  MOV R31, 0x34 ;  /* 0x00000034001f7802 */ /* 0x000fe20000000f00 */
[----:B------:R0:W-:Y:S01]  /*4be90*/  STS.U8 [R0+UR5+0x25], R28 ;  /* 0x0000251c00007988 */ /* 0x0001e20008000005 */
[----:B------:R-:W-:Y:S01]  /*4bea0*/  IMAD.MOV.U32 R15, RZ, RZ, 0xc3 ;  /* 0x000000c3ff0f7424 */ /* 0x000fe200078e00ff */
[----:B------:R-:W-:Y:S01]  /*4beb0*/  DMUL R4, R4, 256 ;  /* 0x4070000004047828 */ /* 0x000fe20000000000 */
[----:B--2---:R-:W-:Y:S01]  /*4bec0*/  IMAD.MOV.U32 R16, RZ, RZ, 0x2d ;  /* 0x0000002dff107424 */ /* 0x004fe200078e00ff */
[----:B------:R2:W-:Y:S01]  /*4bed0*/  STS.U8 [R0+UR5+0x32], R26 ;  /* 0x0000321a00007988 */ /* 0x0005e20008000005 */
[----:B-1----:R-:W-:-:S03]  /*4bee0*/  MOV R30, 0x38 ;  /* 0x00000038001e7802 */ /* 0x002fc60000000f00 */
[----:B------:R1:W-:Y:S01]  /*4bef0*/  STS.U8 [R0+UR5+0x2d], R16 ;  /* 0x00002d1000007988 */ /* 0x0003e20008000005 */
[----:B0-----:R-:W-:-:S03]  /*4bf00*/  PRMT R28, R32, 0x7610, R28 ;  /* 0x00007610201c7816 */ /* 0x001fc6000000001c */
[----:B------:R0:W-:Y:S01]  /*4bf10*/  STS.U8 [R0+UR5+0x31], R22 ;  /* 0x0000311600007988 */ /* 0x0001e20008000005 */
[----:B------:R-:W-:Y:S02]  /*4bf20*/  MOV R32, 0x30 ;  /* 0x0000003000207802 */ /* 0x000fe40000000f00 */
[----:B--2---:R-:W-:Y:S01]  /*4bf30*/  PRMT R26, R30, 0x7610, R26 ;  /* 0x000076101e1a7816 */ /* 0x004fe2000000001a */
[----:B------:R2:W-:Y:S01]  /*4bf40*/  STS.U8 [R0+UR5+0x2b], R28 ;  /* 0x00002b1c00007988 */ /* 0x0005e20008000005 */
[----:B------:R-:W-:Y:S02]  /*4bf50*/  MOV R30, 0x3a ;  /* 0x0000003a001e7802 */ /* 0x000fe40000000f00 */
[----:B-1----:R-:W-:Y:S01]  /*4bf60*/  PRMT R16, R31, 0x7610, R16 ;  /* 0x000076101f107816 */ /* 0x002fe20000000010 */
[----:B------:R-:W-:Y:S01]  /*4bf70*/  IMAD.MOV.U32 R31, RZ, RZ, 0x39 ;  /* 0x00000039ff1f7424 */ /* 0x000fe200078e00ff */
[----:B------:R1:W-:Y:S01]  /*4bf80*/  STS.U8 [R0+UR5+0x29], R20 ;  /* 0x0000291400007988 */ /* 0x0003e20008000005 */
[----:B0-----:R-:W-:-:S03]  /*4bf90*/  IMAD.MOV.U32 R22, RZ, RZ, 0x37 ;  /* 0x00000037ff167424 */ /* 0x001fc600078e00ff */
        /* <DEDUP_REMOVED lines=11> */
[----:B-1----:R-:W-:Y:S02]  /*4c050*/  PRMT R28, R31, 0x7610, R28 ;  /* 0x000076101f1c7816 */ /* 0x002fe4000000001c */
[----:B------:R-:W-:Y:S01]  /*4c060*/  MOV R31, 0x3e ;  /* 0x0000003e001f7802 */ /* 0x000fe20000000f00 */
[----:B------:R1:W-:Y:S01]  /*4c070*/  STS.U8 [R0+UR5+0x36], R24 ;  /* 0x0000361800007988 */ /* 0x0003e20008000005 */
[----:B0-----:R-:W-:Y:S02]  /*4c080*/  PRMT R22, R30, 0x7610, R22 ;  /* 0x000076101e167816 */ /* 0x001fe40000000016 */
[----:B------:R-:W-:Y:S01]  /*4c090*/  MOV R30, 0x40 ;  /* 0x00000040001e7802 */ /* 0x000fe20000000f00 */
[----:B------:R0:W-:Y:S01]  /*4c0a0*/  STS.U8 [R0+UR5+0x38], R26 ;  /* 0x0000381a00007988 */ /* 0x0001e20008000005 */
[----:B--2---:R-:W-:Y:S01]  /*4c0b0*/  PRMT R20, R32, 0x7610, R20 ;  /* 0x0000761020147816 */ /* 0x004fe20000000014 */
[----:B------:R-:W-:-:S02]  /*4c0c0*/  IMAD.MOV.U32 R32, RZ, RZ, 0x3b ;  /* 0x0000003bff207424 */ /* 0x000fc400078e00ff */
[----:B------:R2:W-:Y:S01]  /*4c0d0*/  STS.U8 [R0+UR5+0x3a], R16 ;  /* 0x00003a1000007988 */ /* 0x0005e20008000005 */
[----:B-1----:R-:W-:-:S03]  /*4c0e0*/  MOV R24, 0x3c ;  /* 0x0000003c00187802 */ /* 0x002fc60000000f00 */
[----:B------:R1:W-:Y:S01]  /*4c0f0*/  STS.U8 [R0+UR5+0x35], R20 ;  /* 0x0000351400007988 */ /* 0x0003e20008000005 */
[----:B0-----:R-:W-:Y:S01]  /*4c100*/  PRMT R26, R31, 0x7610, R26 ;  /* 0x000076101f1a7816 */ /* 0x001fe2000000001a */
[----:B------:R-:W-:Y:S02]  /*4c110*/  IMAD.MOV.U32 R31, RZ, RZ, 0x43 ;  /* 0x00000043ff1f7424 */ /* 0x000fe400078e00ff */
[----:B------:R0:W-:Y:S01]  /*4c120*/  STS.U8 [R0+UR5+0x3c], R24 ;  /* 0x00003c1800007988 */ /* 0x0001e20008000005 */
[----:B--2---:R-:W-:Y:S02]  /*4c130*/  PRMT R16, R30, 0x7610, R16 ;  /* 0x000076101e107816 */ /* 0x004fe40000000010 */
[----:B------:R-:W-:Y:S01]  /*4c140*/  MOV R30, 0x42 ;  /* 0x00000042001e7802 */ /* 0x000fe20000000f00 */
[----:B------:R2:W-:Y:S01]  /*4c150*/  STS.U8 [R0+UR5+0x3e], R26 ;  /* 0x00003e1a00007988 */ /* 0x0005e20008000005 */
[----:B-1----:R-:W-:Y:S01]  /*4c160*/  PRMT R20, R32, 0x7610, R20 ;  /* 0x0000761020147816 */ /* 0x002fe20000000014 */
[----:B------:R-:W-:-:S02]  /*4c170*/  IMAD.MOV.U32 R32, RZ, RZ, 0x3f ;  /* 0x0000003fff207424 */ /* 0x000fc400078e00ff */
[----:B------:R1:W-:Y:S01]  /*4c180*/  STS.U8 [R0+UR5+0x40], R16 ;  /* 0x0000401000007988 */ /* 0x0003e20008000005 */
[----:B0-----:R-:W-:Y:S02]  /*4c190*/  PRMT R24, R30, 0x7610, R24 ;  /* 0x000076101e187816 */ /* 0x001fe40000000018 */
[----:B------:R-:W-:Y:S01]  /*4c1a0*/  PRMT R30, R31, 0x7610, R30 ;  /* 0x000076101f1e7816 */ /* 0x000fe2000000001e */
[----:B------:R-:W-:Y:S01]  /*4c1b0*/  IMAD.MOV.U32 R31, RZ, RZ, 0x45 ;  /* 0x00000045ff1f7424 */ /* 0x000fe200078e00ff */
[----:B------:R0:W-:Y:S01]  /*4c1c0*/  STS.U8 [R0+UR5+0x3b], R20 ;  /* 0x00003b1400007988 */ /* 0x0001e20008000005 */
[----:B--2---:R-:W-:-:S03]  /*4c1d0*/  MOV R26, 0x46 ;  /* 0x00000046001a7802 */ /* 0x004fc60000000f00 */
[----:B------:R2:W-:Y:S01]  /*4c1e0*/  STS.U8 [R0+UR5+0x43], R30 ;  /* 0x0000431e00007988 */ /* 0x0005e20008000005 */
[----:B-1----:R-:W-:Y:S02]  /*4c1f0*/  PRMT R16, R31, 0x7610, R16 ;  /* 0x000076101f107816 */ /* 0x002fe40000000010 */
[----:B------:R-:W-:Y:S01]  /*4c200*/  MOV R31, 0x48 ;  /* 0x00000048001f7802 */ /* 0x000fe20000000f00 */
[----:B------:R1:W-:Y:S01]  /*4c210*/  STS.U8 [R0+UR5+0x39], R28 ;  /* 0x0000391c00007988 */ /* 0x0003e20008000005 */
[----:B0-----:R-:W-:-:S03]  /*4c220*/  IMAD.MOV.U32 R20, RZ, RZ, 0x41 ;  /* 0x00000041ff147424 */ /* 0x001fc600078e00ff */
[----:B------:R0:W-:Y:S01]  /*4c230*/  STS.U8 [R0+UR5+0x46], R26 ;  /* 0x0000461a00007988 */ /* 0x0001e20008000005 */
[----:B--2---:R-:W-:-:S03]  /*4c240*/  MOV R30, 0x4c ;  /* 0x0000004c001e7802 */ /* 0x004fc60000000f00 */
[----:B------:R2:W-:Y:S01]  /*4c250*/  STS.U8 [R0+UR5+0x41], R20 ;  /* 0x0000411400007988 */ /* 0x0005e20008000005 */
[----:B-1----:R-:W-:-:S03]  /*4c260*/  PRMT R28, R32, 0x7610, R28 ;  /* 0x00007610201c7816 */ /* 0x002fc6000000001c */
[----:B------:R1:W-:Y:S01]  /*4c270*/  STS.U8 [R0+UR5+0x45], R16 ;  /* 0x0000451000007988 */ /* 0x0003e20008000005 */
[----:B------:R-:W-:Y:S02]  /*4c280*/  MOV R32, 0x44 ;  /* 0x0000004400207802 */ /* 0x000fe40000000f00 */
[----:B0-----:R-:W-:Y:S01]  /*4c290*/  PRMT R26, R30, 0x7610, R26 ;  /* 0x000076101e1a7816 */ /* 0x001fe2000000001a */
[----:B------:R0:W-:Y:S01]  /*4c2a0*/  STS.U8 [R0+UR5+0x3f], R28 ;  /* 0x00003f1c00007988 */ /* 0x0001e20008000005 */
[----:B------:R-:W-:Y:S02]  /*4c2b0*/  MOV R30, 0x4e ;  /* 0x0000004e001e7802 */ /* 0x000fe40000000f00 */
[----:B--2---:R-:W-:Y:S01]  /*4c2c0*/  PRMT R20, R31, 0x7610, R20 ;  /* 0x000076101f147816 */ /* 0x004fe20000000014 */
[----:B------:R-:W-:Y:S01]  /*4c2d0*/  IMAD.MOV.U32 R31, RZ, RZ, 0x4d ;  /* 0x0000004dff1f7424 */ /* 0x000fe200078e00ff */
[----:B------:R2:W-:Y:S01]  /*4c2e0*/  STS.U8 [R0+UR5+0x3d], R22 ;  /* 0x00003d1600007988 */ /* 0x0005e20008000005 */
[----:B-1----:R-:W-:-:S03]  /*4c2f0*/  IMAD.MOV.U32 R16, RZ, RZ, 0x4b ;  /* 0x0000004bff107424 */ /* 0x002fc600078e00ff */
[----:B------:R1:W-:Y:S01]  /*4c300*/  STS.U8 [R0+UR5+0x48], R20 ;  /* 0x0000481400007988 */ /* 0x0003e20008000005 */
[----:B0-----:R-:W-:-:S03]  /*4c310*/  IMAD.MOV.U32 R28, RZ, RZ, 0x47 ;  /* 0x00000047ff1c7424 */ /* 0x001fc600078e00ff */
[----:B------:R0:W-:Y:S01]  /*4c320*/  STS.U8 [R0+UR5+0x42], R24 ;  /* 0x0000421800007988 */ /* 0x0001e20008000005 */
[----:B--2---:R-:W-:Y:S01]  /*4c330*/  PRMT R22, R32, 0x7610, R22 ;  /* 0x0000761020167816 */ /* 0x004fe20000000016 */
[----:B------:R-:W-:Y:S02]  /*4c340*/  IMAD.MOV.U32 R32, RZ, RZ, 0x49 ;  /* 0x00000049ff207424 */ /* 0x000fe400078e00ff */
[----:B------:R2:W-:Y:S01]  /*4c350*/  STS.U8 [R0+UR5+0x47], R28 ;  /* 0x0000471c00007988 */ /* 0x0005e20008000005 */
[----:B-1----:R-:W-:Y:S01]  /*4c360*/  PRMT R20, R30, 0x7610, R20 ;  /* 0x000076101e147816 */ /* 0x002fe20000000014 */
[----:B------:R-:W-:Y:S02]  /*4c370*/  IMAD.MOV.U32 R30, RZ, RZ, 0x51 ;  /* 0x00000051ff1e7424 */ /* 0x000fe400078e00ff */
[----:B------:R1:W-:Y:S01]  /*4c380*/  STS.U8 [R0+UR5+0x4b], R16 ;  /* 0x00004b1000007988 */ /* 0x0003e20008000005 */
[----:B0-----:R-:W-:-:S03]  /*4c390*/  MOV R24, 0x4a ;  /* 0x0000004a00187802 */ /* 0x001fc60000000f00 */
[----:B------:R0:W-:Y:S01]  /*4c3a0*/  STS.U8 [R0+UR5+0x44], R22 ;  /* 0x0000441600007988 */ /* 0x0001e20008000005 */
[----:B--2---:R-:W-:Y:S02]  /*4c3b0*/  PRMT R28, R31, 0x7610, R28 ;  /* 0x000076101f1c7816 */ /* 0x004fe4000000001c */
[----:B------:R-:W-:Y:S01]  /*4c3c0*/  MOV R31, 0x52 ;  /* 0x00000052001f7802 */ /* 0x000fe20000000f00 */
[----:B------:R2:W-:Y:S01]  /*4c3d0*/  STS.U8 [R0+UR5+0x4a], R24 ;  /* 0x00004a1800007988 */ /* 0x0005e20008000005 */
[----:B-1----:R-:W-:Y:S02]  /*4c3e0*/  PRMT R16, R30, 0x7610, R16 ;  /* 0x000076101e107816 */ /* 0x002fe40000000010 */
[----:B------:R-:W-:Y:S01]  /*4c3f0*/  MOV R30, 0x54 ;  /* 0x00000054001e7802 */ /* 0x000fe20000000f00 */
[----:B------:R1:W-:Y:S01]  /*4c400*/  STS.U8 [R0+UR5+0x4c], R26 ;  /* 0x00004c1a00007988 */ /* 0x0003e20008000005 */
[----:B0-----:R-:W-:Y:S01]  /*4c410*/  PRMT R22, R32, 0x7610, R22 ;  /* 0x0000761020167816 */ /* 0x001fe20000000016 */
[----:B------:R-:W-:-:S02]  /*4c420*/  IMAD.MOV.U32 R32, RZ, RZ, 0x4f ;  /* 0x0000004fff207424 */ /* 0x000fc400078e00ff */
[----:B------:R0:W-:Y:S01]  /*4c430*/  STS.U8 [R0+UR5+0x4e], R20 ;  /* 0x00004e1400007988 */ /* 0x0001e20008000005 */
[----:B--2---:R-:W-:-:S03]  /*4c440*/  MOV R24, 0x50 ;  /* 0x0000005000187802 */ /* 0x004fc60000000f00 */
[----:B------:R2:W-:Y:S01]  /*4c450*/  STS.U8 [R0+UR5+0x49], R22 ;  /* 0x0000491600007988 */ /* 0x0005e20008000005 */
[----:B-1----:R-:W-:Y:S01]  /*4c460*/  PRMT R26, R31, 0x7610, R26 ;  /* 0x000076101f1a7816 */ /* 0x002fe2000000001a */
[----:B------:R-:W-:Y:S02]  /*4c470*/  IMAD.MOV.U32 R31, RZ, RZ, 0x57 ;  /* 0x00000057ff1f7424 */ /* 0x000fe400078e00ff */
[----:B------:R1:W-:Y:S01]  /*4c480*/  STS.U8 [R0+UR5+0x50], R24 ;  /* 0x0000501800007988 */ /* 0x0003e20008000005 */
[----:B0-----:R-:W-:Y:S02]  /*4c490*/  PRMT R20, R30, 0x7610, R20 ;  /* 0x000076101e147816 */ /* 0x001fe40000000014 */
[----:B------:R-:W-:Y:S01]  /*4c4a0*/  MOV R30, 0x56 ;  /* 0x00000056001e7802 */ /* 0x000fe20000000f00 */
[----:B------:R0:W-:Y:S01]  /*4c4b0*/  STS.U8 [R0+UR5+0x52], R26 ;  /* 0x0000521a00007988 */ /* 0x0001e20008000005 */
[----:B--2---:R-:W-:Y:S01]  /*4c4c0*/  PRMT R22, R32, 0x7610, R22 ;  /* 0x0000761020167816 */ /* 0x004fe20000000016 */
[----:B------:R-:W-:-:S02]  /*4c4d0*/  IMAD.MOV.U32 R32, RZ, RZ, 0x53 ;  /* 0x00000053ff207424 */ /* 0x000fc400078e00ff */
[----:B------:R2:W-:Y:S01]  /*4c4e0*/  STS.U8 [R0+UR5+0x54], R20 ;  /* 0x0000541400007988 */ /* 0x0005e20008000005 */
[----:B-1----:R-:W-:Y:S02]  /*4c4f0*/  PRMT R24, R30, 0x7610, R24 ;  /* 0x000076101e187816 */ /* 0x002fe40000000018 */
[----:B------:R-:W-:Y:S01]  /*4c500*/  PRMT R30, R31, 0x7610, R30 ;  /* 0x000076101f1e7816 */ /* 0x000fe2000000001e */
[----:B------:R-:W-:Y:S01]  /*4c510*/  IMAD.MOV.U32 R31, RZ, RZ, 0x59 ;  /* 0x00000059ff1f7424 */ /* 0x000fe200078e00ff */
[----:B------:R1:W-:Y:S01]  /*4c520*/  STS.U8 [R0+UR5+0x4f], R22 ;  /* 0x00004f1600007988 */ /* 0x0003e20008000005 */
[----:B0-----:R-:W-:-:S03]  /*4c530*/  MOV R26, 0x5a ;  /* 0x0000005a001a7802 */ /* 0x001fc60000000f00 */
[----:B------:R0:W-:Y:S01]  /*4c540*/  STS.U8 [R0+UR5+0x57], R30 ;  /* 0x0000571e00007988 */ /* 0x0001e20008000005 */
[----:B--2---:R-:W-:Y:S02]  /*4c550*/  PRMT R20, R31, 0x7610, R20 ;  /* 0x000076101f147816 */ /* 0x004fe40000000014 */
[----:B------:R-:W-:Y:S01]  /*4c560*/  MOV R31, 0x5c ;  /* 0x0000005c001f7802 */ /* 0x000fe20000000f00 */
[----:B------:R2:W-:Y:S01]  /*4c570*/  STS.U8 [R0+UR5+0x4d], R28 ;  /* 0x00004d1c00007988 */ /* 0x0005e20008000005 */
[----:B-1----:R-:W-:-:S03]  /*4c580*/  IMAD.MOV.U32 R22, RZ, RZ, 0x55 ;  /* 0x00000055ff167424 */ /* 0x002fc600078e00ff */
[----:B------:R1:W-:Y:S01]  /*4c590*/  STS.U8 [R0+UR5+0x5a], R26 ;  /* 0x00005a1a00007988 */ /* 0x0003e20008000005 */
[----:B0-----:R-:W-:-:S03]  /*4c5a0*/  MOV R30, 0x60 ;  /* 0x00000060001e7802 */ /* 0x001fc60000000f00 */
[----:B------:R0:W-:Y:S01]  /*4c5b0*/  STS.U8 [R0+UR5+0x55], R22 ;  /* 0x0000551600007988 */ /* 0x0001e20008000005 */
[----:B--2---:R-:W-:-:S03]  /*4c5c0*/  PRMT R28, R32, 0x7610, R28 ;  /* 0x00007610201c7816 */ /* 0x004fc6000000001c */
[----:B------:R2:W-:Y:S01]  /*4c5d0*/  STS.U8 [R0+UR5+0x59], R20 ;  /* 0x0000591400007988 */ /* 0x0005e20008000005 */
[----:B------:R-:W-:Y:S02]  /*4c5e0*/  MOV R32, 0x58 ;  /* 0x0000005800207802 */ /* 0x000fe40000000f00 */
[----:B-1----:R-:W-:Y:S01]  /*4c5f0*/  PRMT R26, R30, 0x7610, R26 ;  /* 0x000076101e1a7816 */ /* 0x002fe2000000001a */
[----:B------:R1:W-:Y:S01]  /*4c600*/  STS.U8 [R0+UR5+0x53], R28 ;  /* 0x0000531c00007988 */ /* 0x0003e20008000005 */
[----:B------:R-:W-:Y:S02]  /*4c610*/  MOV R30, 0x62 ;  /* 0x00000062001e7802 */ /* 0x000fe40000000f00 */
[----:B0-----:R-:W-:Y:S01]  /*4c620*/  PRMT R22, R31, 0x7610, R22 ;  /* 0x000076101f167816 */ /* 0x001fe20000000016 */
[----:B------:R-:W-:Y:S01]  /*4c630*/  IMAD.MOV.U32 R31, RZ, RZ, 0x61 ;  /* 0x00000061ff1f7424 */ /* 0x000fe200078e00ff */
[----:B------:R0:W-:Y:S01]  /*4c640*/  STS.U8 [R0+UR5+0x51], R16 ;  /* 0x0000511000007988 */ /* 0x0001e20008000005 */
[----:B--2---:R-:W-:-:S03]  /*4c650*/  IMAD.MOV.U32 R20, RZ, RZ, 0x5f ;  /* 0x0000005fff147424 */ /* 0x004fc600078e00ff */
[----:B------:R2:W-:Y:S01]  /*4c660*/  STS.U8 [R0+UR5+0x5c], R22 ;  /* 0x00005c1600007988 */ /* 0x0005e20008000005 */
[----:B-1----:R-:W-:-:S03]  /*4c670*/  IMAD.MOV.U32 R28, RZ, RZ, 0x5b ;  /* 0x0000005bff1c7424 */ /* 0x002fc600078e00ff */
[----:B------:R1:W-:Y:S01]  /*4c680*/  STS.U8 [R0+UR5+0x56], R24 ;  /* 0x0000561800007988 */ /* 0x0003e20008000005 */
[----:B0-----:R-:W-:Y:S01]  /*4c690*/  PRMT R16, R32, 0x7610, R16 ;  /* 0x0000761020107816 */ /* 0x001fe20000000010 */
[----:B------:R-:W-:Y:S02]  /*4c6a0*/  IMAD.MOV.U32 R32, RZ, RZ, 0x5d ;  /* 0x0000005dff207424 */ /* 0x000fe400078e00ff */
[----:B------:R0:W-:Y:S01]  /*4c6b0*/  STS.U8 [R0+UR5+0x5b], R28 ;  /* 0x00005b1c00007988 */ /* 0x0001e20008000005 */
[----:B--2---:R-:W-:Y:S01]  /*4c6c0*/  PRMT R22, R30, 0x7610, R22 ;  /* 0x000076101e167816 */ /* 0x004fe20000000016 */
[----:B------:R-:W-:Y:S02]  /*4c6d0*/  IMAD.MOV.U32 R30, RZ, RZ, 0x65 ;  /* 0x00000065ff1e7424 */ /* 0x000fe400078e00ff */
[----:B------:R2:W-:Y:S01]  /*4c6e0*/  STS.U8 [R0+UR5+0x5f], R20 ;  /* 0x00005f1400007988 */ /* 0x0005e20008000005 */
[----:B-1----:R-:W-:-:S03]  /*4c6f0*/  MOV R24, 0x5e ;  /* 0x0000005e00187802 */ /* 0x002fc60000000f00 */
[----:B------:R1:W-:Y:S01]  /*4c700*/  STS.U8 [R0+UR5+0x58], R16 ;  /* 0x0000581000007988 */ /* 0x0003e20008000005 */
[----:B0-----:R-:W-:Y:S02]  /*4c710*/  PRMT R28, R31, 0x7610, R28 ;  /* 0x000076101f1c7816 */ /* 0x001fe4000000001c */
[----:B------:R-:W-:Y:S01]  /*4c720*/  MOV R31, 0x66 ;  /* 0x00000066001f7802 */ /* 0x000fe20000000f00 */
[----:B------:R0:W-:Y:S01]  /*4c730*/  STS.U8 [R0+UR5+0x5e], R24 ;  /* 0x00005e1800007988 */ /* 0x0001e20008000005 */
[----:B--2---:R-:W-:Y:S02]  /*4c740*/  PRMT R20, R30, 0x7610, R20 ;  /* 0x000076101e147816 */ /* 0x004fe40000000014 */
[----:B------:R-:W-:Y:S01]  /*4c750*/  MOV R30, 0x68 ;  /* 0x00000068001e7802 */ /* 0x000fe20000000f00 */
[----:B------:R2:W-:Y:S01]  /*4c760*/  STS.U8 [R0+UR5+0x60], R26 ;  /* 0x0000601a00007988 */ /* 0x0005e20008000005 */
[----:B-1----:R-:W-:Y:S01]  /*4c770*/  PRMT R16, R32, 0x7610, R16 ;  /* 0x0000761020107816 */ /* 0x002fe20000000010 */
[----:B------:R-:W-:-:S02]  /*4c780*/  IMAD.MOV.U32 R32, RZ, RZ, 0x63 ;  /* 0x00000063ff207424 */ /* 0x000fc400078e00ff */
[----:B------:R1:W-:Y:S01]  /*4c790*/  STS.U8 [R0+UR5+0x62], R22 ;  /* 0x0000621600007988 */ /* 0x0003e20008000005 */
[----:B0-----:R-:W-:-:S03]  /*4c7a0*/  MOV R24, 0x64 ;  /* 0x0000006400187802 */ /* 0x001fc60000000f00 */
        /* <DEDUP_REMOVED lines=8> */
[----:B------:R-:W-:-:S02]  /*4c830*/  IMAD.MOV.U32 R32, RZ, RZ, 0x67 ;  /* 0x00000067ff207424 */ /* 0x000fc400078e00ff */
[----:B------:R0:W-:Y:S01]  /*4c840*/  STS.U8 [R0+UR5+0x68], R22 ;  /* 0x0000681600007988 */ /* 0x0001e20008000005 */
[----:B--2---:R-:W-:Y:S02]  /*4c850*/  PRMT R24, R30, 0x7610, R24 ;  /* 0x000076101e187816 */ /* 0x004fe40000000018 */
[----:B------:R-:W-:Y:S01]  /*4c860*/  PRMT R30, R31, 0x7610, R30 ;  /* 0x000076101f1e7816 */ /* 0x000fe2000000001e */
[----:B------:R-:W-:Y:S01]  /*4c870*/  IMAD.MOV.U32 R31, RZ, RZ, 0x6d ;  /* 0x0000006dff1f7424 */ /* 0x000fe200078e00ff */
[----:B------:R2:W-:Y:S01]  /*4c880*/  STS.U8 [R0+UR5+0x63], R16 ;  /* 0x0000631000007988 */ /* 0x0005e20008000005 */
[----:B-1----:R-:W-:-:S03]  /*4c890*/  MOV R26, 0x6e ;  /* 0x0000006e001a7802 */ /* 0x002fc60000000f00 */
[----:B------:R1:W-:Y:S01]  /*4c8a0*/  STS.U8 [R0+UR5+0x6b], R30 ;  /* 0x00006b1e00007988 */ /* 0x0003e20008000005 */
[----:B0-----:R-:W-:Y:S02]  /*4c8b0*/  PRMT R22, R31, 0x7610, R22 ;  /* 0x000076101f167816 */ /* 0x001fe40000000016 */
[----:B------:R-:W-:Y:S01]  /*4c8c0*/  MOV R31, 0x70 ;  /* 0x00000070001f7802 */ /* 0x000fe20000000f00 */
[----:B------:R0:W-:Y:S01]  /*4c8d0*/  STS.U8 [R0+UR5+0x61], R28 ;  /* 0x0000611c00007988 */ /* 0x0001e20008000005 */
[----:B--2---:R-:W-:-:S03]  /*4c8e0*/  IMAD.MOV.U32 R16, RZ, RZ, 0x69 ;  /* 0x00000069ff107424 */ /* 0x004fc600078e00ff */
        /* <DEDUP_REMOVED lines=178> */
[----:B-1----:R-:W-:-:S03]  /*4d410*/  MOV R24, 0xae ;  /* 0x000000ae00187802 */ /* 0x002fc60000000f00 */
[----:B------:R1:W-:Y:S01]  /*4d420*/  STS.U8 [R0+UR5+0xab], R28 ;  /* 0x0000ab1c00007988 */ /* 0x0003e20008000005 */
[----:B0-----:R-:W-:Y:S01]  /*4d430*/  PRMT R16, R30, 0x7610, R16 ;  /* 0x000076101e107816 */ /* 0x001fe20000000010 */
[----:B------:R-:W-:Y:S02]  /*4d440*/  IMAD.MOV.U32 R30, RZ, RZ, 0xb5 ;  /* 0x000000b5ff1e7424 */ /* 0x000fe400078e00ff */
[----:B------:R0:W-:Y:S03]  /*4d450*/  STS.U8 [R0+UR5+0xa1], R20 ;  /* 0x0000a11400007988 */ /* 0x0001e60008000005 */
[----:B--2---:R-:W-:Y:S01]  /*4d460*/  PRMT R22, R30, 0x7610, R22 ;  /* 0x000076101e167816 */ /* 0x004fe20000000016 */
[----:B------:R2:W-:Y:S01]  /*4d470*/  STS.U8 [R0+UR5+0xae], R24 ;  /* 0x0000ae1800007988 */ /* 0x0005e20008000005 */
[----:B-1----:R-:W-:Y:S02]  /*4d480*/  PRMT R28, R31, 0x7610, R28 ;  /* 0x000076101f1c7816 */ /* 0x002fe4000000001c */
[----:B------:R-:W-:Y:S01]  /*4d490*/  MOV R31, 0xb6 ;  /* 0x000000b6001f7802 */ /* 0x000fe20000000f00 */
[----:B------:R1:W-:Y:S01]  /*4d4a0*/  STS.U8 [R0+UR5+0xb0], R26 ;  /* 0x0000b01a00007988 */ /* 0x0003e20008000005 */
[----:B------:R-:W-:-:S02]  /*4d4b0*/  MOV R30, 0xb8 ;  /* 0x000000b8001e7802 */ /* 0x000fc40000000f00 */
[----:B0-----:R-:W-:Y:S01]  /*4d4c0*/  PRMT R20, R32, 0x7610, R20 ;  /* 0x0000761020147816 */ /* 0x001fe20000000014 */
[----:B------:R0:W-:Y:S01]  /*4d4d0*/  STS.U8 [R0+UR5+0xb2], R16 ;  /* 0x0000b21000007988 */ /* 0x0001e20008000005 */
[----:B------:R-:W-:Y:S01]  /*4d4e0*/  IMAD.MOV.U32 R32, RZ, RZ, 0xad ;  /* 0x000000adff207424 */ /* 0x000fe200078e00ff */
[----:B--2---:R-:W-:Y:S02]  /*4d4f0*/  MOV R24, 0xb4 ;  /* 0x000000b400187802 */ /* 0x004fe40000000f00 */
[----:B------:R2:W-:Y:S01]  /*4d500*/  STS.U8 [R0+UR5+0xa8], R20 ;  /* 0x0000a81400007988 */ /* 0x0005e20008000005 */
[----:B-1----:R-:W-:Y:S01]  /*4d510*/  PRMT R26, R31, 0x7610, R26 ;  /* 0x000076101f1a7816 */ /* 0x002fe2000000001a */
[----:B------:R-:W-:Y:S02]  /*4d520*/  IMAD.MOV.U32 R31, RZ, RZ, 0xbb ;  /* 0x000000bbff1f7424 */ /* 0x000fe400078e00ff */
[----:B------:R1:W-:Y:S01]  /*4d530*/  STS.U8 [R0+UR5+0xb4], R24 ;  /* 0x0000b41800007988 */ /* 0x0003e20008000005 */
[----:B0-----:R-:W-:-:S02]  /*4d540*/  PRMT R16, R30, 0x7610, R16 ;  /* 0x000076101e107816 */ /* 0x001fc40000000010 */
[----:B------:R-:W-:Y:S01]  /*4d550*/  MOV R30, 0xba ;  /* 0x000000ba001e7802 */ /* 0x000fe20000000f00 */
[----:B------:R0:W-:Y:S01]  /*4d560*/  STS.U8 [R0+UR5+0xbf], R14 ;  /* 0x0000bf0e00007988 */ /* 0x0001e20008000005 */
[----:B--2---:R-:W-:Y:S01]  /*4d570*/  PRMT R20, R32, 0x7610, R20 ;  /* 0x0000761020147816 */ /* 0x004fe20000000014 */
[----:B------:R-:W-:Y:S02]  /*4d580*/  IMAD.MOV.U32 R32, RZ, RZ, 0xb3 ;  /* 0x000000b3ff207424 */ /* 0x000fe400078e00ff */
        /* <DEDUP_REMOVED lines=8> */
[----:B------:R-:W-:Y:S01]  /*4d610*/  MOV R31, R2 ;  /* 0x00000002001f7202 */ /* 0x000fe20000000f00 */
[----:B------:R2:W-:Y:S01]  /*4d620*/  STS.U8 [R0+UR5+0xb6], R26 ;  /* 0x0000b61a00007988 */ /* 0x0005e20008000005 */
[----:B------:R-:W-:Y:S02]  /*4d630*/  MOV R2, 0xb ;  /* 0x0000000b00027802 */ /* 0x000fe40000000f00 */
[----:B-1----:R-:W-:Y:S01]  /*4d640*/  PRMT R20, R32, 0x7610, R20 ;  /* 0x0000761020147816 */ /* 0x002fe20000000014 */
[----:B------:R-:W-:Y:S01]  /*4d650*/  IMAD.MOV.U32 R32, RZ, RZ, 0xb7 ;  /* 0x000000b7ff207424 */ /* 0x000fe200078e00ff */
[----:B------:R1:W-:Y:S04]  /*4d660*/  STS.U8 [R0+UR5+0xbd], R16 ;  /* 0x0000bd1000007988 */ /* 0x0003e80008000005 */
[----:B------:R3:W-:Y:S01]  /*4d670*/  STS.U8 [R0+UR5+0xb3], R20 ;  /* 0x0000b31400007988 */ /* 0x0007e20008000005 */
[----:B0-----:R-:W-:Y:S01]  /*4d680*/  PRMT R28, R32, 0x7610, R28 ;  /* 0x00007610201c7816 */ /* 0x001fe2000000001c */
[----:B--2---:R-:W-:Y:S01]  /*4d690*/  IMAD.MOV.U32 R26, RZ, RZ, 0xbe ;  /* 0x000000beff1a7424 */ /* 0x004fe200078e00ff */
[----:B------:R-:W-:Y:S01]  /*4d6a0*/  MOV R32, 0xbc ;  /* 0x000000bc00207802 */ /* 0x000fe20000000f00 */
[----:B------:R0:W-:Y:S01]  /*4d6b0*/  STS.U8 [R0+UR5+0xc2], R14 ;  /* 0x0000c20e00007988 */ /* 0x0001e20008000005 */
[----:B-1----:R-:W-:-:S03]  /*4d6c0*/  MOV R16, 0xc4 ;  /* 0x000000c400107802 */ /* 0x002fc60000000f00 */
[----:B------:R1:W-:Y:S01]  /*4d6d0*/  STL.64 [UR6+0x2bc0], R10 ;  /* 0x002bc00aff007987 */ /* 0x0003e20008100a06 */
[----:B------:R-:W-:Y:S01]  /*4d6e0*/  PRMT R25, R26, 0x7610, R25 ;  /* 0x000076101a197816 */ /* 0x000fe20000000019 */
[----:B---3--:R-:W-:Y:S02]  /*4d6f0*/  IMAD.MOV.U32 R20, RZ, RZ, 0xb9 ;  /* 0x000000b9ff147424 */ /* 0x008fe400078e00ff */
[----:B------:R2:W-:Y:S01]  /*4d700*/  STS.U8 [R0+UR5+0xc4], R16 ;  /* 0x0000c41000007988 */ /* 0x0005e20008000005 */
[----:B0-----:R-:W-:-:S03]  /*4d710*/  MOV R14, 0xc8 ;  /* 0x000000c8000e7802 */ /* 0x001fc60000000f00 */
[----:B------:R0:W-:Y:S01]  /*4d720*/  STS.U8 [R0+UR5+0xb9], R20 ;  /* 0x0000b91400007988 */ /* 0x0001e20008000005 */
[----:B-1----:R-:W-:-:S03]  /*4d730*/  MOV R11, 0xcc ;  /* 0x000000cc000b7802 */ /* 0x002fc60000000f00 */
[----:B------:R1:W-:Y:S01]  /*4d740*/  STL.64 [UR6+0x2bc8], R12 ;  /* 0x002bc80cff007987 */ /* 0x0003e20008100a06 */
[----:B--2---:R-:W-:-:S03]  /*4d750*/  IMAD.MOV.U32 R16, RZ, RZ, 0xcb ;  /* 0x000000cbff107424 */ /* 0x004fc600078e00ff */
[----:B------:R2:W-:Y:S01]  /*4d760*/  STS.U8 [R0+UR5+0xb5], R22 ;  /* 0x0000b51600007988 */ /* 0x0005e20008000005 */
[----:B0-----:R-:W-:-:S03]  /*4d770*/  MOV R20, 0xc6 ;  /* 0x000000c600147802 */ /* 0x001fc60000000f00 */
[----:B------:R0:W-:Y:S01]  /*4d780*/  STS.U8 [R0+UR5+0xc0], R3 ;  /* 0x0000c00300007988 */ /* 0x0001e20008000005 */
[----:B------:R-:W-:Y:S01]  /*4d790*/  PRMT R10, R16, 0x7610, R10 ;  /* 0x00007610100a7816 */ /* 0x000fe2000000000a */
[----:B-1----:R-:W-:Y:S01]  /*4d7a0*/  IMAD.MOV.U32 R12, RZ, RZ, 0xcd ;  /* 0x000000cdff0c7424 */ /* 0x002fe200078e00ff */
[----:B------:R-:W-:Y:S01]  /*4d7b0*/  MOV R13, 0xd2 ;  /* 0x000000d2000d7802 */ /* 0x000fe20000000f00 */
[----:B------:R1:W-:Y:S01]  /*4d7c0*/  STS.U8 [R0+UR5+0xc1], R8 ;  /* 0x0000c10800007988 */ /* 0x0003e20008000005 */
[----:B--2---:R-:W-:-:S03]  /*4d7d0*/  PRMT R22, R32, 0x7610, R22 ;  /* 0x0000761020167816 */ /* 0x004fc60000000016 */
[----:B------:R2:W-:Y:S01]  /*4d7e0*/  STL.64 [UR6+0x2bd0], R4 ;  /* 0x002bd004ff007987 */ /* 0x0005e20008100a06 */
[----:B0-----:R-:W-:-:S03]  /*4d7f0*/  PRMT R3, R20, 0x7610, R3 ;  /* 0x0000761014037816 */ /* 0x001fc60000000003 */
[----:B------:R0:W-:Y:S01]  /*4d800*/  STS.U8 [R0+UR5+0xc3], R15 ;  /* 0x0000c30f00007988 */ /* 0x0001e20008000005 */
[----:B-1----:R-:W-:-:S03]  /*4d810*/  PRMT R8, R21, 0x7610, R8 ;  /* 0x0000761015087816 */ /* 0x002fc60000000008 */
[----:B------:R-:W-:Y:S01]  /*4d820*/  STS.U8 [R0+UR5+0x3], R33 ;  /* 0x0000032100007988 */ /* 0x000fe20008000005 */
[----:B--2---:R-:W-:Y:S01]  /*4d830*/  PRMT R5, R14, 0x7610, R5 ;  /* 0x000076100e057816 */ /* 0x004fe20000000005 */
[----:B------:R-:W-:Y:S01]  /*4d840*/  IMAD.MOV.U32 R14, RZ, RZ, 0xc9 ;  /* 0x000000c9ff0e7424 */ /* 0x000fe200078e00ff */
[----:B------:R-:W-:Y:S01]  /*4d850*/  PRMT R4, R11, 0x7610, R4 ;  /* 0x000076100b047816 */ /* 0x000fe20000000004 */
[----:B------:R-:W-:Y:S01]  /*4d860*/  STS.U8 [R0+UR5+0xb7], R28 ;  /* 0x0000b71c00007988 */ /* 0x000fe20008000005 */
[----:B------:R-:W-:Y:S01]  /*4d870*/  PRMT R11, R12, 0x7610, R11 ;  /* 0x000076100c0b7816 */ /* 0x000fe2000000000b */
[----:B------:R-:W-:Y:S01]  /*4d880*/  IMAD.MOV.U32 R12, RZ, RZ, 0xcf ;  /* 0x000000cfff0c7424 */ /* 0x000fe200078e00ff */
[----:B0-----:R-:W-:Y:S01]  /*4d890*/  MOV R15, 0xca ;  /* 0x000000ca000f7802 */ /* 0x001fe20000000f00 */
[----:B------:R-:W-:Y:S04]  /*4d8a0*/  STS.U8 [R0+UR5+0xba], R24 ;  /* 0x0000ba1800007988 */ /* 0x000fe80008000005 */
[----:B------:R-:W-:Y:S04]  /*4d8b0*/  STS.U8 [R0+UR5+0xbb], R30 ;  /* 0x0000bb1e00007988 */ /* 0x000fe80008000005 */
[----:B------:R-:W-:Y:S04]  /*4d8c0*/  STS.U8 [R0+UR5+0xbc], R22 ;  /* 0x0000bc1600007988 */ /* 0x000fe80008000005 */
[----:B------:R-:W-:Y:S04]  /*4d8d0*/  STS.U8 [R0+UR5+0xbe], R25 ;  /* 0x0000be1900007988 */ /* 0x000fe80008000005 */
[----:B------:R-:W-:Y:S04]  /*4d8e0*/  STS.U8 [R0+UR5+0xc5], R17 ;  /* 0x0000c51100007988 */ /* 0x000fe80008000005 */
[----:B------:R0:W-:Y:S04]  /*4d8f0*/  STS.U8 [R0+UR5+0xc6], R3 ;  /* 0x0000c60300007988 */ /* 0x0001e80008000005 */
[----:B------:R1:W-:Y:S04]  /*4d900*/  STS.U8 [R0+UR5+0xc7], R8 ;  /* 0x0000c70800007988 */ /* 0x0003e80008000005 */
[----:B------:R2:W-:Y:S01]  /*4d910*/  STS.U8 [R0+UR5+0xc8], R5 ;  /* 0x0000c80500007988 */ /* 0x0005e20008000005 */
[----:B0-----:R-:W-:-:S03]  /*4d920*/  PRMT R3, R14, 0x7610, R3 ;  /* 0x000076100e037816 */ /* 0x001fc60000000003 */
[----:B------:R0:W-:Y:S01]  /*4d930*/  STS.U8 [R0+UR5+0xcb], R10 ;  /* 0x0000cb0a00007988 */ /* 0x0001e20008000005 */
[----:B------:R-:W-:Y:S02]  /*4d940*/  MOV R14, 0xd6 ;  /* 0x000000d6000e7802 */ /* 0x000fe40000000f00 */
[----:B-1----:R-:W-:Y:S01]  /*4d950*/  PRMT R8, R15, 0x7610, R8 ;  /* 0x000076100f087816 */ /* 0x002fe20000000008 */
[----:B------:R1:W-:Y:S01]  /*4d960*/  STS.U8 [R0+UR5+0xcd], R11 ;  /* 0x0000cd0b00007988 */ /* 0x0003e20008000005 */
[----:B------:R-:W-:Y:S01]  /*4d970*/  IMAD.MOV.U32 R15, RZ, RZ, 0xd7 ;  /* 0x000000d7ff0f7424 */ /* 0x000fe200078e00ff */
[----:B--2---:R-:W-:Y:S02]  /*4d980*/  MOV R5, 0xce ;  /* 0x000000ce00057802 */ /* 0x004fe40000000f00 */
[----:B------:R2:W-:Y:S01]  /*4d990*/  STS.U8 [R0+UR5+0xc9], R3 ;  /* 0x0000c90300007988 */ /* 0x0005e20008000005 */
[----:B0-----:R-:W-:Y:S01]  /*4d9a0*/  PRMT R10, R13, 0x7610, R10 ;  /* 0x000076100d0a7816 */ /* 0x001fe2000000000a */
[----:B------:R-:W-:-:S02]  /*4d9b0*/  IMAD.MOV.U32 R13, RZ, RZ, 0xd5 ;  /* 0x000000d5ff0d7424 */ /* 0x000fc400078e00ff */
[----:B------:R0:W-:Y:S01]  /*4d9c0*/  STS.U8 [R0+UR5+0xce], R5 ;  /* 0x0000ce0500007988 */ /* 0x0001e20008000005 */
[----:B-1----:R-:W-:-:S03]  /*4d9d0*/  MOV R11, 0xd4 ;  /* 0x000000d4000b7802 */ /* 0x002fc60000000f00 */
        /* <DEDUP_REMOVED lines=9> */
[----:B--2---:R-:W-:-:S03]  /*4da70*/  IMAD.MOV.U32 R4, RZ, RZ, 0xd3 ;  /* 0x000000d3ff047424 */ /* 0x004fc600078e00ff */
[----:B------:R2:W-:Y:S01]  /*4da80*/  STS.U8 [R0+UR5+0xd1], R8 ;  /* 0x0000d10800007988 */ /* 0x0005e20008000005 */
[----:B0-----:R-:W-:Y:S01]  /*4da90*/  PRMT R3, R15, 0x7610, R3 ;  /* 0x000076100f037816 */ /* 0x001fe20000000003 */
[----:B------:R-:W-:Y:S02]  /*4daa0*/  IMAD.MOV.U32 R15, RZ, RZ, 0xeb ;  /* 0x000000ebff0f7424 */ /* 0x000fe400078e00ff */
[----:B------:R0:W-:Y:S01]  /*4dab0*/  STS.U8 [R0+UR5+0xd3], R4 ;  /* 0x0000d30400007988 */ /* 0x0001e20008000005 */
[----:B-1----:R-:W-:Y:S01]  /*4dac0*/  PRMT R12, R14, 0x7610, R12 ;  /* 0x000076100e0c7816 */ /* 0x002fe2000000000c */
[----:B------:R-:W-:Y:S02]  /*4dad0*/  IMAD.MOV.U32 R14, RZ, RZ, 0xdb ;  /* 0x000000dbff0e7424 */ /* 0x000fe400078e00ff */
[----:B------:R1:W-:Y:S01]  /*4dae0*/  STS.U8 [R0+UR5+0xd5], R11 ;  /* 0x0000d50b00007988 */ /* 0x0003e20008000005 */
[----:B--2---:R-:W-:-:S03]  /*4daf0*/  MOV R8, 0xd8 ;  /* 0x000000d800087802 */ /* 0x004fc60000000f00 */
[----:B------:R2:W-:Y:S01]  /*4db00*/  STS.U8 [R0+UR5+0xd7], R3 ;  /* 0x0000d70300007988 */ /* 0x0005e20008000005 */
[----:B0-----:R-:W-:Y:S01]  /*4db10*/  PRMT R4, R13, 0x7610, R4 ;  /* 0x000076100d047816 */ /* 0x001fe20000000004 */
[----:B------:R-:W-:Y:S02]  /*4db20*/  IMAD.MOV.U32 R13, RZ, RZ, 0xdf ;  /* 0x000000dfff0d7424 */ /* 0x000fe400078e00ff */
        /* <DEDUP_REMOVED lines=8> */
[----:B-1----:R-:W-:-:S03]  /*4dbb0*/  PRMT R5, R14, 0x7610, R5 ;  /* 0x000076100e057816 */ /* 0x002fc60000000005 */
[----:B------:R1:W-:Y:S01]  /*4dbc0*/  STS.U8 [R0+UR5+0xdd], R11 ;  /* 0x0000dd0b00007988 */ /* 0x0003e20008000005 */
[----:B------:R-:W-:Y:S02]  /*4dbd0*/  MOV R14, 0xea ;  /* 0x000000ea000e7802 */ /* 0x000fe40000000f00 */
[----:B--2---:R-:W-:Y:S01]  /*4dbe0*/  PRMT R8, R13, 0x7610, R8 ;  /* 0x000076100d087816 */ /* 0x004fe20000000008 */
[----:B------:R-:W-:Y:S01]  /*4dbf0*/  IMAD.MOV.U32 R13, RZ, RZ, 0xe1 ;  /* 0x000000e1ff0d7424 */ /* 0x000fe200078e00ff */
[----:B------:R2:W-:Y:S01]  /*4dc00*/  STS.U8 [R0+UR5+0xde], R12 ;  /* 0x0000de0c00007988 */ /* 0x0005e20008000005 */
[----:B0-----:R-:W-:-:S03]  /*4dc10*/  IMAD.MOV.U32 R10, RZ, RZ, 0xd9 ;  /* 0x000000d9ff0a7424 */ /* 0x001fc600078e00ff */
[----:B------:R0:W-:Y:S01]  /*4dc20*/  STS.U8 [R0+UR5+0xdb], R5 ;  /* 0x0000db0500007988 */ /* 0x0001e20008000005 */
[----:B-1----:R-:W-:-:S03]  /*4dc30*/  MOV R11, 0xe4 ;  /* 0x000000e4000b7802 */ /* 0x002fc60000000f00 */
[----:B------:R1:W-:Y:S01]  /*4dc40*/  STS.U8 [R0+UR5+0xdf], R8 ;  /* 0x0000df0800007988 */ /* 0x0003e20008000005 */
[----:B--2---:R-:W-:-:S03]  /*4dc50*/  IMAD.MOV.U32 R12, RZ, RZ, 0xe5 ;  /* 0x000000e5ff0c7424 */ /* 0x004fc600078e00ff */
[----:B------:R2:W-:Y:S01]  /*4dc60*/  STS.U8 [R0+UR5+0xd9], R10 ;  /* 0x0000d90a00007988 */ /* 0x0005e20008000005 */
[----:B0-----:R-:W-:Y:S02]  /*4dc70*/  PRMT R5, R13, 0x7610, R5 ;  /* 0x000076100d057816 */ /* 0x001fe40000000005 */
[----:B------:R-:W-:Y:S01]  /*4dc80*/  MOV R13, 0xe6 ;  /* 0x000000e6000d7802 */ /* 0x000fe20000000f00 */
[----:B------:R0:W-:Y:S01]  /*4dc90*/  STS.U8 [R0+UR5+0xdc], R3 ;  /* 0x0000dc0300007988 */ /* 0x0001e20008000005 */
[----:B-1----:R-:W-:Y:S02]  /*4dca0*/  PRMT R8, R11, 0x7610, R8 ;  /* 0x000076100b087816 */ /* 0x002fe40000000008 */
[----:B------:R-:W-:Y:S01]  /*4dcb0*/  PRMT R11, R12, 0x7610, R11 ;  /* 0x000076100c0b7816 */ /* 0x000fe2000000000b */
[----:B------:R1:W-:Y:S01]  /*4dcc0*/  STS.U8 [R0+UR5+0xe1], R5 ;  /* 0x0000e10500007988 */ /* 0x0003e20008000005 */
[----:B--2---:R-:W-:Y:S02]  /*4dcd0*/  MOV R10, 0xe0 ;  /* 0x000000e0000a7802 */ /* 0x004fe40000000f00 */
[----:B------:R-:W-:Y:S01]  /*4dce0*/  PRMT R12, R13, 0x7610, R12 ;  /* 0x000076100d0c7816 */ /* 0x000fe2000000000c */
[----:B------:R-:W-:Y:S01]  /*4dcf0*/  IMAD.MOV.U32 R13, RZ, RZ, 0xe9 ;  /* 0x000000e9ff0d7424 */ /* 0x000fe200078e00ff */
[----:B------:R2:W-:Y:S01]  /*4dd00*/  STS.U8 [R0+UR5+0xda], R4 ;  /* 0x0000da0400007988 */ /* 0x0005e20008000005 */
[----:B0-----:R-:W-:-:S03]  /*4dd10*/  MOV R3, 0xe2 ;  /* 0x000000e200037802 */ /* 0x001fc60000000f00 */
[----:B------:R0:W-:Y:S01]  /*4dd20*/  STS.U8 [R0+UR5+0xe4], R8 ;  /* 0x0000e40800007988 */ /* 0x0001e20008000005 */
[----:B-1----:R-:W-:-:S03]  /*4dd30*/  MOV R5, 0xe8 ;  /* 0x000000e800057802 */ /* 0x002fc60000000f00 */
[----:B------:R1:W-:Y:S01]  /*4dd40*/  STS.U8 [R0+UR5+0xe2], R3 ;  /* 0x0000e20300007988 */ /* 0x0003e20008000005 */
[----:B--2---:R-:W-:Y:S01]  /*4dd50*/  PRMT R4, R10, 0x7610, R4 ;  /* 0x000076100a047816 */ /* 0x004fe20000000004 */
[----:B------:R-:W-:Y:S02]  /*4dd60*/  IMAD.MOV.U32 R10, RZ, RZ, 0xe3 ;  /* 0x000000e3ff0a7424 */ /* 0x000fe400078e00ff */
[----:B------:R2:W-:Y:S01]  /*4dd70*/  STS.U8 [R0+UR5+0xe6], R12 ;  /* 0x0000e60c00007988 */ /* 0x0005e20008000005 */
[----:B0-----:R-:W-:-:S03]  /*4dd80*/  PRMT R8, R15, 0x7610, R8 ;  /* 0x000076100f087816 */ /* 0x001fc60000000008 */
[----:B------:R0:W-:Y:S01]  /*4dd90*/  STS.U8 [R0+UR5+0xe0], R4 ;  /* 0x0000e00400007988 */ /* 0x0001e20008000005 */
[----:B-1----:R-:W-:Y:S02]  /*4dda0*/  PRMT R3, R5, 0x7610, R3 ;  /* 0x0000761005037816 */ /* 0x002fe40000000003 */
[----:B------:R-:W-:Y:S01]  /*4ddb0*/  PRMT R5, R13, 0x7610, R5 ;  /* 0x000076100d057816 */ /* 0x000fe20000000005 */
[----:B------:R1:W-:Y:S01]  /*4ddc0*/  STS.U8 [R0+UR5+0xe3], R10 ;  /* 0x0000e30a00007988 */ /* 0x0003e20008000005 */
[----:B--2---:R-:W-:Y:S01]  /*4ddd0*/  IMAD.MOV.U32 R12, RZ, RZ, 0xed ;  /* 0x000000edff0c7424 */ /* 0x004fe200078e00ff */
[----:B------:R-:W-:Y:S02]  /*4dde0*/  MOV R13, 0xee ;  /* 0x000000ee000d7802 */ /* 0x000fe40000000f00 */
[----:B------:R2:W-:Y:S01]  /*4ddf0*/  STS.U8 [R0+UR5+0xe9], R5 ;  /* 0x0000e90500007988 */ /* 0x0005e20008000005 */
[----:B0-----:R-:W-:-:S03]  /*4de00*/  IMAD.MOV.U32 R4, RZ, RZ, 0xe7 ;  /* 0x000000e7ff047424 */ /* 0x001fc600078e00ff */
[----:B------:R0:W-:Y:S01]  /*4de10*/  STS.U8 [R0+UR5+0xe5], R11 ;  /* 0x0000e50b00007988 */ /* 0x0001e20008000005 */
[----:B-1----:R-:W-:Y:S01]  /*4de20*/  PRMT R10, R14, 0x7610, R10 ;  /* 0x000076100e0a7816 */ /* 0x002fe2000000000a */
[----:B------:R-:W-:Y:S02]  /*4de30*/  IMAD.MOV.U32 R14, RZ, RZ, 0xef ;  /* 0x000000efff0e7424 */ /* 0x000fe400078e00ff */
[----:B------:R1:W-:Y:S01]  /*4de40*/  STS.U8 [R0+UR5+0xe7], R4 ;  /* 0x0000e70400007988 */ /* 0x0003e20008000005 */
[----:B--2---:R-:W-:-:S03]  /*4de50*/  MOV R5, 0xf0 ;  /* 0x000000f000057802 */ /* 0x004fc60000000f00 */
[----:B------:R2:W-:Y:S01]  /*4de60*/  STS.U8 [R0+UR5+0xe8], R3 ;  /* 0x0000e80300007988 */ /* 0x0005e20008000005 */
[----:B0-----:R-:W-:-:S03]  /*4de70*/  MOV R11, 0xec ;  /* 0x000000ec000b7802 */ /* 0x001fc60000000f00 */
[----:B------:R0:W-:Y:S01]  /*4de80*/  STS.U8 [R0+UR5+0xeb], R8 ;  /* 0x0000eb0800007988 */ /* 0x0001e20008000005 */
[----:B-1----:R-:W-:Y:S01]  /*4de90*/  PRMT R4, R13, 0x7610, R4 ;  /* 0x000076100d047816 */ /* 0x002fe20000000004 */
[----:B------:R-:W-:Y:S02]  /*4dea0*/  IMAD.MOV.U32 R13, RZ, RZ, 0xf3 ;  /* 0x000000f3ff0d7424 */ /* 0x000fe400078e00ff */
        /* <DEDUP_REMOVED lines=8> */
[----:B--2---:R-:W-:-:S03]  /*4df30*/  MOV R5, 0xf6 ;  /* 0x000000f600057802 */ /* 0x004fc60000000f00 */
        /* <DEDUP_REMOVED lines=9> */
[----:B0-----:R-:W-:-:S03]  /*4dfd0*/  IMAD.MOV.U32 R4, RZ, RZ, 0xf5 ;  /* 0x000000f5ff047424 */ /* 0x001fc600078e00ff */
[----:B------:R0:W-:Y:S01]  /*4dfe0*/  STS.U8 [R0+UR5+0xf3], R11 ;  /* 0x0000f30b00007988 */ /* 0x0001e20008000005 */
[----:B-1----:R-:W-:-:S03]  /*4dff0*/  MOV R8, 0xf8 ;  /* 0x000000f800087802 */ /* 0x002fc60000000f00 */
[----:B------:R1:W-:Y:S01]  /*4e000*/  STS.U8 [R0+UR5+0xf2], R10 ;  /* 0x0000f20a00007988 */ /* 0x0003e20008000005 */
[----:B--2---:R-:W-:-:S03]  /*4e010*/  IMAD.MOV.U32 R5, RZ, RZ, 0xfd ;  /* 0x000000fdff057424 */ /* 0x004fc600078e00ff */
[----:B------:R2:W-:Y:S01]  /*4e020*/  STS.U8 [R0+UR5+0xf5], R4 ;  /* 0x0000f50400007988 */ /* 0x0005e20008000005 */
[----:B0-----:R-:W-:-:S03]  /*4e030*/  PRMT R11, R13, 0x7610, R11 ;  /* 0x000076100d0b7816 */ /* 0x001fc6000000000b */
[----:B------:R0:W-:Y:S01]  /*4e040*/  STS.U8 [R0+UR5+0xf7], R12 ;  /* 0x0000f70c00007988 */ /* 0x0001e20008000005 */
[----:B------:R-:W-:Y:S01]  /*4e050*/  MOV R13, 0xfe ;  /* 0x000000fe000d7802 */ /* 0x000fe20000000f00 */
[----:B-1----:R-:W-:Y:S02]  /*4e060*/  IMAD.MOV.U32 R10, RZ, RZ, 0xf9 ;  /* 0x000000f9ff0a7424 */ /* 0x002fe400078e00ff */
[----:B------:R1:W-:Y:S01]  /*4e070*/  STS.U8 [R0+UR5+0xf8], R8 ;  /* 0x0000f80800007988 */ /* 0x0003e20008000005 */
[----:B--2---:R-:W-:-:S03]  /*4e080*/  MOV R4, 0xfc ;  /* 0x000000fc00047802 */ /* 0x004fc60000000f00 */
[----:B------:R-:W-:Y:S01]  /*4e090*/  STS.U8 [R0+UR5+0xf9], R10 ;  /* 0x0000f90a00007988 */ /* 0x000fe20008000005 */
[----:B0-----:R-:W-:Y:S01]  /*4e0a0*/  PRMT R12, R5, 0x7610, R12 ;  /* 0x00007610050c7816 */ /* 0x001fe2000000000c */
[----:B------:R-:W-:Y:S02]  /*4e0b0*/  IMAD.MOV.U32 R5, RZ, RZ, RZ ;  /* 0x000000ffff057224 */ /* 0x000fe400078e00ff */
[----:B------:R-:W-:Y:S01]  /*4e0c0*/  STS.U8 [R0+UR5+0xfa], R11 ;  /* 0x0000fa0b00007988 */ /* 0x000fe20008000005 */
[----:B-1----:R-:W-:-:S03]  /*4e0d0*/  PRMT R8, R14, 0x7610, R8 ;  /* 0x000076100e087816 */ /* 0x002fc60000000008 */
[----:B------:R-:W-:Y:S04]  /*4e0e0*/  STS.U8 [R0+UR5+0xfc], R4 ;  /* 0x0000fc0400007988 */ /* 0x000fe80008000005 */
[----:B------:R-:W-:Y:S04]  /*4e0f0*/  STS.U8 [R0+UR5+0xfd], R12 ;  /* 0x0000fd0c00007988 */ /* 0x000fe80008000005 */
[----:B------:R-:W-:Y:S04]  /*4e100*/  STS.U8 [R0+UR5+0xfe], R13 ;  /* 0x0000fe0d00007988 */ /* 0x000fe80008000005 */
[----:B------:R-:W-:Y:S04]  /*4e110*/  STS.U8 [R0+UR5+0xff], R8 ;  /* 0x0000ff0800007988 */ /* 0x000fe80008000005 */
[----:B------:R0:W-:Y:S02]  /*4e120*/  STS.U8 [R0+UR5+0xf4], R3 ;  /* 0x0000f40300007988 */ /* 0x0001e40008000005 */
[----:B0-----:R-:W-:-:S05]  /*4e130*/  IMAD.MOV.U32 R3, RZ, RZ, 0xfb ;  /* 0x000000fbff037424 */ /* 0x001fca00078e00ff */
[----:B------:R0:W-:Y:S02]  /*4e140*/  STS.U8 [R0+UR5+0xfb], R3 ;  /* 0x0000fb0300007988 */ /* 0x0001e40008000005 */
[----:B0-----:R-:W-:-:S07]  /*4e150*/  IMAD.MOV.U32 R3, RZ, RZ, 0x0 ;  /* 0x00000000ff037424 */ /* 0x001fce00078e00ff */
.L_x_30:
        /* <DEDUP_REMOVED lines=17> */
.L_x_24:
        /* <DEDUP_REMOVED lines=24> */
.L_x_25:
        /* <DEDUP_REMOVED lines=25> */
[----:B------:R-:W-:Y:S01]  /*4e580*/  ISETP.GE.U32.AND P0, PT, R8, R21, PT ;  /* 0x000000150800720c */ /* 0x000fe20003f06070 */
[----:B------:R-:W-:-:S12]  /*4e590*/  LDS.U8 R4, [R11+UR5] ;  /* 0x000000050b047984 */ /* 0x000fd80008000000 */
[----:B------:R-:W-:-:S04]  /*4e5a0*/  @P0 IADD3 R8, PT, PT, -R21, R8, RZ ;  /* 0x0000000815080210 */ /* 0x000fc80007ffe1ff */
[----:B------:R-:W-:Y:S01]  /*4e5b0*/  ISETP.GE.U32.AND P0, PT, R8, R21, PT ;  /* 0x000000150800720c */ /* 0x000fe20003f06070 */
[----:B0-----:R-:W-:-:S12]  /*4e5c0*/  STS.U8 [R11+UR5], R10 ;  /* 0x0000000a0b007988 */ /* 0x001fd80008000005 */
[----:B------:R-:W-:Y:S01]  /*4e5d0*/  @P0 IMAD.IADD R8, R8, 0x1, -R21 ;  /* 0x0000000108080824 */ /* 0x000fe200078e0a15 */
[----:B------:R-:W-:Y:S02]  /*4e5e0*/  @!P1 LOP3.LUT R8, RZ, R21, RZ, 0x33, !PT ;  /* 0x00000015ff089212 */ /* 0x000fe400078e33ff */
[----:B------:R-:W-:Y:S02]  /*4e5f0*/  LOP3.LUT P0, RZ, R23, 0xfc, RZ, 0xc0, !PT ;  /* 0x000000fc17ff7812 */ /* 0x000fe4000780c0ff */
[----:B------:R-:W-:Y:S01]  /*4e600*/  IADD3 R13, PT, PT, R5, 0x1, R8 ;  /* 0x00000001050d7810 */ /* 0x000fe20007ffe008 */
[----:B------:R-:W-:-:S03]  /*4e610*/  IMAD.MOV.U32 R8, RZ, RZ, -0x6bd21946 ;  /* 0x942de6baff087424 */ /* 0x000fc600078e00ff */
[----:B------:R-:W-:Y:S02]  /*4e620*/  PRMT R14, R13, 0x6540, R18 ;  /* 0x000065400d0e7816 */ /* 0x000fe40000000012 */
[----:B------:R-:W0:Y:S04]  /*4e630*/  LDS.U8 R13, [R12+UR5+0x1] ;  /* 0x000001050c0d7984 */ /* 0x000e280008000000 */
[----:B------:R-:W1:Y:S04]  /*4e640*/  LDS.U8 R9, [R14+UR5] ;  /* 0x000000050e097984 */ /* 0x000e680008000000 */
[----:B0-----:R0:W-:Y:S01]  /*4e650*/  STS.U8 [R14+UR5], R13 ;  /* 0x0000000d0e007988 */ /* 0x0011e20008000005 */
[----:B-1----:R-:W-:-:S02]  /*4e660*/  PRMT R4, R9, 0x7604, R4 ;  /* 0x0000760409047816 */ /* 0x002fc40000000004 */
        /* <DEDUP_REMOVED lines=26> */
.L_x_26:
[----:B------:R-:W-:-:S07]  /*4e810*/  SHF.R.U32.HI R4, RZ, 0xf, R21 ;  /* 0x0000000fff047819 */ /* 0x000fce0000011615 */
.L_x_27:
        /* <DEDUP_REMOVED lines=16> */
[----:B------:R-:W-:Y:S01]  /*4e920*/  MOV R31, R8 ;  /* 0x00000008001f7202 */ /* 0x000fe20000000f00 */
[----:B0-----:R-:W0:Y:S03]  /*4e930*/  MUFU.RCP R4, R4 ;  /* 0x0000000400047308 */ /* 0x001e260000001000 */
        /* <DEDUP_REMOVED lines=16> */
.L_x_28:
[----:B------:R-:W-:Y:S02]  /*4ea40*/  IMAD R17, R17, -0x21131993, RZ ;  /* 0xdeece66d11117824 */ /* 0x000fe400078e02ff */
[----:B0-----:R-:W-:Y:S02]  /*4ea50*/  HFMA2 R4, -RZ, RZ, 0, 0 ;  /* 0x00000000ff047431 */ /* 0x001fe400000001ff */
[----:B------:R-:W-:-:S04]  /*4ea60*/  IMAD.WIDE.U32 R10, R8, -0x21131993, R2 ;  /* 0xdeece66d080a7825 */ /* 0x000fc800078e0002 */
[----:B------:R-:W-:Y:S02]  /*4ea70*/  IMAD R17, R8, 0x5, R17 ;  /* 0x0000000508117824 */ /* 0x000fe400078e0211 */
[----:B------:R-:W-:Y:S02]  /*4ea80*/  IMAD.MOV.U32 R31, RZ, RZ, R10 ;  /* 0x000000ffff1f7224 */ /* 0x000fe400078e000a */
[----:B------:R-:W-:-:S05]  /*4ea90*/  IMAD.IADD R17, R11, 0x1, R17 ;  /* 0x000000010b117824 */ /* 0x000fca00078e0211 */
[----:B------:R-:W-:-:S07]  /*4eaa0*/  LOP3.LUT R9, R17, 0xffff, RZ, 0xc0, !PT ;  /* 0x0000ffff11097812 */ /* 0x000fce00078ec0ff */
.L_x_29:
[C---:B------:R-:W-:Y:S01]  /*4eab0*/  IADD3 R11, PT, PT, R5.reuse, 0x3, R4 ;  /* 0x00000003050b7810 */ /* 0x040fe20007ffe004 */
[----:B------:R-:W0:Y:S01]  /*4eac0*/  LDS.U8 R12, [R12+UR5+0x3] ;  /* 0x000003050c0c7984 */ /* 0x000e220008000000 */
[----:B------:R-:W-:Y:S02]  /*4ead0*/  IADD3 R5, PT, PT, R5, 0x4, RZ ;  /* 0x0000000405057810 */ /* 0x000fe40007ffe0ff */
[----:B------:R-:W-:Y:S02]  /*4eae0*/  PRMT R11, R11, 0x6540, R18 ;  /* 0x000065400b0b7816 */ /* 0x000fe40000000012 */
[----:B------:R-:W-:-:S03]  /*4eaf0*/  ISETP.NE.AND P0, PT, R5, 0x100, PT ;  /* 0x000001000500780c */ /* 0x000fc60003f05270 */
[----:B------:R-:W1:Y:S04]  /*4eb00*/  LDS.U8 R4, [R11+UR5] ;  /* 0x000000050b047984 */ /* 0x000e680008000000 */
[----:B0-----:R0:W-:Y:S04]  /*4eb10*/  STS.U8 [R11+UR5], R12 ;  /* 0x0000000c0b007988 */ /* 0x0011e80008000005 */
[----:B-1----:R0:W-:Y:S02]  /*4eb20*/  STL.U8 [R15+0x2bdb], R4 ;  /* 0x002bdb040f007387 */ /* 0x0021e40000100000 */
[----:B------:R-:W-:Y:S05]  /*4eb30*/  @P0 BRA `(.L_x_30) ;  /* 0xfffffff400880947 */ /* 0x000fea000383ffff */
[----:B------:R-:W-:Y:S05]  /*4eb40*/  BRA.U UP0, `(.L_x_31) ;  /* 0xffffffc500e87547 */ /* 0x000fea000b83ffff */
[----:B------:R-:W-:Y:S01]  /*4eb50*/  CS2R R16, SRZ ;  /* 0x0000000000107805 */ /* 0x000fe2000001ff00 */
[----:B------:R-:W-:Y:S01]  /*4eb60*/  IMAD.MOV.U32 R20, RZ, RZ, 0x0 ;  /* 0x00000000ff147424 */ /* 0x000fe200078e00ff */
[----:B------:R-:W-:Y:S01]  /*4eb70*/  MOV R21, 0x3ff00000 ;  /* 0x3ff0000000157802 */ /* 0x000fe20000000f00 */
[----:B------:R-:W-:-:S06]  /*4eb80*/  UMOV UR4, URZ ;  /* 0x000000ff00047c82 */ /* 0x000fcc0008000000 */
.L_x_67:
[----:B------:R-:W-:-:S09]  /*4eb90*/  UIMAD UR6, UR4, 0x118, UR9 ;  /* 0x00000118040678a4 */ /* 0x000fd2000f8e0209 */
[----:B------:R-:W2:Y:S01]  /*4eba0*/  LDL.64 R8, [UR6+0x2bc0] ;  /* 0x002bc006ff087983 */ /* 0x000ea20008100a00 */
[C---:B0-----:R-:W-:Y:S01]  /*4ebb0*/  DMUL R4, R20.reuse, -88 ;  /* 0xc056000014047828 */ /* 0x041fe20000000000 */
[----:B------:R-:W-:Y:S01]  /*4ebc0*/  UIMAD UR6, UR4, 0x118, UR23 ;  /* 0x00000118040678a4 */ /* 0x000fe2000f8e0217 */
[----:B------:R-:W-:-:S06]  /*4ebd0*/  DMUL R2, R20, 200 ;  /* 0x4069000014027828 */ /* 0x000fcc0000000000 */
[----:B------:R-:W-:Y:S02]  /*4ebe0*/  DMUL R4, R4, 200 ;  /* 0x4069000004047828 */ /* 0x000fe40000000000 */
[----:B------:R-:W3:Y:S06]  /*4ebf0*/  LDL.64 R10, [UR6+0x2bd0] ;  /* 0x002bd006ff0a7983 */ /* 0x000eec0008100a00 */
[----:B------:R-:W-:-:S08]  /*4ec00*/  DFMA R4, RZ, R2, R4 ;  /* 0x00000002ff04722b */ /* 0x000fd00000000004 */
[----:B--2---:R-:W-:-:S06]  /*4ec10*/  DADD R8, R4, R8 ;  /* 0x0000000004087229 */ /* 0x004fcc0000000008 */
[----:B------:R-:W0:Y:S08]  /*4ec20*/  F2I.F64.TRUNC R12, R8 ;  /* 0x00000008000c7311 */ /* 0x000e30000030d100 */
[----:B0-----:R-:W0:Y:S01]  /*4ec30*/  I2F.F64 R4, R12 ;  /* 0x0000000c00047312 */ /* 0x001e220000201c00 */
[----:B------:R-:W-:Y:S01]  /*4ec40*/  VIADD R24, R12, 0xffffffff ;  /* 0xffffffff0c187836 */ /* 0x000fe20000000000 */
[----:B0-----:R-:W-:-:S14]  /*4ec50*/  DSETP.GEU.AND P0, PT, R8, R4, PT ;  /* 0x000000040800722a */ /* 0x001fdc0003f0e000 */
[----:B------:R-:W-:-:S04]  /*4ec60*/  @P0 IADD3 R24, PT, PT, R12, RZ, RZ ;  /* 0x000000ff0c180210 */ /* 0x000fc80007ffe0ff */
[----:B------:R-:W-:-:S06]  /*4ec70*/  LOP3.LUT R13, R24, 0xff, RZ, 0xc0, !PT ;  /* 0x000000ff180d7812 */ /* 0x000fcc00078ec0ff */
[----:B------:R-:W2:Y:S01]  /*4ec80*/  LDL.U8 R13, [R13+UR6+0x2bd8] ;  /* 0x002bd8060d0d7983 */ /* 0x000ea20008100000 */
[----:B------:R-:W-:-:S05]  /*4ec90*/  VIADD R4, R24, 0x1 ;  /* 0x0000000118047836 */ /* 0x000fca0000000000 */
[----:B------:R-:W-:-:S05]  /*4eca0*/  LOP3.LUT R14, R4, 0xff, RZ, 0xc0, !PT ;  /* 0x000000ff040e7812 */ /* 0x000fca00078ec0ff */
[----:B------:R-:W4:Y:S01]  /*4ecb0*/  LDL.U8 R25, [R14+UR6+0x2bd8] ;  /* 0x002bd8060e197983 */ /* 0x000f220008100000 */
[----:B------:R-:W-:Y:S02]  /*4ecc0*/  DMUL R4, R20, 8 ;  /* 0x4020000014047828 */ /* 0x000fe40000000000 */
[----:B------:R-:W-:-:S08]  /*4ecd0*/  DADD R2, R2, R2 ;  /* 0x0000000002027229 */ /* 0x000fd00000000002 */
[----:B------:R-:W-:-:S08]  /*4ece0*/  DFMA R2, R4, 200, R2 ;  /* 0x406900000402782b */ /* 0x000fd00000000002 */
[----:B---3--:R-:W-:-:S06]  /*4ecf0*/  DADD R10, R2, R10 ;  /* 0x00000000020a7229 */ /* 0x008fcc000000000a */
[----:B------:R-:W0:Y:S01]  /*4ed00*/  F2I.F64.TRUNC R4, R10 ;  /* 0x0000000a00047311 */ /* 0x000e22000030d100 */
[----:B--2---:R-:W2:Y:S07]  /*4ed10*/  LDL.U8 R15, [R13+UR6+0x2bd8] ;  /* 0x002bd8060d0f7983 */ /* 0x004eae0008100000 */
[----:B0-----:R-:W0:Y:S01]  /*4ed20*/  I2F.F64 R2, R4 ;  /* 0x0000000400027312 */ /* 0x001e220000201c00 */
[----:B------:R-:W-:Y:S01]  /*4ed30*/  IADD3 R12, PT, PT, R4, -0x1, RZ ;  /* 0xffffffff040c7810 */ /* 0x000fe20007ffe0ff */
[----:B----4-:R-:W3:Y:S01]  /*4ed40*/  LDL.U8 R29, [R25+UR6+0x2bd8] ;  /* 0x002bd806191d7983 */ /* 0x010ee20008100000 */
[----:B0-----:R-:W-:-:S14]  /*4ed50*/  DSETP.GEU.AND P0, PT, R10, R2, PT ;  /* 0x000000020a00722a */ /* 0x001fdc0003f0e000 */
[----:B------:R-:W-:-:S05]  /*4ed60*/  @P0 IMAD.MOV R12, RZ, RZ, R4 ;  /* 0x000000ffff0c0224 */ /* 0x000fca00078e0204 */
[----:B------:R-:W-:-:S04]  /*4ed70*/  LOP3.LUT R28, R12, 0xff, RZ, 0xc0, !PT ;  /* 0x000000ff0c1c7812 */ /* 0x000fc800078ec0ff */
[----:B--2---:R-:W-:-:S04]  /*4ed80*/  IADD3 R30, PT, PT, R28, R15, RZ ;  /* 0x0000000f1c1e7210 */ /* 0x004fc80007ffe0ff */
[----:B------:R-:W-:-:S06]  /*4ed90*/  LOP3.LUT R26, R30, 0xff, RZ, 0xc0, !PT ;  /* 0x000000ff1e1a7812 */ /* 0x000fcc00078ec0ff */
[----:B------:R-:W2:Y:S01]  /*4eda0*/  LDL.U8 R26, [R26+UR6+0x2bd8] ;  /* 0x002bd8061a1a7983 */ /* 0x000ea20008100000 */
[----:B------:R-:W0:Y:S08]  /*4edb0*/  I2F.F64 R2, R24 ;  /* 0x0000001800027312 */ /* 0x000e300000201c00 */
[----:B------:R-:W1:Y:S01]  /*4edc0*/  I2F.F64 R12, R12 ;  /* 0x0000000c000c7312 */ /* 0x000e620000201c00 */
[----:B------:R-:W-:Y:S01]  /*4edd0*/  IMAD.MOV.U32 R14, RZ, RZ, 0x0 ;  /* 0x00000000ff0e7424 */ /* 0x000fe200078e00ff */
[----:B------:R-:W-:Y:S01]  /*4ede0*/  MOV R15, 0x40180000 ;  /* 0x40180000000f7802 */ /* 0x000fe20000000f00 */
[----:B0-----:R-:W-:-:S02]  /*4edf0*/  DADD R22, R8, -R2 ;  /* 0x0000000008167229 */ /* 0x001fc40000000802 */
[----:B-1----:R-:W-:-:S06]  /*4ee00*/  DADD R2, R10, -R12 ;  /* 0x000000000a027229 */ /* 0x002fcc000000080c */
[C---:B------:R-:W-:Y:S02]  /*4ee10*/  DMUL R4, R22.reuse, R22 ;  /* 0x0000001616047228 */ /* 0x040fe40000000000 */
[-C--:B------:R-:W-:Y:S01]  /*4ee20*/  DFMA R8, R22, R14.reuse, -15 ;  /* 0xc02e00001608742b */ /* 0x080fe2000000000e */
[----:B------:R-:W-:Y:S01]  /*4ee30*/  UIADD3 UR4, UPT, UPT, UR4, 0x1, URZ ;  /* 0x0000000104047890 */ /* 0x000fe2000fffe0ff */
[----:B------:R-:W-:-:S04]  /*4ee40*/  DFMA R10, R2, R14, -15 ;  /* 0xc02e0000020a742b */ /* 0x000fc8000000000e */
[C---:B------:R-:W-:Y:S02]  /*4ee50*/  DMUL R4, R22.reuse, R4 ;  /* 0x0000000416047228 */ /* 0x040fe40000000000 */
[----:B------:R-:W-:Y:S01]  /*4ee60*/  DFMA R8, R22, R8, 10 ;  /* 0x402400001608742b */ /* 0x000fe20000000008 */
[----:B------:R-:W-:Y:S01]  /*4ee70*/  UISETP.NE.AND UP0, UPT, UR4, 0x10, UPT ;  /* 0x000000100400788c */ /* 0x000fe2000bf05270 */
[----:B------:R-:W-:Y:S01]  /*4ee80*/  BSSY.RECONVERGENT B0, `(.L_x_32) ;  /* 0x0000039000007945 */ /* 0x000fe20003800200 */
[----:B---3--:R-:W-:-:S05]  /*4ee90*/  IMAD.IADD R15, R28, 0x1, R29 ;  /* 0x000000011c0f7824 */ /* 0x008fca00078e021d */
[----:B------:R-:W-:Y:S01]  /*4eea0*/  DMUL R24, R4, R8 ;  /* 0x0000000804187228 */ /* 0x000fe20000000000 */
[----:B--2---:R-:W-:-:S04]  /*4eeb0*/  LOP3.LUT R13, R26, 0xf, RZ, 0xc0, !PT ;  /* 0x0000000f1a0d7812 */ /* 0x004fc800078ec0ff */
[----:B------:R-:W-:Y:S01]  /*4eec0*/  ISETP.GT.AND P0, PT, R13, 0x7, PT ;  /* 0x000000070d00780c */ /* 0x000fe20003f04270 */
[----:B------:R-:W-:-:S12]  /*4eed0*/  DFMA R26, R2, R10, 10 ;  /* 0x40240000021a742b */ /* 0x000fd8000000000a */
[----:B------:R-:W-:Y:S05]  /*4eee0*/  @P0 BRA `(.L_x_33) ;  /* 0x0000000000680947 */ /* 0x000fea0003800000 */
[----:B------:R-:W-:-:S13]  /*4eef0*/  ISETP.GT.AND P0, PT, R13, 0x3, PT ;  /* 0x000000030d00780c */ /* 0x000fda0003f04270 */
[----:B------:R-:W-:Y:S05]  /*4ef00*/  @P0 BRA `(.L_x_34) ;  /* 0x0000000000380947 */ /* 0x000fea0003800000 */
[----:B------:R-:W-:-:S13]  /*4ef10*/  ISETP.GT.AND P0, PT, R13, 0x1, PT ;  /* 0x000000010d00780c */ /* 0x000fda0003f04270 */
[----:B------:R-:W-:Y:S05]  /*4ef20*/  @P0 BRA `(.L_x_35) ;  /* 0x0000000000180947 */ /* 0x000fea0003800000 */
[----:B------:R-:W-:Y:S01]  /*4ef30*/  ISETP.NE.AND P0, PT, R13, RZ, PT ;  /* 0x000000ff0d00720c */ /* 0x000fe20003f05270 */
[----:B------:R-:W-:Y:S01]  /*4ef40*/  IMAD.MOV.U32 R5, RZ, RZ, R23 ;  /* 0x000000ffff057224 */ /* 0x000fe200078e0017 */
[----:B------:R-:W-:-:S11]  /*4ef50*/  MOV R4, R22 ;  /* 0x0000001600047202 */ /* 0x000fd60000000f00 */
[----:B------:R-:W-:Y:S05]  /*4ef60*/  @!P0 BRA `(.L_x_36) ;  /* 0x0000000000a88947 */ /* 0x000fea0003800000 */
[----:B------:R-:W-:Y:S01]  /*4ef70*/  DADD R4, -RZ, -R22 ;  /* 0x00000000ff047229 */ /* 0x000fe20000000916 */
[----:B------:R-:W-:Y:S10]  /*4ef80*/  BRA `(.L_x_36) ;  /* 0x0000000000a07947 */ /* 0x000ff40003800000 */
.L_x_35:
[----:B------:R-:W-:Y:S01]  /*4ef90*/  ISETP.NE.AND P0, PT, R13, 0x2, PT ;  /* 0x000000020d00780c */ /* 0x000fe20003f05270 */
[----:B------:R-:W-:Y:S01]  /*4efa0*/  IMAD.MOV.U32 R5, RZ, RZ, R23 ;  /* 0x000000ffff057224 */ /* 0x000fe200078e0017 */
[----:B------:R-:W-:-:S11]  /*4efb0*/  MOV R4, R22 ;  /* 0x0000001600047202 */ /* 0x000fd60000000f00 */
[----:B------:R-:W-:Y:S05]  /*4efc0*/  @!P0 BRA `(.L_x_36) ;  /* 0x0000000000908947 */ /* 0x000fea0003800000 */
[----:B------:R-:W-:Y:S01]  /*4efd0*/  DADD R4, -RZ, -R22 ;  /* 0x00000000ff047229 */ /* 0x000fe20000000916 */
[----:B------:R-:W-:Y:S10]  /*4efe0*/  BRA `(.L_x_36) ;  /* 0x0000000000887947 */ /* 0x000ff40003800000 */
.L_x_34:
[----:B------:R-:W-:-:S13]  /*4eff0*/  ISETP.GT.AND P0, PT, R13, 0x5, PT ;  /* 0x000000050d00780c */ /* 0x000fda0003f04270 */
[----:B------:R-:W-:Y:S05]  /*4f000*/  @P0 BRA `(.L_x_37) ;  /* 0x0000000000100947 */ /* 0x000fea0003800000 */
[----:B------:R-:W-:-:S13]  /*4f010*/  ISETP.NE.AND P0, PT, R13, 0x4, PT ;  /* 0x000000040d00780c */ /* 0x000fda0003f05270 */
[C-C-:B------:R-:W-:Y:S02]  /*4f020*/  @P0 DADD R4, -R22.reuse, R2.reuse ;  /* 0x0000000016040229 */ /* 0x140fe40000000102 */
[----:B------:R-:W-:Y:S01]  /*4f030*/  @!P0 DADD R4, R22, R2 ;  /* 0x0000000016048229 */ /* 0x000fe20000000002 */
[----:B------:R-:W-:Y:S10]  /*4f040*/  BRA `(.L_x_36) ;  /* 0x0000000000707947 */ /* 0x000ff40003800000 */
.L_x_37:
[----:B------:R-:W-:-:S13]  /*4f050*/  ISETP.NE.AND P0, PT, R13, 0x6, PT ;  /* 0x000000060d00780c */ /* 0x000fda0003f05270 */
[C-C-:B------:R-:W-:Y:S02]  /*4f060*/  @P0 DADD R4, -R22.reuse, -R2.reuse ;  /* 0x0000000016040229 */ /* 0x140fe40000000902 */
[----:B------:R-:W-:Y:S01]  /*4f070*/  @!P0 DADD R4, R22, -R2 ;  /* 0x0000000016048229 */ /* 0x000fe20000000802 */
[----:B------:R-:W-:Y:S10]  /*4f080*/  BRA `(.L_x_36) ;  /* 0x0000000000607947 */ /* 0x000ff40003800000 */
.L_x_33:
[----:B------:R-:W-:-:S13]  /*4f090*/  ISETP.GT.AND P0, PT, R13, 0xb, PT ;  /* 0x0000000b0d00780c */ /* 0x000fda0003f04270 */
[----:B------:R-:W-:Y:S05]  /*4f0a0*/  @P0 BRA `(.L_x_38) ;  /* 0x0000000000280947 */ /* 0x000fea0003800000 */
[----:B------:R-:W-:-:S13]  /*4f0b0*/  ISETP.GT.AND P0, PT, R13, 0x9, PT ;  /* 0x000000090d00780c */ /* 0x000fda0003f04270 */
[----:B------:R-:W-:Y:S05]  /*4f0c0*/  @P0 BRA `(.L_x_39) ;  /* 0x0000000000180947 */ /* 0x000fea0003800000 */
[----:B------:R-:W-:Y:S01]  /*4f0d0*/  ISETP.NE.AND P0, PT, R13, 0x8, PT ;  /* 0x000000080d00780c */ /* 0x000fe20003f05270 */
[----:B------:R-:W-:Y:S01]  /*4f0e0*/  IMAD.MOV.U32 R5, RZ, RZ, R3 ;  /* 0x000000ffff057224 */ /* 0x000fe200078e0003 */
[----:B------:R-:W-:-:S11]  /*4f0f0*/  MOV R4, R2 ;  /* 0x0000000200047202 */ /* 0x000fd60000000f00 */
[----:B------:R-:W-:Y:S05]  /*4f100*/  @!P0 BRA `(.L_x_36) ;  /* 0x0000000000408947 */ /* 0x000fea0003800000 */
[----:B------:R-:W-:Y:S01]  /*4f110*/  DADD R4, -RZ, -R2 ;  /* 0x00000000ff047229 */ /* 0x000fe20000000902 */
[----:B------:R-:W-:Y:S10]  /*4f120*/  BRA `(.L_x_36) ;  /* 0x0000000000387947 */ /* 0x000ff40003800000 */
.L_x_39:
[----:B------:R-:W-:Y:S01]  /*4f130*/  DADD R4, -RZ, -R2 ;  /* 0x00000000ff047229 */ /* 0x000fe20000000902 */
[----:B------:R-:W-:Y:S10]  /*4f140*/  BRA `(.L_x_36) ;  /* 0x0000000000307947 */ /* 0x000ff40003800000 */
.L_x_38:
[----:B------:R-:W-:-:S13]  /*4f150*/  ISETP.GT.AND P0, PT, R13, 0xd, PT ;  /* 0x0000000d0d00780c */ /* 0x000fda0003f04270 */
[----:B------:R-:W-:Y:S05]  /*4f160*/  @P0 BRA `(.L_x_40) ;  /* 0x00000000001c0947 */ /* 0x000fea0003800000 */
[----:B------:R-:W-:Y:S01]  /*4f170*/  ISETP.NE.AND P0, PT, R13, 0xc, PT ;  /* 0x0000000c0d00780c */ /* 0x000fe20003f05270 */
[----:B------:R-:W-:Y:S01]  /*4f180*/  IMAD.MOV.U32 R5, RZ, RZ, R23 ;  /* 0x000000ffff057224 */ /* 0x000fe200078e0017 */
[----:B------:R-:W-:-:S11]  /*4f190*/  MOV R4, R22 ;  /* 0x0000001600047202 */ /* 0x000fd60000000f00 */
[----:B------:R-:W-:Y:S05]  /*4f1a0*/  @!P0 BRA `(.L_x_36) ;  /* 0x0000000000188947 */ /* 0x000fea0003800000 */
[----:B------:R-:W-:Y:S01]  /*4f1b0*/  MOV R4, R2 ;  /* 0x0000000200047202 */ /* 0x000fe20000000f00 */
[----:B------:R-:W-:Y:S01]  /*4f1c0*/  IMAD.MOV.U32 R5, RZ, RZ, R3 ;  /* 0x000000ffff057224 */ /* 0x000fe200078e0003 */
[----:B------:R-:W-:Y:S06]  /*4f1d0*/  BRA `(.L_x_36) ;  /* 0x00000000000c7947 */ /* 0x000fec0003800000 */
.L_x_40:
[----:B------:R-:W-:-:S13]  /*4f1e0*/  ISETP.NE.AND P0, PT, R13, 0xe, PT ;  /* 0x0000000e0d00780c */ /* 0x000fda0003f05270 */
[----:B------:R-:W-:Y:S02]  /*4f1f0*/  @P0 DADD R4, -RZ, -R2 ;  /* 0x00000000ff040229 */ /* 0x000fe40000000902 */
[----:B------:R-:W-:-:S11]  /*4f200*/  @!P0 DADD R4, -RZ, -R22 ;  /* 0x00000000ff048229 */ /* 0x000fd60000000916 */
.L_x_36:
[----:B------:R-:W-:Y:S05]  /*4f210*/  BSYNC.RECONVERGENT B0 ;  /* 0x0000000000007941 */ /* 0x000fea0003800200 */
.L_x_32:
[----:B------:R-:W-:-:S06]  /*4f220*/  LOP3.LUT R10, R15, 0xff, RZ, 0xc0, !PT ;  /* 0x000000ff0f0a7812 */ /* 0x000fcc00078ec0ff */
[----:B------:R-:W2:Y:S01]  /*4f230*/  LDL.U8 R10, [R10+UR6+0x2bd8] ;  /* 0x002bd8060a0a7983 */ /* 0x000ea20008100000 */
[----:B------:R-:W-:Y:S01]  /*4f240*/  BSSY.RECONVERGENT B0, `(.L_x_41) ;  /* 0x0000039000007945 */ /* 0x000fe20003800200 */
[----:B------:R-:W-:Y:S01]  /*4f250*/  DADD R8, R22, -1 ;  /* 0xbff0000016087429 */ /* 0x000fe20000000000 */
[----:B--2---:R-:W-:-:S04]  /*4f260*/  LOP3.LUT R11, R10, 0xf, RZ, 0xc0, !PT ;  /* 0x0000000f0a0b7812 */ /* 0x004fc800078ec0ff */
[----:B------:R-:W-:-:S13]  /*4f270*/  ISETP.GT.AND P0, PT, R11, 0x7, PT ;  /* 0x000000070b00780c */ /* 0x000fda0003f04270 */
        /* <DEDUP_REMOVED lines=9> */
[----:B------:R-:W-:Y:S01]  /*4f310*/  DADD R10, RZ, -R8 ;  /* 0x00000000ff0a7229 */ /* 0x000fe20000000808 */
[----:B------:R-:W-:Y:S10]  /*4f320*/  BRA `(.L_x_45) ;  /* 0x0000000000a87947 */ /* 0x000ff40003800000 */
.L_x_44:
[----:B------:R-:W-:Y:S01]  /*4f330*/  ISETP.NE.AND P0, PT, R11, 0x2, PT ;  /* 0x000000020b00780c */ /* 0x000fe20003f05270 */
[----:B------:R-:W-:Y:S01]  /*4f340*/  IMAD.MOV.U32 R11, RZ, RZ, R9 ;  /* 0x000000ffff0b7224 */ /* 0x000fe200078e0009 */
[----:B------:R-:W-:-:S11]  /*4f350*/  MOV R10, R8 ;  /* 0x00000008000a7202 */ /* 0x000fd60000000f00 */
[----:B------:R-:W-:Y:S05]  /*4f360*/  @!P0 BRA `(.L_x_45) ;  /* 0x0000000000988947 */ /* 0x000fea0003800000 */
[----:B------:R-:W-:Y:S01]  /*4f370*/  DADD R10, -RZ, -R8 ;  /* 0x00000000ff0a7229 */ /* 0x000fe20000000908 */
[----:B------:R-:W-:Y:S10]  /*4f380*/  BRA `(.L_x_45) ;  /* 0x0000000000907947 */ /* 0x000ff40003800000 */
.L_x_43:
[----:B------:R-:W-:-:S13]  /*4f390*/  ISETP.GT.AND P0, PT, R11, 0x5, PT ;  /* 0x000000050b00780c */ /* 0x000fda0003f04270 */
[----:B------:R-:W-:Y:S05]  /*4f3a0*/  @P0 BRA `(.L_x_46) ;  /* 0x0000000000100947 */ /* 0x000fea0003800000 */
[----:B------:R-:W-:-:S13]  /*4f3b0*/  ISETP.NE.AND P0, PT, R11, 0x4, PT ;  /* 0x000000040b00780c */ /* 0x000fda0003f05270 */
[C-C-:B------:R-:W-:Y:S02]  /*4f3c0*/  @P0 DADD R10, R2.reuse, -R8.reuse ;  /* 0x00000000020a0229 */ /* 0x140fe40000000808 */
[----:B------:R-:W-:Y:S01]  /*4f3d0*/  @!P0 DADD R10, R2, R8 ;  /* 0x00000000020a8229 */ /* 0x000fe20000000008 */
[----:B------:R-:W-:Y:S10]  /*4f3e0*/  BRA `(.L_x_45) ;  /* 0x0000000000787947 */ /* 0x000ff40003800000 */
.L_x_46:
[----:B------:R-:W-:-:S13]  /*4f3f0*/  ISETP.NE.AND P0, PT, R11, 0x6, PT ;  /* 0x000000060b00780c */ /* 0x000fda0003f05270 */
[C-C-:B------:R-:W-:Y:S02]  /*4f400*/  @P0 DADD R10, -R2.reuse, -R8.reuse ;  /* 0x00000000020a0229 */ /* 0x140fe40000000908 */
[----:B------:R-:W-:Y:S01]  /*4f410*/  @!P0 DADD R10, -R2, R8 ;  /* 0x00000000020a8229 */ /* 0x000fe20000000108 */
[----:B------:R-:W-:Y:S10]  /*4f420*/  BRA `(.L_x_45) ;  /* 0x0000000000687947 */ /* 0x000ff40003800000 */
.L_x_42:
[----:B------:R-:W-:-:S13]  /*4f430*/  ISETP.GT.AND P0, PT, R11, 0xb, PT ;  /* 0x0000000b0b00780c */ /* 0x000fda0003f04270 */
[----:B------:R-:W-:Y:S05]  /*4f440*/  @P0 BRA `(.L_x_47) ;  /* 0x0000000000300947 */ /* 0x000fea0003800000 */
[----:B------:R-:W-:-:S13]  /*4f450*/  ISETP.GT.AND P0, PT, R11, 0x9, PT ;  /* 0x000000090b00780c */ /* 0x000fda0003f04270 */
[----:B------:R-:W-:Y:S05]  /*4f460*/  @P0 BRA `(.L_x_48) ;  /* 0x0000000000180947 */ /* 0x000fea0003800000 */
[----:B------:R-:W-:Y:S01]  /*4f470*/  ISETP.NE.AND P0, PT, R11, 0x8, PT ;  /* 0x000000080b00780c */ /* 0x000fe20003f05270 */
[----:B------:R-:W-:Y:S01]  /*4f480*/  IMAD.MOV.U32 R11, RZ, RZ, R3 ;  /* 0x000000ffff0b7224 */ /* 0x000fe200078e0003 */
[----:B------:R-:W-:-:S11]  /*4f490*/  MOV R10, R2 ;  /* 0x00000002000a7202 */ /* 0x000fd60000000f00 */
[----:B------:R-:W-:Y:S05]  /*4f4a0*/  @P0 BRA `(.L_x_45) ;  /* 0x0000000000480947 */ /* 0x000fea0003800000 */
[----:B------:R-:W-:Y:S01]  /*4f4b0*/  DADD R10, RZ, R2 ;  /* 0x00000000ff0a7229 */ /* 0x000fe20000000002 */
[----:B------:R-:W-:Y:S10]  /*4f4c0*/  BRA `(.L_x_45) ;  /* 0x0000000000407947 */ /* 0x000ff40003800000 */
.L_x_48:
[----:B------:R-:W-:-:S13]  /*4f4d0*/  ISETP.NE.AND P0, PT, R11, 0xa, PT ;  /* 0x0000000a0b00780c */ /* 0x000fda0003f05270 */
[--C-:B------:R-:W-:Y:S02]  /*4f4e0*/  @P0 DADD R10, -RZ, -R2.reuse ;  /* 0x00000000ff0a0229 */ /* 0x100fe40000000902 */
[----:B------:R-:W-:Y:S01]  /*4f4f0*/  @!P0 DADD R10, RZ, -R2 ;  /* 0x00000000ff0a8229 */ /* 0x000fe20000000802 */
[----:B------:R-:W-:Y:S10]  /*4f500*/  BRA `(.L_x_45) ;  /* 0x0000000000307947 */ /* 0x000ff40003800000 */
.L_x_47:
        /* <DEDUP_REMOVED lines=9> */
.L_x_49:
[----:B------:R-:W-:-:S13]  /*4f5a0*/  ISETP.NE.AND P0, PT, R11, 0xe, PT ;  /* 0x0000000e0b00780c */ /* 0x000fda0003f05270 */
[----:B------:R-:W-:Y:S02]  /*4f5b0*/  @P0 DADD R10, -RZ, -R2 ;  /* 0x00000000ff0a0229 */ /* 0x000fe40000000902 */
[----:B------:R-:W-:-:S11]  /*4f5c0*/  @!P0 DADD R10, RZ, -R8 ;  /* 0x00000000ff0a8229 */ /* 0x000fd60000000808 */
.L_x_45:
[----:B------:R-:W-:Y:S05]  /*4f5d0*/  BSYNC.RECONVERGENT B0 ;  /* 0x0000000000007941 */ /* 0x000fea0003800200 */
.L_x_41:
[----:B------:R-:W-:-:S04]  /*4f5e0*/  IADD3 R12, PT, PT, R30, 0x1, RZ ;  /* 0x000000011e0c7810 */ /* 0x000fc80007ffe0ff */
[----:B------:R-:W-:-:S06]  /*4f5f0*/  LOP3.LUT R14, R12, 0xff, RZ, 0xc0, !PT ;  /* 0x000000ff0c0e7812 */ /* 0x000fcc00078ec0ff */
[----:B------:R-:W2:Y:S01]  /*4f600*/  LDL.U8 R14, [R14+UR6+0x2bd8] ;  /* 0x002bd8060e0e7983 */ /* 0x000ea20008100000 */
[----:B------:R-:W-:Y:S01]  /*4f610*/  DADD R10, R10, -R4 ;  /* 0x000000000a0a7229 */ /* 0x000fe20000000804 */
[----:B------:R-:W-:Y:S01]  /*4f620*/  BSSY.RECONVERGENT B0, `(.L_x_50) ;  /* 0x0000035000007945 */ /* 0x000fe20003800200 */
[----:B------:R-:W-:-:S06]  /*4f630*/  DADD R12, R2, -1 ;  /* 0xbff00000020c7429 */ /* 0x000fcc0000000000 */
[----:B------:R-:W-:Y:S01]  /*4f640*/  DFMA R28, R24, R10, R4 ;  /* 0x0000000a181c722b */ /* 0x000fe20000000004 */
[----:B--2---:R-:W-:-:S04]  /*4f650*/  LOP3.LUT R30, R14, 0xf, RZ, 0xc0, !PT ;  /* 0x0000000f0e1e7812 */ /* 0x004fc800078ec0ff */
[----:B------:R-:W-:-:S13]  /*4f660*/  ISETP.GT.AND P0, PT, R30, 0x7, PT ;  /* 0x000000071e00780c */ /* 0x000fda0003f04270 */
[----:B------:R-:W-:Y:S05]  /*4f670*/  @P0 BRA `(.L_x_51) ;  /* 0x0000000000600947 */ /* 0x000fea0003800000 */
[----:B------:R-:W-:-:S13]  /*4f680*/  ISETP.GT.AND P0, PT, R30, 0x3, PT ;  /* 0x000000031e00780c */ /* 0x000fda0003f04270 */
[----:B------:R-:W-:Y:S05]  /*4f690*/  @P0 BRA `(.L_x_52) ;  /* 0x0000000000300947 */ /* 0x000fea0003800000 */
[----:B------:R-:W-:-:S13]  /*4f6a0*/  ISETP.GT.AND P0, PT, R30, 0x1, PT ;  /* 0x000000011e00780c */ /* 0x000fda0003f04270 */
[----:B------:R-:W-:Y:S05]  /*4f6b0*/  @P0 BRA `(.L_x_53) ;  /* 0x0000000000100947 */ /* 0x000fea0003800000 */
[----:B------:R-:W-:-:S13]  /*4f6c0*/  ISETP.NE.AND P0, PT, R30, RZ, PT ;  /* 0x000000ff1e00720c */ /* 0x000fda0003f05270 */
[--C-:B------:R-:W-:Y:S02]  /*4f6d0*/  @P0 DADD R4, RZ, -R22.reuse ;  /* 0x00000000ff040229 */ /* 0x100fe40000000816 */
[----:B------:R-:W-:Y:S01]  /*4f6e0*/  @!P0 DADD R4, RZ, R22 ;  /* 0x00000000ff048229 */ /* 0x000fe20000000016 */
[----:B------:R-:W-:Y:S10]  /*4f6f0*/  BRA `(.L_x_54) ;  /* 0x00000000009c7947 */ /* 0x000ff40003800000 */
.L_x_53:
[----:B------:R-:W-:Y:S01]  /*4f700*/  ISETP.NE.AND P0, PT, R30, 0x2, PT ;  /* 0x000000021e00780c */ /* 0x000fe20003f05270 */
[----:B------:R-:W-:Y:S01]  /*4f710*/  IMAD.MOV.U32 R4, RZ, RZ, R22 ;  /* 0x000000ffff047224 */ /* 0x000fe200078e0016 */
[----:B------:R-:W-:-:S11]  /*4f720*/  MOV R5, R23 ;  /* 0x0000001700057202 */ /* 0x000fd60000000f00 */
[----:B------:R-:W-:Y:S05]  /*4f730*/  @!P0 BRA `(.L_x_54) ;  /* 0x00000000008c8947 */ /* 0x000fea0003800000 */
[----:B------:R-:W-:Y:S01]  /*4f740*/  DADD R4, -RZ, -R22 ;  /* 0x00000000ff047229 */ /* 0x000fe20000000916 */
[----:B------:R-:W-:Y:S10]  /*4f750*/  BRA `(.L_x_54) ;  /* 0x0000000000847947 */ /* 0x000ff40003800000 */
.L_x_52:
[----:B------:R-:W-:-:S13]  /*4f760*/  ISETP.GT.AND P0, PT, R30, 0x5, PT ;  /* 0x000000051e00780c */ /* 0x000fda0003f04270 */
[----:B------:R-:W-:Y:S05]  /*4f770*/  @P0 BRA `(.L_x_55) ;  /* 0x0000000000100947 */ /* 0x000fea0003800000 */
[----:B------:R-:W-:-:S13]  /*4f780*/  ISETP.NE.AND P0, PT, R30, 0x4, PT ;  /* 0x000000041e00780c */ /* 0x000fda0003f05270 */
[C-C-:B------:R-:W-:Y:S02]  /*4f790*/  @P0 DADD R4, -R22.reuse, R12.reuse ;  /* 0x0000000016040229 */ /* 0x140fe4000000010c */
[----:B------:R-:W-:Y:S01]  /*4f7a0*/  @!P0 DADD R4, R22, R12 ;  /* 0x0000000016048229 */ /* 0x000fe2000000000c */
[----:B------:R-:W-:Y:S10]  /*4f7b0*/  BRA `(.L_x_54) ;  /* 0x00000000006c7947 */ /* 0x000ff40003800000 */
.L_x_55:
[----:B------:R-:W-:-:S13]  /*4f7c0*/  ISETP.NE.AND P0, PT, R30, 0x6, PT ;  /* 0x000000061e00780c */ /* 0x000fda0003f05270 */
[C-C-:B------:R-:W-:Y:S02]  /*4f7d0*/  @P0 DADD R4, -R22.reuse, -R12.reuse ;  /* 0x0000000016040229 */ /* 0x140fe4000000090c */
[----:B------:R-:W-:Y:S01]  /*4f7e0*/  @!P0 DADD R4, R22, -R12 ;  /* 0x0000000016048229 */ /* 0x000fe2000000080c */
[----:B------:R-:W-:Y:S10]  /*4f7f0*/  BRA `(.L_x_54) ;  /* 0x00000000005c7947 */ /* 0x000ff40003800000 */
.L_x_51:
[----:B------:R-:W-:-:S13]  /*4f800*/  ISETP.GT.AND P0, PT, R30, 0xb, PT ;  /* 0x0000000b1e00780c */ /* 0x000fda0003f04270 */
[----:B------:R-:W-:Y:S05]  /*4f810*/  @P0 BRA `(.L_x_56) ;  /* 0x0000000000280947 */ /* 0x000fea0003800000 */
[----:B------:R-:W-:Y:S02]  /*4f820*/  VIADD R4, R30, 0xfffffff8 ;  /* 0xfffffff81e047836 */ /* 0x000fe40000000000 */
[----:B------:R-:W-:-:S03]  /*4f830*/  IMAD.MOV.U32 R5, RZ, RZ, R13 ;  /* 0x000000ffff057224 */ /* 0x000fc600078e000d */
[----:B------:R-:W-:-:S04]  /*4f840*/  LOP3.LUT R4, R4, 0xffff, RZ, 0xc0, !PT ;  /* 0x0000ffff04047812 */ /* 0x000fc800078ec0ff */
[----:B------:R-:W-:Y:S02]  /*4f850*/  ISETP.GE.U32.AND P0, PT, R4, 0x2, PT ;  /* 0x000000020400780c */ /* 0x000fe40003f06070 */
[----:B------:R-:W-:-:S11]  /*4f860*/  MOV R4, R12 ;  /* 0x0000000c00047202 */ /* 0x000fd60000000f00 */
[----:B------:R-:W-:Y:S05]  /*4f870*/  @!P0 BRA `(.L_x_54) ;  /* 0x00000000003c8947 */ /* 0x000fea0003800000 */
[----:B------:R-:W-:-:S13]  /*4f880*/  ISETP.NE.AND P0, PT, R30, 0xa, PT ;  /* 0x0000000a1e00780c */ /* 0x000fda0003f05270 */
[--C-:B------:R-:W-:Y:S02]  /*4f890*/  @P0 DADD R4, -RZ, -R12.reuse ;  /* 0x00000000ff040229 */ /* 0x100fe4000000090c */
[----:B------:R-:W-:Y:S01]  /*4f8a0*/  @!P0 DADD R4, RZ, -R12 ;  /* 0x00000000ff048229 */ /* 0x000fe2000000080c */
[----:B------:R-:W-:Y:S10]  /*4f8b0*/  BRA `(.L_x_54) ;  /* 0x00000000002c7947 */ /* 0x000ff40003800000 */
.L_x_56:
        /* <DEDUP_REMOVED lines=8> */
.L_x_57:
[----:B------:R-:W-:-:S13]  /*4f940*/  ISETP.NE.AND P0, PT, R30, 0xe, PT ;  /* 0x0000000e1e00780c */ /* 0x000fda0003f05270 */
[----:B------:R-:W-:Y:S02]  /*4f950*/  @P0 DADD R4, -RZ, -R12 ;  /* 0x00000000ff040229 */ /* 0x000fe4000000090c */
[----:B------:R-:W-:-:S11]  /*4f960*/  @!P0 DADD R4, RZ, -R22 ;  /* 0x00000000ff048229 */ /* 0x000fd60000000816 */
.L_x_54:
[----:B------:R-:W-:Y:S05]  /*4f970*/  BSYNC.RECONVERGENT B0 ;  /* 0x0000000000007941 */ /* 0x000fea0003800200 */
.L_x_50:
[----:B------:R-:W-:-:S04]  /*4f980*/  IADD3 R10, PT, PT, R15, 0x1, RZ ;  /* 0x000000010f0a7810 */ /* 0x000fc80007ffe0ff */
[----:B------:R-:W-:-:S06]  /*4f990*/  LOP3.LUT R10, R10, 0xff, RZ, 0xc0, !PT ;  /* 0x000000ff0a0a7812 */ /* 0x000fcc00078ec0ff */
[----:B------:R-:W2:Y:S01]  /*4f9a0*/  LDL.U8 R10, [R10+UR6+0x2bd8] ;  /* 0x002bd8060a0a7983 */ /* 0x000ea20008100000 */
[----:B------:R-:W-:Y:S01]  /*4f9b0*/  BSSY.RECONVERGENT B0, `(.L_x_58) ;  /* 0x0000030000007945 */ /* 0x000fe20003800200 */
        /* <DEDUP_REMOVED lines=8> */
[----:B------:R-:W-:Y:S05]  /*4fa40*/  @!P0 BRA `(.L_x_62) ;  /* 0x0000000000988947 */ /* 0x000fea0003800000 */
[----:B------:R-:W-:Y:S01]  /*4fa50*/  DADD R8, RZ, -R8 ;  /* 0x00000000ff087229 */ /* 0x000fe20000000808 */
[----:B------:R-:W-:Y:S10]  /*4fa60*/  BRA `(.L_x_62) ;  /* 0x0000000000907947 */ /* 0x000ff40003800000 */
.L_x_61:
[----:B------:R-:W-:-:S13]  /*4fa70*/  ISETP.NE.AND P0, PT, R11, 0x2, PT ;  /* 0x000000020b00780c */ /* 0x000fda0003f05270 */
[----:B------:R-:W-:Y:S05]  /*4fa80*/  @!P0 BRA `(.L_x_62) ;  /* 0x0000000000888947 */ /* 0x000fea0003800000 */
[----:B------:R-:W-:Y:S01]  /*4fa90*/  DADD R8, -RZ, -R8 ;  /* 0x00000000ff087229 */ /* 0x000fe20000000908 */
[----:B------:R-:W-:Y:S10]  /*4faa0*/  BRA `(.L_x_62) ;  /* 0x0000000000807947 */ /* 0x000ff40003800000 */
.L_x_60:
[----:B------:R-:W-:-:S13]  /*4fab0*/  ISETP.GT.AND P0, PT, R11, 0x5, PT ;  /* 0x000000050b00780c */ /* 0x000fda0003f04270 */
[----:B------:R-:W-:Y:S05]  /*4fac0*/  @P0 BRA `(.L_x_63) ;  /* 0x0000000000100947 */ /* 0x000fea0003800000 */
[----:B------:R-:W-:-:S13]  /*4fad0*/  ISETP.NE.AND P0, PT, R11, 0x4, PT ;  /* 0x000000040b00780c */ /* 0x000fda0003f05270 */
[----:B------:R-:W-:-:S08]  /*4fae0*/  @P0 DADD R8, -R8, R12 ;  /* 0x0000000008080229 */ /* 0x000fd0000000010c */
[----:B------:R-:W-:Y:S01]  /*4faf0*/  @!P0 DADD R8, R8, R12 ;  /* 0x0000000008088229 */ /* 0x000fe2000000000c */
[----:B------:R-:W-:Y:S10]  /*4fb00*/  BRA `(.L_x_62) ;  /* 0x0000000000687947 */ /* 0x000ff40003800000 */
.L_x_63:
[----:B------:R-:W-:-:S13]  /*4fb10*/  ISETP.NE.AND P0, PT, R11, 0x6, PT ;  /* 0x000000060b00780c */ /* 0x000fda0003f05270 */
[----:B------:R-:W-:-:S08]  /*4fb20*/  @P0 DADD R8, -R8, -R12 ;  /* 0x0000000008080229 */ /* 0x000fd0000000090c */
[----:B------:R-:W-:Y:S01]  /*4fb30*/  @!P0 DADD R8, R8, -R12 ;  /* 0x0000000008088229 */ /* 0x000fe2000000080c */
[----:B------:R-:W-:Y:S10]  /*4fb40*/  BRA `(.L_x_62) ;  /* 0x0000000000587947 */ /* 0x000ff40003800000 */
.L_x_59:
        /* <DEDUP_REMOVED lines=12> */
.L_x_64:
[----:B------:R-:W-:-:S13]  /*4fc10*/  ISETP.GT.AND P0, PT, R11, 0xd, PT ;  /* 0x0000000d0b00780c */ /* 0x000fda0003f04270 */
[----:B------:R-:W-:Y:S05]  /*4fc20*/  @P0 BRA `(.L_x_65) ;  /* 0x0000000000140947 */ /* 0x000fea0003800000 */
[----:B------:R-:W-:-:S13]  /*4fc30*/  ISETP.NE.AND P0, PT, R11, 0xc, PT ;  /* 0x0000000c0b00780c */ /* 0x000fda0003f05270 */
[----:B------:R-:W-:Y:S05]  /*4fc40*/  @!P0 BRA `(.L_x_62) ;  /* 0x0000000000188947 */ /* 0x000fea0003800000 */
[----:B------:R-:W-:Y:S01]  /*4fc50*/  MOV R8, R12 ;  /* 0x0000000c00087202 */ /* 0x000fe20000000f00 */
[----:B------:R-:W-:Y:S01]  /*4fc60*/  IMAD.MOV.U32 R9, RZ, RZ, R13 ;  /* 0x000000ffff097224 */ /* 0x000fe200078e000d */
[----:B------:R-:W-:Y:S06]  /*4fc70*/  BRA `(.L_x_62) ;  /* 0x00000000000c7947 */ /* 0x000fec0003800000 */
.L_x_65:
[----:B------:R-:W-:-:S13]  /*4fc80*/  ISETP.NE.AND P0, PT, R11, 0xe, PT ;  /* 0x0000000e0b00780c */ /* 0x000fda0003f05270 */
[----:B------:R-:W-:-:S08]  /*4fc90*/  @P0 DADD R8, -RZ, -R12 ;  /* 0x00000000ff080229 */ /* 0x000fd0000000090c */
[----:B------:R-:W-:-:S11]  /*4fca0*/  @!P0 DADD R8, RZ, -R8 ;  /* 0x00000000ff088229 */ /* 0x000fd60000000808 */
.L_x_62:
[----:B------:R-:W-:Y:S05]  /*4fcb0*/  BSYNC.RECONVERGENT B0 ;  /* 0x0000000000007941 */ /* 0x000fea0003800200 */
.L_x_58:
[----:B------:R-:W0:Y:S01]  /*4fcc0*/  MUFU.RCP64H R13, R21 ;  /* 0x00000015000d7308 */ /* 0x000e220000001800 */
[----:B------:R-:W-:Y:S01]  /*4fcd0*/  IADD3 R12, PT, PT, R21, 0x300402, RZ ;  /* 0x00300402150c7810 */ /* 0x000fe20007ffe0ff */
[----:B------:R-:W-:Y:S02]  /*4fce0*/  DADD R8, -R4, R8 ;  /* 0x0000000004087229 */ /* 0x000fe40000000108 */
[----:B------:R-:W-:Y:S01]  /*4fcf0*/  DMUL R10, R2, R2 ;  /* 0x00000002020a7228 */ /* 0x000fe20000000000 */
[----:B------:R-:W-:-:S05]  /*4fd00*/  FSETP.GEU.AND P0, PT, |R12|, 5.8789094863358348022e-39, PT ;  /* 0x004004020c00780b */ /* 0x000fca0003f0e200 */
[----:B------:R-:W-:Y:S02]  /*4fd10*/  DFMA R8, R24, R8, R4 ;  /* 0x000000081808722b */ /* 0x000fe40000000004 */
[----:B------:R-:W-:Y:S02]  /*4fd20*/  DMUL R10, R2, R10 ;  /* 0x0000000a020a7228 */ /* 0x000fe40000000000 */
[----:B0-----:R-:W-:-:S04]  /*4fd30*/  DFMA R14, R12, -R20, 1 ;  /* 0x3ff000000c0e742b */ /* 0x001fc80000000814 */
[----:B------:R-:W-:Y:S02]  /*4fd40*/  DADD R8, -R28, R8 ;  /* 0x000000001c087229 */ /* 0x000fe40000000108 */
[----:B------:R-:W-:Y:S02]  /*4fd50*/  DMUL R10, R26, R10 ;  /* 0x0000000a1a0a7228 */ /* 0x000fe40000000000 */
[----:B------:R-:W-:-:S06]  /*4fd60*/  DFMA R14, R14, R14, R14 ;  /* 0x0000000e0e0e722b */ /* 0x000fcc000000000e */
[----:B------:R-:W-:Y:S02]  /*4fd70*/  DFMA R28, R8, R10, R28 ;  /* 0x0000000a081c722b */ /* 0x000fe4000000001c */
[----:B------:R-:W-:-:S08]  /*4fd80*/  DFMA R14, R12, R14, R12 ;  /* 0x0000000e0c0e722b */ /* 0x000fd0000000000c */
[----:B------:R-:W-:-:S08]  /*4fd90*/  DFMA R2, R14, -R20, 1 ;  /* 0x3ff000000e02742b */ /* 0x000fd00000000814 */
[----:B------:R-:W-:Y:S01]  /*4fda0*/  DFMA R10, R14, R2, R14 ;  /* 0x000000020e0a722b */ /* 0x000fe2000000000e */
[----:B------:R-:W-:Y:S10]  /*4fdb0*/  @P0 BRA `(.L_x_66) ;  /* 0x0000000000180947 */ /* 0x000ff40003800000 */
[----:B------:R-:W-:Y:S01]  /*4fdc0*/  LOP3.LUT R12, R21, 0x7fffffff, RZ, 0xc0, !PT ;  /* 0x7fffffff150c7812 */ /* 0x000fe200078ec0ff */
[----:B------:R-:W-:Y:S01]  /*4fdd0*/  IMAD.MOV.U32 R4, RZ, RZ, R20 ;  /* 0x000000ffff047224 */ /* 0x000fe200078e0014 */
[----:B------:R-:W-:Y:S02]  /*4fde0*/  MOV R5, R21 ;  /* 0x0000001500057202 */ /* 0x000fe40000000f00 */
[----:B------:R-:W-:Y:S01]  /*4fdf0*/  MOV R2, 0x4fe20 ;  /* 0x0004fe2000027802 */ /* 0x000fe20000000f00 */
[----:B------:R-:W-:-:S07]  /*4fe00*/  VIADD R12, R12, 0xfff00000 ;  /* 0xfff000000c0c7836 */ /* 0x000fce0000000000 */
[----:B------:R-:W-:Y:S05]  /*4fe10*/  CALL.REL.NOINC `($__internal_0_$__cuda_sm20_dblrcp_rn_slowpath_v3) ;  /* 0x000002ec00307944 */ /* 0x000fea0003c00000 */
.L_x_66:
[----:B------:R-:W-:Y:S02]  /*4fe20*/  DFMA R16, R28, R10, R16 ;  /* 0x0000000a1c10722b */ /* 0x000fe40000000010 */
[----:B------:R-:W-:Y:S01]  /*4fe30*/  DMUL R20, R20, 0.5 ;  /* 0x3fe0000014147828 */ /* 0x000fe20000000000 */
[----:B------:R-:W-:Y:S10]  /*4fe40*/  BRA.U UP0, `(.L_x_67) ;  /* 0xffffffed00507547 */ /* 0x000ff4000b83ffff */
[----:B------:R0:W-:Y:S01]  /*4fe50*/  STS.128 [R0+UR5], RZ ;  /* 0x000000ff00007988 */ /* 0x0001e20008000c05 */
[----:B------:R-:W-:Y:S01]  /*4fe60*/  SHF.L.U32 R8, R18, 0x5, RZ ;  /* 0x0000000512087819 */ /* 0x000fe200000006ff */
[----:B------:R-:W-:Y:S01]  /*4fe70*/  IMAD.MOV.U32 R22, RZ, RZ, 0x0 ;  /* 0x00000000ff167424 */ /* 0x000fe200078e00ff */
[----:B------:R-:W-:Y:S01]  /*4fe80*/  MOV R23, 0x3ff00000 ;  /* 0x3ff0000000177802 */ /* 0x000fe20000000f00 */
[----:B------:R0:W-:Y:S01]  /*4fe90*/  STS.128 [R0+UR5+0x10], RZ ;  /* 0x000010ff00007988 */ /* 0x0001e20008000c05 */
[----:B------:R-:W-:-:S03]  /*4fea0*/  UMOV UR4, URZ ;  /* 0x000000ff00047c82 */ /* 0x000fc60008000000 */
[----:B------:R0:W-:Y:S02]  /*4feb0*/  STS.128 [R0+UR5+0x20], RZ ;  /* 0x000020ff00007988 */ /* 0x0001e40008000c05 */
.L_x_144:
[----:B------:R-:W1:Y:S01]  /*4fec0*/  MUFU.RCP64H R5, R23 ;  /* 0x0000001700057308 */ /* 0x000e620000001800 */
[----:B------:R-:W-:Y:S01]  /*4fed0*/  VIADD R4, R23, 0x300402 ;  /* 0x0030040217047836 */ /* 0x000fe20000000000 */
[----:B------:R-:W-:Y:S01]  /*4fee0*/  DMUL R20, RZ, R22 ;  /* 0x00000016ff147228 */ /* 0x000fe20000000000 */
[----:B------:R-:W-:Y:S01]  /*4fef0*/  UMOV UR6, 0xc6a7ef9e ;  /* 0xc6a7ef9e00067882 */ /* 0x000fe20000000000 */
[----:B------:R-:W-:Y:S01]  /*4ff00*/  UMOV UR7, 0x4085634b ;  /* 0x4085634b00077882 */ /* 0x000fe20000000000 */
[C---:B------:R-:W-:Y:S01]  /*4ff10*/  DMUL R24, R22.reuse, 8 ;  /* 0x4020000016187828 */ /* 0x040fe20000000000 */
[----:B------:R-:W-:Y:S01]  /*4ff20*/  FSETP.GEU.AND P0, PT, |R4|, 5.8789094863358348022e-39, PT ;  /* 0x004004020400780b */ /* 0x000fe20003f0e200 */
[----:B------:R-:W-:-:S03]  /*4ff30*/  DMUL R18, R22, UR6 ;  /* 0x0000000616127c28 */ /* 0x000fc60008000000 */
[----:B------:R-:W-:Y:S02]  /*4ff40*/  DMUL R20, R20, UR6 ;  /* 0x0000000614147c28 */ /* 0x000fe40008000000 */
[----:B-1----:R-:W-:-:S08]  /*4ff50*/  DFMA R2, R4, -R22, 1 ;  /* 0x3ff000000402742b */ /* 0x002fd00000000816 */
[----:B------:R-:W-:-:S08]  /*4ff60*/  DFMA R2, R2, R2, R2 ;  /* 0x000000020202722b */ /* 0x000fd00000000002 */
[----:B------:R-:W-:Y:S02]  /*4ff70*/  DFMA R60, R4, R2, R4 ;  /* 0x00000002043c722b */ /* 0x000fe40000000004 */
[----:B------:R-:W-:-:S06]  /*4ff80*/  DMUL R2, R22, -88 ;  /* 0xc056000016027828 */ /* 0x000fcc0000000000 */
[----:B------:R-:W-:Y:S02]  /*4ff90*/  DFMA R10, R60, -R22, 1 ;  /* 0x3ff000003c0a742b */ /* 0x000fe40000000816 */
[----:B------:R-:W-:-:S06]  /*4ffa0*/  DMUL R26, R2, UR6 ;  /* 0x00000006021a7c28 */ /* 0x000fcc0008000000 */
[----:B------:R-:W-:Y:S01]  /*4ffb0*/  DFMA R60, R60, R10, R60 ;  /* 0x0000000a3c3c722b */ /* 0x000fe2000000003c */
[----:B------:R-:W-:Y:S10]  /*4ffc0*/  @P0 BRA `(.L_x_68) ;  /* 0x0000000000200947 */ /* 0x000ff40003800000 */
[----:B------:R-:W-:Y:S01]  /*4ffd0*/  LOP3.LUT R12, R23, 0x7fffffff, RZ, 0xc0, !PT ;  /* 0x7fffffff170c7812 */ /* 0x000fe200078ec0ff */
[----:B------:R-:W-:Y:S01]  /*4ffe0*/  IMAD.MOV.U32 R5, RZ, RZ, R23 ;  /* 0x000000ffff057224 */ /* 0x000fe200078e0017 */
[----:B------:R-:W-:Y:S02]  /*4fff0*/  MOV R4, R22 ;  /* 0x0000001600047202 */ /* 0x000fe40000000f00 */
[----:B------:R-:W-:Y:S02]  /*50000*/  IADD3 R12, PT, PT, R12, -0x100000, RZ ;  /* 0xfff000000c0c7810 */ /* 0x000fe40007ffe0ff */
[----:B------:R-:W-:-:S07]  /*50010*/  MOV R2, 0x50030 ;  /* 0x0005003000027802 */ /* 0x000fce0000000f00 */
[----:B0-----:R-:W-:Y:S05]  /*50020*/  CALL.REL.NOINC `($__internal_0_$__cuda_sm20_dblrcp_rn_slowpath_v3) ;  /* 0x000002e800ac7944 */ /* 0x001fea0003c00000 */
[----:B------:R-:W-:Y:S01]  /*50030*/  IMAD.MOV.U32 R60, RZ, RZ, R10 ;  /* 0x000000ffff3c7224 */ /* 0x000fe200078e000a */
[----:B------:R-:W-:-:S07]  /*50040*/  MOV R61, R11 ;  /* 0x0000000b003d7202 */ /* 0x000fce0000000f00 */
.L_x_68:
[----:B------:R-:W-:-:S09]  /*50050*/  UIMAD UR6, UR4, 0x118, UR9 ;  /* 0x00000118040678a4 */ /* 0x000fd2000f8e0209 */
[----:B------:R-:W2:Y:S04]  /*50060*/  LDL.64 R4, [UR6] ;  /* 0x00000006ff047983 */ /* 0x000ea80008100a00 */
[----:B------:R-:W3:Y:S04]  /*50070*/  LDL.64 R12, [UR6+0x10] ;  /* 0x00001006ff0c7983 */ /* 0x000ee80008100a00 */
[----:B------:R-:W5:Y:S01]  /*50080*/  LDL.64 R62, [UR6+0x8] ;  /* 0x00000806ff3e7983 */ /* 0x000f620008100a00 */
[----:B------:R-:W-:Y:S01]  /*50090*/  DADD R10, R18, R18 ;  /* 0x00000000120a7229 */ /* 0x000fe20000000012 */
[----:B------:R-:W-:Y:S01]  /*500a0*/  UMOV UR24, 0xc6a7ef9e ;  /* 0xc6a7ef9e00187882 */ /* 0x000fe20000000000 */
[----:B------:R-:W-:Y:S01]  /*500b0*/  UMOV UR25, 0x4085634b ;  /* 0x4085634b00197882 */ /* 0x000fe20000000000 */
[----:B------:R-:W-:Y:S01]  /*500c0*/  DFMA R2, RZ, R18, R26 ;  /* 0x00000012ff02722b */ /* 0x000fe2000000001a */
[----:B------:R-:W-:Y:S01]  /*500d0*/  IMAD.MOV.U32 R78, RZ, RZ, -0x1 ;  /* 0xffffffffff4e7424 */ /* 0x000fe200078e00ff */
[----:B------:R-:W-:-:S02]  /*500e0*/  MOV R74, RZ ;  /* 0x000000ff004a7202 */ /* 0x000fc40000000f00 */
[----:B------:R-:W-:Y:S02]  /*500f0*/  CS2R R72, SRZ ;  /* 0x0000000000487805 */ /* 0x000fe4000001ff00 */
[----:B------:R-:W-:Y:S01]  /*50100*/  CS2R R64, SRZ ;  /* 0x0000000000407805 */ /* 0x000fe2000001ff00 */
[----:B------:R-:W-:Y:S01]  /*50110*/  DFMA R10, R24, UR24, R10 ;  /* 0x00000018180a7c2b */ /* 0x000fe2000800000a */
[----:B------:R-:W-:Y:S01]  /*50120*/  CS2R R66, SRZ ;  /* 0x0000000000427805 */ /* 0x000fe2000001ff00 */
[----:B--2---:R-:W-:-:S06]  /*50130*/  DADD R2, R2, R4 ;  /* 0x0000000002027229 */ /* 0x004fcc0000000004 */
[----:B---3--:R-:W-:Y:S01]  /*50140*/  DADD R10, R10, R12 ;  /* 0x000000000a0a7229 */ /* 0x008fe2000000000c */
[----:B------:R-:W1:Y:S08]  /*50150*/  F2I.F64.TRUNC R14, R2 ;  /* 0x00000002000e7311 */ /* 0x000e70000030d100 */
[----:B------:R-:W2:Y:S01]  /*50160*/  F2I.F64.TRUNC R15, R10 ;  /* 0x0000000a000f7311 */ /* 0x000ea2000030d100 */
[----:B-1----:R-:W-:-:S07]  /*50170*/  VIADD R9, R14, 0xffffffff ;  /* 0xffffffff0e097836 */ /* 0x002fce0000000000 */
[----:B------:R-:W1:Y:S01]  /*50180*/  I2F.F64 R4, R14 ;  /* 0x0000000e00047312 */ /* 0x000e620000201c00 */
[----:B--2---:R-:W-:-:S07]  /*50190*/  VIADD R76, R15, 0xffffffff ;  /* 0xffffffff0f4c7836 */ /* 0x004fce0000000000 */
[----:B------:R-:W2:Y:S01]  /*501a0*/  I2F.F64 R12, R15 ;  /* 0x0000000f000c7312 */ /* 0x000ea20000201c00 */
[----:B-1----:R-:W-:Y:S02]  /*501b0*/  DSETP.GEU.AND P0, PT, R2, R4, PT ;  /* 0x000000040200722a */ /* 0x002fe40003f0e000 */
[----:B--2---:R-:W-:Y:S01]  /*501c0*/  DSETP.GEU.AND P1, PT, R10, R12, PT ;  /* 0x0000000c0a00722a */ /* 0x004fe20003f2e000 */
[----:B------:R-:W-:Y:S01]  /*501d0*/  IMAD.MOV.U32 R12, RZ, RZ, 0x0 ;  /* 0x00000000ff0c7424 */ /* 0x000fe200078e00ff */
[----:B------:R-:W-:-:S10]  /*501e0*/  MOV R13, 0x40180000 ;  /* 0x40180000000d7802 */ /* 0x000fd40000000f00 */
[----:B------:R-:W-:-:S04]  /*501f0*/  @P0 IADD3 R9, PT, PT, R14, RZ, RZ ;  /* 0x000000ff0e090210 */ /* 0x000fc80007ffe0ff */
[----:B------:R1:W2:Y:S01]  /*50200*/  I2F.F64 R58, R9 ;  /* 0x00000009003a7312 */ /* 0x0002a20000201c00 */
[----:B------:R-:W-:Y:S01]  /*50210*/  VIADD R75, R9, 0x1 ;  /* 0x00000001094b7836 */ /* 0x000fe20000000000 */
[----:B------:R-:W-:-:S04]  /*50220*/  @P1 IADD3 R76, PT, PT, R15, RZ, RZ ;  /* 0x000000ff0f4c1210 */ /* 0x000fc80007ffe0ff */
[----:B------:R-:W-:Y:S02]  /*50230*/  LOP3.LUT R75, R75, 0xff, RZ, 0xc0, !PT ;  /* 0x000000ff4b4b7812 */ /* 0x000fe400078ec0ff */
[----:B------:R3:W4:Y:S01]  /*50240*/  I2F.F64 R56, R76 ;  /* 0x0000004c00387312 */ /* 0x0007220000201c00 */
[----:B-1----:R-:W-:Y:S01]  /*50250*/  LOP3.LUT R9, R9, 0xff, RZ, 0xc0, !PT ;  /* 0x000000ff09097812 */ /* 0x002fe200078ec0ff */
[----:B--2---:R-:W-:Y:S01]  /*50260*/  DADD R58, R2, -R58 ;  /* 0x00000000023a7229 */ /* 0x004fe2000000083a */
[----:B---3--:R-:W-:Y:S01]  /*50270*/  LOP3.LUT R76, R76, 0xff, RZ, 0xc0, !PT ;  /* 0x000000ff4c4c7812 */ /* 0x008fe200078ec0ff */
[----:B----4-:R-:W-:-:S06]  /*50280*/  DADD R56, R10, -R56 ;  /* 0x000000000a387229 */ /* 0x010fcc0000000838 */
[C---:B------:R-:W-:Y:S02]  /*50290*/  DFMA R4, R58.reuse, R12, -15 ;  /* 0xc02e00003a04742b */ /* 0x040fe4000000000c */
[C---:B------:R-:W-:Y:S02]  /*502a0*/  DMUL R2, R58.reuse, R58 ;  /* 0x0000003a3a027228 */ /* 0x040fe40000000000 */
[----:B------:R-:W-:Y:S02]  /*502b0*/  DADD R50, R58, -1 ;  /* 0xbff000003a327429 */ /* 0x000fe40000000000 */
[C---:B------:R-:W-:Y:S02]  /*502c0*/  DFMA R12, R56.reuse, R12, -15 ;  /* 0xc02e0000380c742b */ /* 0x040fe4000000000c */
[----:B------:R-:W-:Y:S02]  /*502d0*/  DMUL R10, R56, R56 ;  /* 0x00000038380a7228 */ /* 0x000fe40000000000 */
[----:B------:R-:W-:-:S02]  /*502e0*/  DMUL R2, R58, R2 ;  /* 0x000000023a027228 */ /* 0x000fc40000000000 */
[----:B------:R-:W-:Y:S02]  /*502f0*/  DFMA R4, R58, R4, 10 ;  /* 0x402400003a04742b */ /* 0x000fe40000000004 */
[C---:B------:R-:W-:Y:S02]  /*50300*/  DFMA R12, R56.reuse, R12, 10 ;  /* 0x40240000380c742b */ /* 0x040fe4000000000c */
[C---:B------:R-:W-:Y:S02]  /*50310*/  DMUL R10, R56.reuse, R10 ;  /* 0x0000000a380a7228 */ /* 0x040fe40000000000 */
[----:B------:R-:W-:Y:S02]  /*50320*/  DADD R44, R56, -1 ;  /* 0xbff00000382c7429 */ /* 0x000fe40000000000 */
[----:B------:R-:W-:Y:S02]  /*50330*/  DMUL R54, R2, R4 ;  /* 0x0000000402367228 */ /* 0x000fe40000000000 */
[----:B------:R-:W-:Y:S01]  /*50340*/  DADD R48, -R58, -R56 ;  /* 0x000000003a307229 */ /* 0x000fe20000000938 */
[----:B------:R-:W-:Y:S01]  /*50350*/  CS2R R2, SRZ ;  /* 0x0000000000027805 */ /* 0x000fe2000001ff00 */
[----:B------:R-:W-:-:S02]  /*50360*/  DMUL R52, R10, R12 ;  /* 0x0000000c0a347228 */ /* 0x000fc40000000000 */
[C-C-:B------:R-:W-:Y:S02]  /*50370*/  DADD R46, R58.reuse, -R56.reuse ;  /* 0x000000003a2e7229 */ /* 0x140fe40000000838 */
[C-C-:B------:R-:W-:Y:S02]  /*50380*/  DADD R42, -R58.reuse, R56.reuse ;  /* 0x000000003a2a7229 */ /* 0x140fe40000000138 */
[----:B------:R-:W-:Y:S02]  /*50390*/  DADD R40, R58, R56 ;  /* 0x000000003a287229 */ /* 0x000fe40000000038 */
[C-C-:B------:R-:W-:Y:S02]  /*503a0*/  DADD R38, -R56.reuse, -R50.reuse ;  /* 0x0000000038267229 */ /* 0x140fe40000000932 */
[C-C-:B------:R-:W-:Y:S02]  /*503b0*/  DADD R36, -R56.reuse, R50.reuse ;  /* 0x0000000038247229 */ /* 0x140fe40000000132 */
[----:B------:R-:W-:-:S02]  /*503c0*/  DADD R34, R56, -R50 ;  /* 0x0000000038227229 */ /* 0x000fc40000000832 */
[----:B------:R-:W-:Y:S02]  /*503d0*/  DADD R32, R56, R50 ;  /* 0x0000000038207229 */ /* 0x000fe40000000032 */
[C-C-:B------:R-:W-:Y:S02]  /*503e0*/  DADD R30, -R58.reuse, -R44.reuse ;  /* 0x000000003a1e7229 */ /* 0x140fe4000000092c */
[C-C-:B------:R-:W-:Y:S02]  /*503f0*/  DADD R28, R58.reuse, -R44.reuse ;  /* 0x000000003a1c7229 */ /* 0x140fe4000000082c */
[C-C-:B------:R-:W-:Y:S02]  /*50400*/  DADD R26, -R58.reuse, R44.reuse ;  /* 0x000000003a1a7229 */ /* 0x140fe4000000012c */
[--C-:B------:R-:W-:Y:S02]  /*50410*/  DADD R24, R58, R44.reuse ;  /* 0x000000003a187229 */ /* 0x100fe4000000002c */
[----:B------:R-:W-:-:S02]  /*50420*/  DADD R14, -R50, -R44 ;  /* 0x00000000320e7229 */ /* 0x000fc4000000092c */
[C-C-:B------:R-:W-:Y:S02]  /*50430*/  DADD R12, R50.reuse, -R44.reuse ;  /* 0x00000000320c7229 */ /* 0x140fe4000000082c */
[C-C-:B------:R-:W-:Y:S02]  /*50440*/  DADD R10, -R50.reuse, R44.reuse ;  /* 0x00000000320a7229 */ /* 0x140fe4000000012c */
[----:B------:R-:W-:-:S11]  /*50450*/  DADD R4, R50, R44 ;  /* 0x0000000032047229 */ /* 0x000fd6000000002c */
.L_x_143:
[----:B------:R-:W1:Y:S01]  /*50460*/  I2F.F64.U32 R68, R74 ;  /* 0x0000004a00447312 */ /* 0x000e620000201800 */
[----:B------:R-:W-:Y:S01]  /*50470*/  MOV R80, 0x0 ;  /* 0x0000000000507802 */ /* 0x000fe20000000f00 */
[----:B------:R-:W-:Y:S01]  /*50480*/  IMAD.MOV.U32 R81, RZ, RZ, 0x40180000 ;  /* 0x40180000ff517424 */ /* 0x000fe200078e00ff */
[----:B------:R-:W-:Y:S01]  /*50490*/  ISETP.NE.AND P1, PT, R74, RZ, PT ;  /* 0x000000ff4a00720c */ /* 0x000fe20003f25270 */
[----:B------:R-:W-:Y:S01]  /*504a0*/  BSSY.RECONVERGENT B0, `(.L_x_69) ;  /* 0x00001ef000007945 */ /* 0x000fe20003800200 */
[----:B-1----:R-:W-:-:S08]  /*504b0*/  DFMA R68, R18, R68, R20 ;  /* 0x000000441244722b */ /* 0x002fd00000000014 */
[----:B-----5:R-:W-:-:S06]  /*504c0*/  DADD R68, R62, R68 ;  /* 0x000000003e447229 */ /* 0x020fcc0000000044 */
[----:B------:R-:W1:Y:S08]  /*504d0*/  F2I.F64.TRUNC R79, R68 ;  /* 0x00000044004f7311 */ /* 0x000e70000030d100 */
[----:B-1----:R-:W1:Y:S01]  /*504e0*/  I2F.F64 R70, R79 ;  /* 0x0000004f00467312 */ /* 0x002e620000201c00 */
[----:B------:R-:W-:Y:S01]  /*504f0*/  IADD3 R82, PT, PT, R79, -0x1, RZ ;  /* 0xffffffff4f527810 */ /* 0x000fe20007ffe0ff */
[----:B-1----:R-:W-:-:S14]  /*50500*/  DSETP.GEU.AND P0, PT, R68, R70, PT ;  /* 0x000000464400722a */ /* 0x002fdc0003f0e000 */
[----:B------:R-:W-:-:S04]  /*50510*/  @P0 IMAD.MOV R82, RZ, RZ, R79 ;  /* 0x000000ffff520224 */ /* 0x000fc800078e024f */
[----:B------:R-:W1:Y:S01]  /*50520*/  I2F.F64 R70, R82 ;  /* 0x0000005200467312 */ /* 0x000e620000201c00 */
[----:B------:R-:W-:-:S04]  /*50530*/  LOP3.LUT R77, R82, 0xff, RZ, 0xc0, !PT ;  /* 0x000000ff524d7812 */ /* 0x000fc800078ec0ff */
[----:B------:R-:W-:Y:S01]  /*50540*/  ISETP.NE.AND P0, PT, R77, R78, PT ;  /* 0x0000004e4d00720c */ /* 0x000fe20003f05270 */
[----:B-1----:R-:W-:-:S08]  /*50550*/  DADD R70, R68, -R70 ;  /* 0x0000000044467229 */ /* 0x002fd00000000846 */
[----:B------:R-:W-:-:S08]  /*50560*/  DFMA R80, R70, R80, -15 ;  /* 0xc02e00004650742b */ /* 0x000fd00000000050 */
[----:B------:R-:W-:Y:S01]  /*50570*/  DFMA R68, R70, R80, 10 ;  /* 0x402400004644742b */ /* 0x000fe20000000050 */
[----:B------:R-:W-:Y:S10]  /*50580*/  @!P0 BRA P1, `(.L_x_70) ;  /* 0x0000001c00808947 */ /* 0x000ff40000800000 */
[----:B------:R-:W2:Y:S04]  /*50590*/  LDL.U8 R2, [R9+UR6+0x18] ;  /* 0x0000180609027983 */ /* 0x000ea80008100000 */
[----:B------:R-:W3:Y:S01]  /*505a0*/  LDL.U8 R64, [R75+UR6+0x18] ;  /* 0x000018064b407983 */ /* 0x000ee20008100000 */
[----:B--2---:R-:W-:-:S04]  /*505b0*/  IADD3 R2, PT, PT, R77, R2, RZ ;  /* 0x000000024d027210 */ /* 0x004fc80007ffe0ff */
[----:B------:R-:W-:-:S06]  /*505c0*/  LOP3.LUT R3, R2, 0xff, RZ, 0xc0, !PT ;  /* 0x000000ff02037812 */ /* 0x000fcc00078ec0ff */
[----:B------:R-:W2:Y:S01]  /*505d0*/  LDL.U8 R3, [R3+UR6+0x18] ;  /* 0x0000180603037983 */ /* 0x000ea20008100000 */
[----:B---3--:R-:W-:Y:S01]  /*505e0*/  IADD3 R64, PT, PT, R77, R64, RZ ;  /* 0x000000404d407210 */ /* 0x008fe20007ffe0ff */
[----:B------:R-:W-:-:S03]  /*505f0*/  VIADD R2, R2, 0x1 ;  /* 0x0000000102027836 */ /* 0x000fc60000000000 */
[C---:B------:R-:W-:Y:S02]  /*50600*/  IADD3 R65, PT, PT, R64.reuse, 0x1, RZ ;  /* 0x0000000140417810 */ /* 0x040fe40007ffe0ff */
[----:B------:R-:W-:Y:S02]  /*50610*/  LOP3.LUT R64, R64, 0xff, RZ, 0xc0, !PT ;  /* 0x000000ff40407812 */ /* 0x000fe400078ec0ff */
[----:B------:R-:W-:Y:S02]  /*50620*/  LOP3.LUT R65, R65, 0xff, RZ, 0xc0, !PT ;  /* 0x000000ff41417812 */ /* 0x000fe400078ec0ff */
[----:B------:R-:W-:-:S04]  /*50630*/  LOP3.LUT R2, R2, 0xff, RZ, 0xc0, !PT ;  /* 0x000000ff02027812 */ /* 0x000fc800078ec0ff */
[----:B------:R-:W3:Y:S04]  /*50640*/  LDL.U8 R65, [R65+UR6+0x18] ;  /* 0x0000180641417983 */ /* 0x000ee80008100000 */
[----:B------:R-:W4:Y:S01]  /*50650*/  LDL.U8 R79, [R2+UR6+0x18] ;  /* 0x00001806024f7983 */ /* 0x000f220008100000 */
[----:B--2---:R-:W-:-:S03]  /*50660*/  IMAD.IADD R66, R76, 0x1, R3 ;  /* 0x000000014c427824 */ /* 0x004fc600078e0203 */
[----:B------:R-:W2:Y:S02]  /*50670*/  LDL.U8 R3, [R64+UR6+0x18] ;  /* 0x0000180640037983 */ /* 0x000ea40008100000 */
[----:B------:R-:W-:-:S06]  /*50680*/  LOP3.LUT R67, R66, 0xff, RZ, 0xc0, !PT ;  /* 0x000000ff42437812 */ /* 0x000fcc00078ec0ff */
[----:B------:R-:W5:Y:S01]  /*50690*/  LDL.U8 R67, [R67+UR6+0x18] ;  /* 0x0000180643437983 */ /* 0x000f620008100000 */
[----:B------:R-:W-:Y:S01]  /*506a0*/  BSSY.RECONVERGENT B1, `(.L_x_71) ;  /* 0x0000038000017945 */ /* 0x000fe20003800200 */
[C---:B---3--:R-:W-:Y:S01]  /*506b0*/  IMAD.IADD R78, R76.reuse, 0x1, R65 ;  /* 0x000000014c4e7824 */ /* 0x048fe200078e0241 */
[----:B----4-:R-:W-:Y:S02]  /*506c0*/  IADD3 R79, PT, PT, R76, R79, RZ ;  /* 0x0000004f4c4f7210 */ /* 0x010fe40007ffe0ff */
[----:B-----5:R-:W-:-:S04]  /*506d0*/  LOP3.LUT R72, R67, 0xf, RZ, 0xc0, !PT ;  /* 0x0000000f43487812 */ /* 0x020fc800078ec0ff */
[----:B------:R-:W-:Y:S01]  /*506e0*/  ISETP.GT.AND P0, PT, R72, 0x7, PT ;  /* 0x000000074800780c */ /* 0x000fe20003f04270 */
[----:B--2---:R-:W-:-:S12]  /*506f0*/  IMAD.IADD R80, R76, 0x1, R3 ;  /* 0x000000014c507824 */ /* 0x004fd800078e0203 */
[----:B------:R-:W-:Y:S05]  /*50700*/  @P0 BRA `(.L_x_72) ;  /* 0x0000000000700947 */ /* 0x000fea0003800000 */
[----:B------:R-:W-:-:S13]  /*50710*/  ISETP.GT.AND P0, PT, R72, 0x3, PT ;  /* 0x000000034800780c */ /* 0x000fda0003f04270 */
[----:B------:R-:W-:Y:S05]  /*50720*/  @P0 BRA `(.L_x_73) ;  /* 0x0000000000280947 */ /* 0x000fea0003800000 */
[----:B------:R-:W-:-:S13]  /*50730*/  ISETP.GT.AND P0, PT, R72, 0x1, PT ;  /* 0x000000014800780c */ /* 0x000fda0003f04270 */
[----:B------:R-:W-:Y:S05]  /*50740*/  @P0 BRA `(.L_x_74) ;  /* 0x0000000000100947 */ /* 0x000fea0003800000 */
[----:B------:R-:W-:-:S13]  /*50750*/  ISETP.NE.AND P0, PT, R72, RZ, PT ;  /* 0x000000ff4800720c */ /* 0x000fda0003f05270 */
[C-C-:B------:R-:W-:Y:S02]  /*50760*/  @P0 DADD R2, -R58.reuse, R70.reuse ;  /* 0x000000003a020229 */ /* 0x140fe40000000146 */
[----:B------:R-:W-:Y:S01]  /*50770*/  @!P0 DADD R2, R58, R70 ;  /* 0x000000003a028229 */ /* 0x000fe20000000046 */
[----:B------:R-:W-:Y:S10]  /*50780*/  BRA `(.L_x_75) ;  /* 0x0000000000a47947 */ /* 0x000ff40003800000 */
.L_x_74:
[----:B------:R-:W-:-:S13]  /*50790*/  ISETP.NE.AND P0, PT, R72, 0x2, PT ;  /* 0x000000024800780c */ /* 0x000fda0003f05270 */
[C-C-:B------:R-:W-:Y:S02]  /*507a0*/  @P0 DADD R2, -R58.reuse, -R70.reuse ;  /* 0x000000003a020229 */ /* 0x140fe40000000946 */
[----:B------:R-:W-:Y:S01]  /*507b0*/  @!P0 DADD R2, R58, -R70 ;  /* 0x000000003a028229 */ /* 0x000fe20000000846 */
[----:B------:R-:W-:Y:S10]  /*507c0*/  BRA `(.L_x_75) ;  /* 0x0000000000947947 */ /* 0x000ff40003800000 */
.L_x_73:
        /* <DEDUP_REMOVED lines=9> */
.L_x_76:
[----:B------:R-:W-:Y:S01]  /*50860*/  ISETP.NE.AND P0, PT, R72, 0x6, PT ;  /* 0x000000064800780c */ /* 0x000fe20003f05270 */
[----:B------:R-:W-:Y:S01]  /*50870*/  IMAD.MOV.U32 R3, RZ, RZ, R47 ;  /* 0x000000ffff037224 */ /* 0x000fe200078e002f */
[----:B------:R-:W-:-:S11]  /*50880*/  MOV R2, R46 ;  /* 0x0000002e00027202 */ /* 0x000fd60000000f00 */
[----:B------:R-:W-:Y:S05]  /*50890*/  @!P0 BRA `(.L_x_75) ;  /* 0x0000000000608947 */ /* 0x000fea0003800000 */
[----:B------:R-:W-:Y:S01]  /*508a0*/  MOV R2, R48 ;  /* 0x0000003000027202 */ /* 0x000fe20000000f00 */
[----:B------:R-:W-:Y:S01]  /*508b0*/  IMAD.MOV.U32 R3, RZ, RZ, R49 ;  /* 0x000000ffff037224 */ /* 0x000fe200078e0031 */
[----:B------:R-:W-:Y:S06]  /*508c0*/  BRA `(.L_x_75) ;  /* 0x0000000000547947 */ /* 0x000fec0003800000 */
.L_x_72:
[----:B------:R-:W-:-:S13]  /*508d0*/  ISETP.GT.AND P0, PT, R72, 0xb, PT ;  /* 0x0000000b4800780c */ /* 0x000fda0003f04270 */
[----:B------:R-:W-:Y:S05]  /*508e0*/  @P0 BRA `(.L_x_77) ;  /* 0x0000000000280947 */ /* 0x000fea0003800000 */
[----:B------:R-:W-:-:S13]  /*508f0*/  ISETP.GT.AND P0, PT, R72, 0x9, PT ;  /* 0x000000094800780c */ /* 0x000fda0003f04270 */
[----:B------:R-:W-:Y:S05]  /*50900*/  @P0 BRA `(.L_x_78) ;  /* 0x0000000000100947 */ /* 0x000fea0003800000 */
[----:B------:R-:W-:-:S13]  /*50910*/  ISETP.NE.AND P0, PT, R72, 0x8, PT ;  /* 0x000000084800780c */ /* 0x000fda0003f05270 */
[C-C-:B------:R-:W-:Y:S02]  /*50920*/  @P0 DADD R2, R56.reuse, -R70.reuse ;  /* 0x0000000038020229 */ /* 0x140fe40000000846 */
[----:B------:R-:W-:Y:S01]  /*50930*/  @!P0 DADD R2, R56, R70 ;  /* 0x0000000038028229 */ /* 0x000fe20000000046 */
[----:B------:R-:W-:Y:S10]  /*50940*/  BRA `(.L_x_75) ;  /* 0x0000000000347947 */ /* 0x000ff40003800000 */
.L_x_78:
[----:B------:R-:W-:-:S13]  /*50950*/  ISETP.NE.AND P0, PT, R72, 0xa, PT ;  /* 0x0000000a4800780c */ /* 0x000fda0003f05270 */
[C-C-:B------:R-:W-:Y:S02]  /*50960*/  @P0 DADD R2, -R56.reuse, -R70.reuse ;  /* 0x0000000038020229 */ /* 0x140fe40000000946 */
[----:B------:R-:W-:Y:S01]  /*50970*/  @!P0 DADD R2, -R56, R70 ;  /* 0x0000000038028229 */ /* 0x000fe20000000146 */
[----:B------:R-:W-:Y:S10]  /*50980*/  BRA `(.L_x_75) ;  /* 0x0000000000247947 */ /* 0x000ff40003800000 */
.L_x_77:
[----:B------:R-:W-:-:S13]  /*50990*/  ISETP.GT.AND P0, PT, R72, 0xd, PT ;  /* 0x0000000d4800780c */ /* 0x000fda0003f04270 */
[----:B------:R-:W-:Y:S05]  /*509a0*/  @P0 BRA `(.L_x_79) ;  /* 0x0000000000100947 */ /* 0x000fea0003800000 */
[----:B------:R-:W-:-:S13]  /*509b0*/  ISETP.NE.AND P0, PT, R72, 0xc, PT ;  /* 0x0000000c4800780c */ /* 0x000fda0003f05270 */
[--C-:B------:R-:W-:Y:S02]  /*509c0*/  @P0 DADD R2, R56, -R70.reuse ;  /* 0x0000000038020229 */ /* 0x100fe40000000846 */
[----:B------:R-:W-:Y:S01]  /*509d0*/  @!P0 DADD R2, R58, R70 ;  /* 0x000000003a028229 */ /* 0x000fe20000000046 */
[----:B------:R-:W-:Y:S10]  /*509e0*/  BRA `(.L_x_75) ;  /* 0x00000000000c7947 */ /* 0x000ff40003800000 */
.L_x_79:
[----:B------:R-:W-:-:S13]  /*509f0*/  ISETP.NE.AND P0, PT, R72, 0xe, PT ;  /* 0x0000000e4800780c */ /* 0x000fda0003f05270 */
[--C-:B------:R-:W-:Y:S02]  /*50a00*/  @P0 DADD R2, -R56, -R70.reuse ;  /* 0x0000000038020229 */ /* 0x100fe40000000946 */
[----:B------:R-:W-:-:S11]  /*50a10*/  @!P0 DADD R2, -R58, R70 ;  /* 0x000000003a028229 */ /* 0x000fd60000000146 */
.L_x_75:
[----:B------:R-:W-:Y:S05]  /*50a20*/  BSYNC.RECONVERGENT B1 ;  /* 0x0000000000017941 */ /* 0x000fea0003800200 */
.L_x_71:
        /* <DEDUP_REMOVED lines=14> */
.L_x_83:
[----:B------:R-:W-:-:S13]  /*50b10*/  ISETP.NE.AND P0, PT, R65, 0x2, PT ;  /* 0x000000024100780c */ /* 0x000fda0003f05270 */
[C-C-:B------:R-:W-:Y:S02]  /*50b20*/  @P0 DADD R64, -R50.reuse, -R70.reuse ;  /* 0x0000000032400229 */ /* 0x140fe40000000946 */
[----:B------:R-:W-:Y:S01]  /*50b30*/  @!P0 DADD R64, R50, -R70 ;  /* 0x0000000032408229 */ /* 0x000fe20000000846 */
[----:B------:R-:W-:Y:S10]  /*50b40*/  BRA `(.L_x_84) ;  /* 0x0000000000947947 */ /* 0x000ff40003800000 */
.L_x_82:
        /* <DEDUP_REMOVED lines=9> */
.L_x_85:
[----:B------:R-:W-:Y:S01]  /*50be0*/  ISETP.NE.AND P0, PT, R65, 0x6, PT ;  /* 0x000000064100780c */ /* 0x000fe20003f05270 */
[----:B------:R-:W-:Y:S01]  /*50bf0*/  IMAD.MOV.U32 R65, RZ, RZ, R37 ;  /* 0x000000ffff417224 */ /* 0x000fe200078e0025 */
[----:B------:R-:W-:-:S11]  /*50c00*/  MOV R64, R36 ;  /* 0x0000002400407202 */ /* 0x000fd60000000f00 */
[----:B------:R-:W-:Y:S05]  /*50c10*/  @!P0 BRA `(.L_x_84) ;  /* 0x0000000000608947 */ /* 0x000fea0003800000 */
[----:B------:R-:W-:Y:S01]  /*50c20*/  MOV R64, R38 ;  /* 0x0000002600407202 */ /* 0x000fe20000000f00 */
[----:B------:R-:W-:Y:S01]  /*50c30*/  IMAD.MOV.U32 R65, RZ, RZ, R39 ;  /* 0x000000ffff417224 */ /* 0x000fe200078e0027 */
[----:B------:R-:W-:Y:S06]  /*50c40*/  BRA `(.L_x_84) ;  /* 0x0000000000547947 */ /* 0x000fec0003800000 */
.L_x_81:
        /* <DEDUP_REMOVED lines=8> */
.L_x_87:
[----:B------:R-:W-:-:S13]  /*50cd0*/  ISETP.NE.AND P0, PT, R65, 0xa, PT ;  /* 0x0000000a4100780c */ /* 0x000fda0003f05270 */
[C-C-:B------:R-:W-:Y:S02]  /*50ce0*/  @P0 DADD R64, -R56.reuse, -R70.reuse ;  /* 0x0000000038400229 */ /* 0x140fe40000000946 */
[----:B------:R-:W-:Y:S01]  /*50cf0*/  @!P0 DADD R64, -R56, R70 ;  /* 0x0000000038408229 */ /* 0x000fe20000000146 */
[----:B------:R-:W-:Y:S10]  /*50d00*/  BRA `(.L_x_84) ;  /* 0x0000000000247947 */ /* 0x000ff40003800000 */
.L_x_86:
[----:B------:R-:W-:-:S13]  /*50d10*/  ISETP.GT.AND P0, PT, R65, 0xd, PT ;  /* 0x0000000d4100780c */ /* 0x000fda0003f04270 */
[----:B------:R-:W-:Y:S05]  /*50d20*/  @P0 BRA `(.L_x_88) ;  /* 0x0000000000100947 */ /* 0x000fea0003800000 */
[----:B------:R-:W-:-:S13]  /*50d30*/  ISETP.NE.AND P0, PT, R65, 0xc, PT ;  /* 0x0000000c4100780c */ /* 0x000fda0003f05270 */
[--C-:B------:R-:W-:Y:S02]  /*50d40*/  @P0 DADD R64, R56, -R70.reuse ;  /* 0x0000000038400229 */ /* 0x100fe40000000846 */
[----:B------:R-:W-:Y:S01]  /*50d50*/  @!P0 DADD R64, R50, R70 ;  /* 0x0000000032408229 */ /* 0x000fe20000000046 */
[----:B------:R-:W-:Y:S10]  /*50d60*/  BRA `(.L_x_84) ;  /* 0x00000000000c7947 */ /* 0x000ff40003800000 */
.L_x_88:
[----:B------:R-:W-:-:S13]  /*50d70*/  ISETP.NE.AND P0, PT, R65, 0xe, PT ;  /* 0x0000000e4100780c */ /* 0x000fda0003f05270 */
[--C-:B------:R-:W-:Y:S02]  /*50d80*/  @P0 DADD R64, -R56, -R70.reuse ;  /* 0x0000000038400229 */ /* 0x100fe40000000946 */
[----:B------:R-:W-:-:S11]  /*50d90*/  @!P0 DADD R64, -R50, R70 ;  /* 0x0000000032408229 */ /* 0x000fd60000000146 */
.L_x_84:
[----:B------:R-:W-:Y:S05]  /*50da0*/  BSYNC.RECONVERGENT B1 ;  /* 0x0000000000017941 */ /* 0x000fea0003800200 */
.L_x_80:
        /* <DEDUP_REMOVED lines=17> */
.L_x_92:
[----:B------:R-:W-:-:S13]  /*50ec0*/  ISETP.NE.AND P0, PT, R81, 0x2, PT ;  /* 0x000000025100780c */ /* 0x000fda0003f05270 */
[C-C-:B------:R-:W-:Y:S02]  /*50ed0*/  @P0 DADD R64, -R58.reuse, -R72.reuse ;  /* 0x000000003a400229 */ /* 0x140fe40000000948 */
[----:B------:R-:W-:Y:S01]  /*50ee0*/  @!P0 DADD R64, R58, -R72 ;  /* 0x000000003a408229 */ /* 0x000fe20000000848 */
[----:B------:R-:W-:Y:S10]  /*50ef0*/  BRA `(.L_x_93) ;  /* 0x0000000000947947 */ /* 0x000ff40003800000 */
.L_x_91:
        /* <DEDUP_REMOVED lines=9> */
.L_x_94:
[----:B------:R-:W-:Y:S01]  /*50f90*/  ISETP.NE.AND P0, PT, R81, 0x6, PT ;  /* 0x000000065100780c */ /* 0x000fe20003f05270 */
[----:B------:R-:W-:Y:S01]  /*50fa0*/  IMAD.MOV.U32 R65, RZ, RZ, R47 ;  /* 0x000000ffff417224 */ /* 0x000fe200078e002f */
[----:B------:R-:W-:-:S11]  /*50fb0*/  MOV R64, R46 ;  /* 0x0000002e00407202 */ /* 0x000fd60000000f00 */
[----:B------:R-:W-:Y:S05]  /*50fc0*/  @!P0 BRA `(.L_x_93) ;  /* 0x0000000000608947 */ /* 0x000fea0003800000 */
[----:B------:R-:W-:Y:S01]  /*50fd0*/  MOV R64, R48 ;  /* 0x0000003000407202 */ /* 0x000fe20000000f00 */
[----:B------:R-:W-:Y:S01]  /*50fe0*/  IMAD.MOV.U32 R65, RZ, RZ, R49 ;  /* 0x000000ffff417224 */ /* 0x000fe200078e0031 */
[----:B------:R-:W-:Y:S06]  /*50ff0*/  BRA `(.L_x_93) ;  /* 0x0000000000547947 */ /* 0x000fec0003800000 */
.L_x_90:
        /* <DEDUP_REMOVED lines=8> */
.L_x_96:
[----:B------:R-:W-:-:S13]  /*51080*/  ISETP.NE.AND P0, PT, R81, 0xa, PT ;  /* 0x0000000a5100780c */ /* 0x000fda0003f05270 */
[C-C-:B------:R-:W-:Y:S02]  /*51090*/  @P0 DADD R64, -R56.reuse, -R72.reuse ;  /* 0x0000000038400229 */ /* 0x140fe40000000948 */
[----:B------:R-:W-:Y:S01]  /*510a0*/  @!P0 DADD R64, -R56, R72 ;  /* 0x0000000038408229 */ /* 0x000fe20000000148 */
[----:B------:R-:W-:Y:S10]  /*510b0*/  BRA `(.L_x_93) ;  /* 0x0000000000247947 */ /* 0x000ff40003800000 */
.L_x_95:
[----:B------:R-:W-:-:S13]  /*510c0*/  ISETP.GT.AND P0, PT, R81, 0xd, PT ;  /* 0x0000000d5100780c */ /* 0x000fda0003f04270 */
[----:B------:R-:W-:Y:S05]  /*510d0*/  @P0 BRA `(.L_x_97) ;  /* 0x0000000000100947 */ /* 0x000fea0003800000 */
[----:B------:R-:W-:-:S13]  /*510e0*/  ISETP.NE.AND P0, PT, R81, 0xc, PT ;  /* 0x0000000c5100780c */ /* 0x000fda0003f05270 */
[--C-:B------:R-:W-:Y:S02]  /*510f0*/  @P0 DADD R64, R56, -R72.reuse ;  /* 0x0000000038400229 */ /* 0x100fe40000000848 */
[----:B------:R-:W-:Y:S01]  /*51100*/  @!P0 DADD R64, R58, R72 ;  /* 0x000000003a408229 */ /* 0x000fe20000000048 */
[----:B------:R-:W-:Y:S10]  /*51110*/  BRA `(.L_x_93) ;  /* 0x00000000000c7947 */ /* 0x000ff40003800000 */
.L_x_97:
[----:B------:R-:W-:-:S13]  /*51120*/  ISETP.NE.AND P0, PT, R81, 0xe, PT ;  /* 0x0000000e5100780c */ /* 0x000fda0003f05270 */
[--C-:B------:R-:W-:Y:S02]  /*51130*/  @P0 DADD R64, -R56, -R72.reuse ;  /* 0x0000000038400229 */ /* 0x100fe40000000948 */
[----:B------:R-:W-:-:S11]  /*51140*/  @!P0 DADD R64, -R58, R72 ;  /* 0x000000003a408229 */ /* 0x000fd60000000148 */
.L_x_93:
[----:B------:R-:W-:Y:S05]  /*51150*/  BSYNC.RECONVERGENT B1 ;  /* 0x0000000000017941 */ /* 0x000fea0003800200 */
.L_x_89:
        /* <DEDUP_REMOVED lines=14> */
.L_x_101:
[----:B------:R-:W-:-:S13]  /*51240*/  ISETP.NE.AND P0, PT, R81, 0x2, PT ;  /* 0x000000025100780c */ /* 0x000fda0003f05270 */
[C-C-:B------:R-:W-:Y:S02]  /*51250*/  @P0 DADD R82, -R50.reuse, -R72.reuse ;  /* 0x0000000032520229 */ /* 0x140fe40000000948 */
[----:B------:R-:W-:Y:S01]  /*51260*/  @!P0 DADD R82, R50, -R72 ;  /* 0x0000000032528229 */ /* 0x000fe20000000848 */
[----:B------:R-:W-:Y:S10]  /*51270*/  BRA `(.L_x_102) ;  /* 0x0000000000947947 */ /* 0x000ff40003800000 */
.L_x_100:
        /* <DEDUP_REMOVED lines=9> */
.L_x_103:
[----:B------:R-:W-:Y:S01]  /*51310*/  ISETP.NE.AND P0, PT, R81, 0x6, PT ;  /* 0x000000065100780c */ /* 0x000fe20003f05270 */
[----:B------:R-:W-:Y:S01]  /*51320*/  IMAD.MOV.U32 R83, RZ, RZ, R37 ;  /* 0x000000ffff537224 */ /* 0x000fe200078e0025 */
[----:B------:R-:W-:-:S11]  /*51330*/  MOV R82, R36 ;  /* 0x0000002400527202 */ /* 0x000fd60000000f00 */
[----:B------:R-:W-:Y:S05]  /*51340*/  @!P0 BRA `(.L_x_102) ;  /* 0x0000000000608947 */ /* 0x000fea0003800000 */
[----:B------:R-:W-:Y:S01]  /*51350*/  MOV R82, R38 ;  /* 0x0000002600527202 */ /* 0x000fe20000000f00 */
[----:B------:R-:W-:Y:S01]  /*51360*/  IMAD.MOV.U32 R83, RZ, RZ, R39 ;  /* 0x000000ffff537224 */ /* 0x000fe200078e0027 */
[----:B------:R-:W-:Y:S06]  /*51370*/  BRA `(.L_x_102) ;  /* 0x0000000000547947 */ /* 0x000fec0003800000 */
.L_x_99:
        /* <DEDUP_REMOVED lines=8> */
.L_x_105:
[----:B------:R-:W-:-:S13]  /*51400*/  ISETP.NE.AND P0, PT, R81, 0xa, PT ;  /* 0x0000000a5100780c */ /* 0x000fda0003f05270 */
[C-C-:B------:R-:W-:Y:S02]  /*51410*/  @P0 DADD R82, -R56.reuse, -R72.reuse ;  /* 0x0000000038520229 */ /* 0x140fe40000000948 */
[----:B------:R-:W-:Y:S01]  /*51420*/  @!P0 DADD R82, -R56, R72 ;  /* 0x0000000038528229 */ /* 0x000fe20000000148 */
[----:B------:R-:W-:Y:S10]  /*51430*/  BRA `(.L_x_102) ;  /* 0x0000000000247947 */ /* 0x000ff40003800000 */
.L_x_104:
[----:B------:R-:W-:-:S13]  /*51440*/  ISETP.GT.AND P0, PT, R81, 0xd, PT ;  /* 0x0000000d5100780c */ /* 0x000fda0003f04270 */
[----:B------:R-:W-:Y:S05]  /*51450*/  @P0 BRA `(.L_x_106) ;  /* 0x0000000000100947 */ /* 0x000fea0003800000 */
[----:B------:R-:W-:-:S13]  /*51460*/  ISETP.NE.AND P0, PT, R81, 0xc, PT ;  /* 0x0000000c5100780c */ /* 0x000fda0003f05270 */
[--C-:B------:R-:W-:Y:S02]  /*51470*/  @P0 DADD R82, R56, -R72.reuse ;  /* 0x0000000038520229 */ /* 0x100fe40000000848 */
[----:B------:R-:W-:Y:S01]  /*51480*/  @!P0 DADD R82, R50, R72 ;  /* 0x0000000032528229 */ /* 0x000fe20000000048 */
[----:B------:R-:W-:Y:S10]  /*51490*/  BRA `(.L_x_102) ;  /* 0x00000000000c7947 */ /* 0x000ff40003800000 */
.L_x_106:
[----:B------:R-:W-:-:S13]  /*514a0*/  ISETP.NE.AND P0, PT, R81, 0xe, PT ;  /* 0x0000000e5100780c */ /* 0x000fda0003f05270 */
[--C-:B------:R-:W-:Y:S02]  /*514b0*/  @P0 DADD R82, -R56, -R72.reuse ;  /* 0x0000000038520229 */ /* 0x100fe40000000948 */
[----:B------:R-:W-:-:S11]  /*514c0*/  @!P0 DADD R82, -R50, R72 ;  /* 0x0000000032528229 */ /* 0x000fd60000000148 */
.L_x_102:
[----:B------:R-:W-:Y:S05]  /*514d0*/  BSYNC.RECONVERGENT B1 ;  /* 0x0000000000017941 */ /* 0x000fea0003800200 */
.L_x_98:
[----:B------:R-:W-:-:S04]  /*514e0*/  IADD3 R66, PT, PT, R66, 0x1, RZ ;  /* 0x0000000142427810 */ /* 0x000fc80007ffe0ff */
[----:B------:R-:W-:-:S06]  /*514f0*/  LOP3.LUT R81, R66, 0xff, RZ, 0xc0, !PT ;  /* 0x000000ff42517812 */ /* 0x000fcc00078ec0ff */
[----:B------:R-:W2:Y:S01]  /*51500*/  LDL.U8 R81, [R81+UR6+0x18] ;  /* 0x0000180651517983 */ /* 0x000ea20008100000 */
[--C-:B------:R-:W-:Y:S01]  /*51510*/  DADD R66, R82, -R64.reuse ;  /* 0x0000000052427229 */ /* 0x100fe20000000840 */
[----:B------:R-:W-:Y:S07]  /*51520*/  BSSY.RECONVERGENT B1, `(.L_x_107) ;  /* 0x0000036000017945 */ /* 0x000fee0003800200 */
        /* <DEDUP_REMOVED lines=12> */
.L_x_110:
[----:B------:R-:W-:-:S13]  /*515f0*/  ISETP.NE.AND P0, PT, R82, 0x2, PT ;  /* 0x000000025200780c */ /* 0x000fda0003f05270 */
[C-C-:B------:R-:W-:Y:S02]  /*51600*/  @P0 DADD R64, -R58.reuse, -R70.reuse ;  /* 0x000000003a400229 */ /* 0x140fe40000000946 */
[----:B------:R-:W-:Y:S01]  /*51610*/  @!P0 DADD R64, R58, -R70 ;  /* 0x000000003a408229 */ /* 0x000fe20000000846 */
[----:B------:R-:W-:Y:S10]  /*51620*/  BRA `(.L_x_111) ;  /* 0x0000000000947947 */ /* 0x000ff40003800000 */
.L_x_109:
[----:B------:R-:W-:-:S13]  /*51630*/  ISETP.GT.AND P0, PT, R82, 0x5, PT ;  /* 0x000000055200780c */ /* 0x000fda0003f04270 */
[----:B------:R-:W-:Y:S05]  /*51640*/  @P0 BRA `(.L_x_112) ;  /* 0x00000000001c0947 */ /* 0x000fea0003800000 */
[----:B------:R-:W-:Y:S01]  /*51650*/  ISETP.NE.AND P0, PT, R82, 0x4, PT ;  /* 0x000000045200780c */ /* 0x000fe20003f05270 */
[----:B------:R-:W-:Y:S01]  /*51660*/  IMAD.MOV.U32 R64, RZ, RZ, R24 ;  /* 0x000000ffff407224 */ /* 0x000fe200078e0018 */
[----:B------:R-:W-:-:S11]  /*51670*/  MOV R65, R25 ;  /* 0x0000001900417202 */ /* 0x000fd60000000f00 */
[----:B------:R-:W-:Y:S05]  /*51680*/  @!P0 BRA `(.L_x_111) ;  /* 0x00000000007c8947 */ /* 0x000fea0003800000 */
[----:B------:R-:W-:Y:S01]  /*51690*/  IMAD.MOV.U32 R64, RZ, RZ, R26 ;  /* 0x000000ffff407224 */ /* 0x000fe200078e001a */
[----:B------:R-:W-:Y:S01]  /*516a0*/  MOV R65, R27 ;  /* 0x0000001b00417202 */ /* 0x000fe20000000f00 */
[----:B------:R-:W-:Y:S06]  /*516b0*/  BRA `(.L_x_111) ;  /* 0x0000000000707947 */ /* 0x000fec0003800000 */
.L_x_112:
[----:B------:R-:W-:Y:S01]  /*516c0*/  ISETP.NE.AND P0, PT, R82, 0x6, PT ;  /* 0x000000065200780c */ /* 0x000fe20003f05270 */
[----:B------:R-:W-:Y:S01]  /*516d0*/  IMAD.MOV.U32 R64, RZ, RZ, R28 ;  /* 0x000000ffff407224 */ /* 0x000fe200078e001c */
[----:B------:R-:W-:-:S11]  /*516e0*/  MOV R65, R29 ;  /* 0x0000001d00417202 */ /* 0x000fd60000000f00 */
[----:B------:R-:W-:Y:S05]  /*516f0*/  @!P0 BRA `(.L_x_111) ;  /* 0x0000000000608947 */ /* 0x000fea0003800000 */
[----:B------:R-:W-:Y:S01]  /*51700*/  IMAD.MOV.U32 R64, RZ, RZ, R30 ;  /* 0x000000ffff407224 */ /* 0x000fe200078e001e */
[----:B------:R-:W-:Y:S01]  /*51710*/  MOV R65, R31 ;  /* 0x0000001f00417202 */ /* 0x000fe20000000f00 */
[----:B------:R-:W-:Y:S06]  /*51720*/  BRA `(.L_x_111) ;  /* 0x0000000000547947 */ /* 0x000fec0003800000 */
.L_x_108:
        /* <DEDUP_REMOVED lines=8> */
.L_x_114:
[----:B------:R-:W-:-:S13]  /*517b0*/  ISETP.NE.AND P0, PT, R82, 0xa, PT ;  /* 0x0000000a5200780c */ /* 0x000fda0003f05270 */
[C-C-:B------:R-:W-:Y:S02]  /*517c0*/  @P0 DADD R64, -R44.reuse, -R70.reuse ;  /* 0x000000002c400229 */ /* 0x140fe40000000946 */
[----:B------:R-:W-:Y:S01]  /*517d0*/  @!P0 DADD R64, -R44, R70 ;  /* 0x000000002c408229 */ /* 0x000fe20000000146 */
[----:B------:R-:W-:Y:S10]  /*517e0*/  BRA `(.L_x_111) ;  /* 0x0000000000247947 */ /* 0x000ff40003800000 */
.L_x_113:
[----:B------:R-:W-:-:S13]  /*517f0*/  ISETP.GT.AND P0, PT, R82, 0xd, PT ;  /* 0x0000000d5200780c */ /* 0x000fda0003f04270 */
[----:B------:R-:W-:Y:S05]  /*51800*/  @P0 BRA `(.L_x_115) ;  /* 0x0000000000100947 */ /* 0x000fea0003800000 */
[----:B------:R-:W-:-:S13]  /*51810*/  ISETP.NE.AND P0, PT, R82, 0xc, PT ;  /* 0x0000000c5200780c */ /* 0x000fda0003f05270 */
[--C-:B------:R-:W-:Y:S02]  /*51820*/  @P0 DADD R64, R44, -R70.reuse ;  /* 0x000000002c400229 */ /* 0x100fe40000000846 */
[----:B------:R-:W-:Y:S01]  /*51830*/  @!P0 DADD R64, R58, R70 ;  /* 0x000000003a408229 */ /* 0x000fe20000000046 */
[----:B------:R-:W-:Y:S10]  /*51840*/  BRA `(.L_x_111) ;  /* 0x00000000000c7947 */ /* 0x000ff40003800000 */
.L_x_115:
[----:B------:R-:W-:-:S13]  /*51850*/  ISETP.NE.AND P0, PT, R82, 0xe, PT ;  /* 0x0000000e5200780c */ /* 0x000fda0003f05270 */
[--C-:B------:R-:W-:Y:S02]  /*51860*/  @P0 DADD R64, -R44, -R70.reuse ;  /* 0x000000002c400229 */ /* 0x100fe40000000946 */
[----:B------:R-:W-:-:S11]  /*51870*/  @!P0 DADD R64, -R58, R70 ;  /* 0x000000003a408229 */ /* 0x000fd60000000146 */
.L_x_111:
[----:B------:R-:W-:Y:S05]  /*51880*/  BSYNC.RECONVERGENT B1 ;  /* 0x0000000000017941 */ /* 0x000fea0003800200 */
.L_x_107:
[----:B------:R-:W-:-:S05]  /*51890*/  VIADD R80, R80, 0x1 ;  /* 0x0000000150507836 */ /* 0x000fca0000000000 */
        /* <DEDUP_REMOVED lines=14> */
.L_x_119:
[----:B------:R-:W-:-:S13]  /*51980*/  ISETP.NE.AND P0, PT, R81, 0x2, PT ;  /* 0x000000025100780c */ /* 0x000fda0003f05270 */
[C-C-:B------:R-:W-:Y:S02]  /*51990*/  @P0 DADD R80, -R50.reuse, -R70.reuse ;  /* 0x0000000032500229 */ /* 0x140fe40000000946 */
[----:B------:R-:W-:Y:S01]  /*519a0*/  @!P0 DADD R80, R50, -R70 ;  /* 0x0000000032508229 */ /* 0x000fe20000000846 */
[----:B------:R-:W-:Y:S10]  /*519b0*/  BRA `(.L_x_120) ;  /* 0x0000000000947947 */ /* 0x000ff40003800000 */
.L_x_118:
        /* <DEDUP_REMOVED lines=9> */
.L_x_121:
[----:B------:R-:W-:Y:S01]  /*51a50*/  ISETP.NE.AND P0, PT, R81, 0x6, PT ;  /* 0x000000065100780c */ /* 0x000fe20003f05270 */
[----:B------:R-:W-:Y:S01]  /*51a60*/  IMAD.MOV.U32 R81, RZ, RZ, R13 ;  /* 0x000000ffff517224 */ /* 0x000fe200078e000d */
[----:B------:R-:W-:-:S11]  /*51a70*/  MOV R80, R12 ;  /* 0x0000000c00507202 */ /* 0x000fd60000000f00 */
[----:B------:R-:W-:Y:S05]  /*51a80*/  @!P0 BRA `(.L_x_120) ;  /* 0x0000000000608947 */ /* 0x000fea0003800000 */
[----:B------:R-:W-:Y:S01]  /*51a90*/  MOV R80, R14 ;  /* 0x0000000e00507202 */ /* 0x000fe20000000f00 */
[----:B------:R-:W-:Y:S01]  /*51aa0*/  IMAD.MOV.U32 R81, RZ, RZ, R15 ;  /* 0x000000ffff517224 */ /* 0x000fe200078e000f */
[----:B------:R-:W-:Y:S06]  /*51ab0*/  BRA `(.L_x_120) ;  /* 0x0000000000547947 */ /* 0x000fec0003800000 */
.L_x_117:
        /* <DEDUP_REMOVED lines=8> */
.L_x_123:
[----:B------:R-:W-:-:S13]  /*51b40*/  ISETP.NE.AND P0, PT, R81, 0xa, PT ;  /* 0x0000000a5100780c */ /* 0x000fda0003f05270 */
[C-C-:B------:R-:W-:Y:S02]  /*51b50*/  @P0 DADD R80, -R44.reuse, -R70.reuse ;  /* 0x000000002c500229 */ /* 0x140fe40000000946 */
[----:B------:R-:W-:Y:S01]  /*51b60*/  @!P0 DADD R80, -R44, R70 ;  /* 0x000000002c508229 */ /* 0x000fe20000000146 */
[----:B------:R-:W-:Y:S10]  /*51b70*/  BRA `(.L_x_120) ;  /* 0x0000000000247947 */ /* 0x000ff40003800000 */
.L_x_122:
[----:B------:R-:W-:-:S13]  /*51b80*/  ISETP.GT.AND P0, PT, R81, 0xd, PT ;  /* 0x0000000d5100780c */ /* 0x000fda0003f04270 */
[----:B------:R-:W-:Y:S05]  /*51b90*/  @P0 BRA `(.L_x_124) ;  /* 0x0000000000100947 */ /* 0x000fea0003800000 */
[----:B------:R-:W-:-:S13]  /*51ba0*/  ISETP.NE.AND P0, PT, R81, 0xc, PT ;  /* 0x0000000c5100780c */ /* 0x000fda0003f05270 */
[--C-:B------:R-:W-:Y:S02]  /*51bb0*/  @P0 DADD R80, R44, -R70.reuse ;  /* 0x000000002c500229 */ /* 0x100fe40000000846 */
[----:B------:R-:W-:Y:S01]  /*51bc0*/  @!P0 DADD R80, R50, R70 ;  /* 0x0000000032508229 */ /* 0x000fe20000000046 */
[----:B------:R-:W-:Y:S10]  /*51bd0*/  BRA `(.L_x_120) ;  /* 0x00000000000c7947 */ /* 0x000ff40003800000 */
.L_x_124:
[----:B------:R-:W-:-:S13]  /*51be0*/  ISETP.NE.AND P0, PT, R81, 0xe, PT ;  /* 0x0000000e5100780c */ /* 0x000fda0003f05270 */
[--C-:B------:R-:W-:Y:S02]  /*51bf0*/  @P0 DADD R80, -R44, -R70.reuse ;  /* 0x000000002c500229 */ /* 0x100fe40000000946 */
[----:B------:R-:W-:-:S11]  /*51c00*/  @!P0 DADD R80, -R50, R70 ;  /* 0x0000000032508229 */ /* 0x000fd60000000146 */
.L_x_120:
[----:B------:R-:W-:Y:S05]  /*51c10*/  BSYNC.RECONVERGENT B1 ;  /* 0x0000000000017941 */ /* 0x000fea0003800200 */
.L_x_116:
        /* <DEDUP_REMOVED lines=17> */
.L_x_128:
[----:B------:R-:W-:-:S13]  /*51d30*/  ISETP.NE.AND P0, PT, R82, 0x2, PT ;  /* 0x000000025200780c */ /* 0x000fda0003f05270 */
[C-C-:B------:R-:W-:Y:S02]  /*51d40*/  @P0 DADD R80, -R58.reuse, -R72.reuse ;  /* 0x000000003a500229 */ /* 0x140fe40000000948 */
[----:B------:R-:W-:Y:S01]  /*51d50*/  @!P0 DADD R80, R58, -R72 ;  /* 0x000000003a508229 */ /* 0x000fe20000000848 */
[----:B------:R-:W-:Y:S10]  /*51d60*/  BRA `(.L_x_129) ;  /* 0x0000000000947947 */ /* 0x000ff40003800000 */
.L_x_127:
        /* <DEDUP_REMOVED lines=9> */
.L_x_130:
[----:B------:R-:W-:Y:S01]  /*51e00*/  ISETP.NE.AND P0, PT, R82, 0x6, PT ;  /* 0x000000065200780c */ /* 0x000fe20003f05270 */
[----:B------:R-:W-:Y:S01]  /*51e10*/  IMAD.MOV.U32 R80, RZ, RZ, R28 ;  /* 0x000000ffff507224 */ /* 0x000fe200078e001c */
[----:B------:R-:W-:-:S11]  /*51e20*/  MOV R81, R29 ;  /* 0x0000001d00517202 */ /* 0x000fd60000000f00 */
[----:B------:R-:W-:Y:S05]  /*51e30*/  @!P0 BRA `(.L_x_129) ;  /* 0x0000000000608947 */ /* 0x000fea0003800000 */
[----:B------:R-:W-:Y:S01]  /*51e40*/  IMAD.MOV.U32 R80, RZ, RZ, R30 ;  /* 0x000000ffff507224 */ /* 0x000fe200078e001e */
[----:B------:R-:W-:Y:S01]  /*51e50*/  MOV R81, R31 ;  /* 0x0000001f00517202 */ /* 0x000fe20000000f00 */
[----:B------:R-:W-:Y:S06]  /*51e60*/  BRA `(.L_x_129) ;  /* 0x0000000000547947 */ /* 0x000fec0003800000 */
.L_x_126:
        /* <DEDUP_REMOVED lines=8> */
.L_x_132:
[----:B------:R-:W-:-:S13]  /*51ef0*/  ISETP.NE.AND P0, PT, R82, 0xa, PT ;  /* 0x0000000a5200780c */ /* 0x000fda0003f05270 */
[C-C-:B------:R-:W-:Y:S02]  /*51f00*/  @P0 DADD R80, -R44.reuse, -R72.reuse ;  /* 0x000000002c500229 */ /* 0x140fe40000000948 */
[----:B------:R-:W-:Y:S01]  /*51f10*/  @!P0 DADD R80, -R44, R72 ;  /* 0x000000002c508229 */ /* 0x000fe20000000148 */
[----:B------:R-:W-:Y:S10]  /*51f20*/  BRA `(.L_x_129) ;  /* 0x0000000000247947 */ /* 0x000ff40003800000 */
.L_x_131:
[----:B------:R-:W-:-:S13]  /*51f30*/  ISETP.GT.AND P0, PT, R82, 0xd, PT ;  /* 0x0000000d5200780c */ /* 0x000fda0003f04270 */
[----:B------:R-:W-:Y:S05]  /*51f40*/  @P0 BRA `(.L_x_133) ;  /* 0x0000000000100947 */ /* 0x000fea0003800000 */
[----:B------:R-:W-:-:S13]  /*51f50*/  ISETP.NE.AND P0, PT, R82, 0xc, PT ;  /* 0x0000000c5200780c */ /* 0x000fda0003f05270 */
[--C-:B------:R-:W-:Y:S02]  /*51f60*/  @P0 DADD R80, R44, -R72.reuse ;  /* 0x000000002c500229 */ /* 0x100fe40000000848 */
[----:B------:R-:W-:Y:S01]  /*51f70*/  @!P0 DADD R80, R58, R72 ;  /* 0x000000003a508229 */ /* 0x000fe20000000048 */
[----:B------:R-:W-:Y:S10]  /*51f80*/  BRA `(.L_x_129) ;  /* 0x00000000000c7947 */ /* 0x000ff40003800000 */
.L_x_133:
[----:B------:R-:W-:-:S13]  /*51f90*/  ISETP.NE.AND P0, PT, R82, 0xe, PT ;  /* 0x0000000e5200780c */ /* 0x000fda0003f05270 */
[--C-:B------:R-:W-:Y:S02]  /*51fa0*/  @P0 DADD R80, -R44, -R72.reuse ;  /* 0x000000002c500229 */ /* 0x100fe40000000948 */
[----:B------:R-:W-:-:S11]  /*51fb0*/  @!P0 DADD R80, -R58, R72 ;  /* 0x000000003a508229 */ /* 0x000fd60000000148 */
.L_x_129:
[----:B------:R-:W-:Y:S05]  /*51fc0*/  BSYNC.RECONVERGENT B1 ;  /* 0x0000000000017941 */ /* 0x000fea0003800200 */
.L_x_125:
        /* <DEDUP_REMOVED lines=15> */
.L_x_137:
[----:B------:R-:W-:-:S13]  /*520c0*/  ISETP.NE.AND P0, PT, R79, 0x2, PT ;  /* 0x000000024f00780c */ /* 0x000fda0003f05270 */
[C-C-:B------:R-:W-:Y:S02]  /*520d0*/  @P0 DADD R78, -R50.reuse, -R72.reuse ;  /* 0x00000000324e0229 */ /* 0x140fe40000000948 */
[----:B------:R-:W-:Y:S01]  /*520e0*/  @!P0 DADD R78, R50, -R72 ;  /* 0x00000000324e8229 */ /* 0x000fe20000000848 */
[----:B------:R-:W-:Y:S10]  /*520f0*/  BRA `(.L_x_138) ;  /* 0x0000000000947947 */ /* 0x000ff40003800000 */
.L_x_136:
        /* <DEDUP_REMOVED lines=9> */
.L_x_139:
[----:B------:R-:W-:Y:S01]  /*52190*/  ISETP.NE.AND P0, PT, R79, 0x6, PT ;  /* 0x000000064f00780c */ /* 0x000fe20003f05270 */
[----:B------:R-:W-:Y:S01]  /*521a0*/  IMAD.MOV.U32 R79, RZ, RZ, R13 ;  /* 0x000000ffff4f7224 */ /* 0x000fe200078e000d */
[----:B------:R-:W-:-:S11]  /*521b0*/  MOV R78, R12 ;  /* 0x0000000c004e7202 */ /* 0x000fd60000000f00 */
[----:B------:R-:W-:Y:S05]  /*521c0*/  @!P0 BRA `(.L_x_138) ;  /* 0x0000000000608947 */ /* 0x000fea0003800000 */
[----:B------:R-:W-:Y:S01]  /*521d0*/  MOV R78, R14 ;  /* 0x0000000e004e7202 */ /* 0x000fe20000000f00 */
[----:B------:R-:W-:Y:S01]  /*521e0*/  IMAD.MOV.U32 R79, RZ, RZ, R15 ;  /* 0x000000ffff4f7224 */ /* 0x000fe200078e000f */
[----:B------:R-:W-:Y:S06]  /*521f0*/  BRA `(.L_x_138) ;  /* 0x0000000000547947 */ /* 0x000fec0003800000 */
.L_x_135:
        /* <DEDUP_REMOVED lines=8> */
.L_x_141:
[----:B------:R-:W-:-:S13]  /*52280*/  ISETP.NE.AND P0, PT, R79, 0xa, PT ;  /* 0x0000000a4f00780c */ /* 0x000fda0003f05270 */
[C-C-:B------:R-:W-:Y:S02]  /*52290*/  @P0 DADD R78, -R44.reuse, -R72.reuse ;  /* 0x000000002c4e0229 */ /* 0x140fe40000000948 */
[----:B------:R-:W-:Y:S01]  /*522a0*/  @!P0 DADD R78, -R44, R72 ;  /* 0x000000002c4e8229 */ /* 0x000fe20000000148 */
[----:B------:R-:W-:Y:S10]  /*522b0*/  BRA `(.L_x_138) ;  /* 0x0000000000247947 */ /* 0x000ff40003800000 */
.L_x_140:
[----:B------:R-:W-:-:S13]  /*522c0*/  ISETP.GT.AND P0, PT, R79, 0xd, PT ;  /* 0x0000000d4f00780c */ /* 0x000fda0003f04270 */
[----:B------:R-:W-:Y:S05]  /*522d0*/  @P0 BRA `(.L_x_142) ;  /* 0x0000000000100947 */ /* 0x000fea0003800000 */
[----:B------:R-:W-:-:S13]  /*522e0*/  ISETP.NE.AND P0, PT, R79, 0xc, PT ;  /* 0x0000000c4f00780c */ /* 0x000fda0003f05270 */
[--C-:B------:R-:W-:Y:S02]  /*522f0*/  @P0 DADD R78, R44, -R72.reuse ;  /* 0x000000002c4e0229 */ /* 0x100fe40000000848 */
[----:B------:R-:W-:Y:S01]  /*52300*/  @!P0 DADD R78, R50, R72 ;  /* 0x00000000324e8229 */ /* 0x000fe20000000048 */
[----:B------:R-:W-:Y:S10]  /*52310*/  BRA `(.L_x_138) ;  /* 0x00000000000c7947 */ /* 0x000ff40003800000 */
.L_x_142:
[----:B------:R-:W-:-:S13]  /*52320*/  ISETP.NE.AND P0, PT, R79, 0xe, PT ;  /* 0x0000000e4f00780c */ /* 0x000fda0003f05270 */
[--C-:B------:R-:W-:Y:S02]  /*52330*/  @P0 DADD R78, -R44, -R72.reuse ;  /* 0x000000002c4e0229 */ /* 0x100fe40000000948 */
[----:B------:R-:W-:-:S11]  /*52340*/  @!P0 DADD R78, -R50, R72 ;  /* 0x00000000324e8229 */ /* 0x000fd60000000148 */
.L_x_138:
[----:B------:R-:W-:Y:S05]  /*52350*/  BSYNC.RECONVERGENT B1 ;  /* 0x0000000000017941 */ /* 0x000fea0003800200 */
.L_x_134:
[----:B------:R-:W-:Y:S01]  /*52360*/  DADD R72, R78, -R80 ;  /* 0x000000004e487229 */ /* 0x000fe20000000850 */
[----:B------:R-:W-:-:S07]  /*52370*/  MOV R78, R77 ;  /* 0x0000004d004e7202 */ /* 0x000fce0000000f00 */
[----:B------:R-:W-:-:S11]  /*52380*/  DFMA R72, R54, R72, R80 ;  /* 0x000000483648722b */ /* 0x000fd60000000050 */
.L_x_70:
[----:B------:R-:W-:Y:S05]  /*52390*/  BSYNC.RECONVERGENT B0 ;  /* 0x0000000000007941 */ /* 0x000fea0003800200 */
.L_x_69:
[----:B------:R-:W-:Y:S01]  /*523a0*/  ISETP.GE.U32.AND P0, PT, R74, 0x8, PT ;  /* 0x000000084a00780c */ /* 0x000fe20003f06070 */
[----:B------:R-:W-:-:S08]  /*523b0*/  DMUL R80, R70, R70 ;  /* 0x0000004646507228 */ /* 0x000fd00000000000 */
[----:B------:R-:W-:Y:S02]  /*523c0*/  DMUL R82, R70, R80 ;  /* 0x0000005046527228 */ /* 0x000fe40000000000 */
[----:B------:R-:W-:Y:S02]  /*523d0*/  DADD R80, R66, -R2 ;  /* 0x0000000042507229 */ /* 0x000fe40000000802 */
[C---:B------:R-:W-:Y:S01]  /*523e0*/  @P0 VIADD R77, R74.reuse, 0xfffffff8 ;  /* 0xfffffff84a4d0836 */ /* 0x040fe20000000000 */
[----:B------:R-:W-:-:S03]  /*523f0*/  IADD3 R74, PT, PT, R74, 0x1, RZ ;  /* 0x000000014a4a7810 */ /* 0x000fc60007ffe0ff */
[----:B------:R-:W-:Y:S01]  /*52400*/  DMUL R68, R68, R82 ;  /* 0x0000005244447228 */ /* 0x000fe20000000000 */
[----:B------:R-:W-:Y:S01]  /*52410*/  @P0 LOP3.LUT R77, R77, R8, RZ, 0xfc, !PT ;  /* 0x000000084d4d0212 */ /* 0x000fe200078efcff */
[----:B------:R-:W-:-:S03]  /*52420*/  DADD R82, R72, -R64 ;  /* 0x0000000048527229 */ /* 0x000fc60000000840 */
[----:B------:R-:W-:-:S03]  /*52430*/  @P0 LEA R77, R77, UR5, 0x3 ;  /* 0x000000054d4d0c11 */ /* 0x000fc6000f8e18ff */
[C---:B------:R-:W-:Y:S02]  /*52440*/  DFMA R80, R68.reuse, R80, R2 ;  /* 0x000000504450722b */ /* 0x040fe40000000002 */
[----:B------:R-:W1:Y:S01]  /*52450*/  @P0 LDS.64 R70, [R77] ;  /* 0x000000004d460984 */ /* 0x000e620000000a00 */
[----:B------:R-:W-:-:S08]  /*52460*/  DFMA R82, R68, R82, R64 ;  /* 0x000000524452722b */ /* 0x000fd00000000040 */
[----:B------:R-:W-:-:S08]  /*52470*/  DADD R82, -R80, R82 ;  /* 0x0000000050527229 */ /* 0x000fd00000000152 */
[----:B------:R-:W-:-:S08]  /*52480*/  DFMA R82, R52, R82, R80 ;  /* 0x000000523452722b */ /* 0x000fd00000000050 */
[----:B-1----:R-:W-:-:S07]  /*52490*/  @P0 DFMA R70, R82, R60, R70 ;  /* 0x0000003c5246022b */ /* 0x002fce0000000046 */
[----:B------:R1:W-:Y:S01]  /*524a0*/  @P0 STS.64 [R77], R70 ;  /* 0x000000464d000388 */ /* 0x0003e20000000a00 */
[----:B------:R-:W-:-:S13]  /*524b0*/  ISETP.NE.AND P0, PT, R74, 0xa, PT ;  /* 0x0000000a4a00780c */ /* 0x000fda0003f05270 */
[----:B-1----:R-:W-:Y:S05]  /*524c0*/  @P0 BRA `(.L_x_143) ;  /* 0xffffffdc00e40947 */ /* 0x002fea000383ffff */
[----:B------:R-:W-:Y:S01]  /*524d0*/  UIADD3 UR4, UPT, UPT, UR4, 0x1, URZ ;  /* 0x0000000104047890 */ /* 0x000fe2000fffe0ff */
[----:B------:R-:W-:-:S03]  /*524e0*/  DMUL R22, R22, 0.5 ;  /* 0x3fe0000016167828 */ /* 0x000fc60000000000 */
[----:B------:R-:W-:-:S09]  /*524f0*/  UISETP.NE.AND UP0, UPT, UR4, 0x10, UPT ;  /* 0x000000100400788c */ /* 0x000fd2000bf05270 */
[----:B------:R-:W-:Y:S05]  /*52500*/  BRA.U UP0, `(.L_x_144) ;  /* 0xffffffd9006c7547 */ /* 0x000fea000b83ffff */
[----:B------:R-:W-:Y:S01]  /*52510*/  IMAD.MOV.U32 R22, RZ, RZ, 0x0 ;  /* 0x00000000ff167424 */ /* 0x000fe200078e00ff */
[----:B------:R-:W-:Y:S01]  /*52520*/  MOV R23, 0x3ff00000 ;  /* 0x3ff0000000177802 */ /* 0x000fe20000000f00 */
[----:B------:R-:W-:-:S06]  /*52530*/  UMOV UR4, URZ ;  /* 0x000000ff00047c82 */ /* 0x000fcc0008000000 */
.L_x_221:
        /* <DEDUP_REMOVED lines=25> */
.L_x_145:
[----:B------:R-:W-:Y:S02]  /*526d0*/  UIMAD UR6, UR4, 0x118, UR9 ;  /* 0x00000118040678a4 */ /* 0x000fe4000f8e0209 */
[----:B------:R-:W-:-:S07]  /*526e0*/  UIMAD UR7, UR4, 0x118, UR22 ;  /* 0x00000118040778a4 */ /* 0x000fce000f8e0216 */
[----:B------:R-:W2:Y:S04]  /*526f0*/  LDL.64 R4, [UR6+0x1180] ;  /* 0x00118006ff047983 */ /* 0x000ea80008100a00 */
        /* <DEDUP_REMOVED lines=63> */
.L_x_220:
        /* <DEDUP_REMOVED lines=51> */
.L_x_151:
[----:B------:R-:W-:-:S13]  /*52e20*/  ISETP.NE.AND P0, PT, R72, 0x2, PT ;  /* 0x000000024800780c */ /* 0x000fda0003f05270 */
[C-C-:B------:R-:W-:Y:S02]  /*52e30*/  @P0 DADD R2, -R58.reuse, -R70.reuse ;  /* 0x000000003a020229 */ /* 0x140fe40000000946 */
[----:B------:R-:W-:Y:S01]  /*52e40*/  @!P0 DADD R2, R58, -R70 ;  /* 0x000000003a028229 */ /* 0x000fe20000000846 */
[----:B------:R-:W-:Y:S10]  /*52e50*/  BRA `(.L_x_152) ;  /* 0x0000000000947947 */ /* 0x000ff40003800000 */
.L_x_150:
        /* <DEDUP_REMOVED lines=9> */
.L_x_153:
[----:B------:R-:W-:Y:S01]  /*52ef0*/  ISETP.NE.AND P0, PT, R72, 0x6, PT ;  /* 0x000000064800780c */ /* 0x000fe20003f05270 */
[----:B------:R-:W-:Y:S01]  /*52f00*/  IMAD.MOV.U32 R3, RZ, RZ, R47 ;  /* 0x000000ffff037224 */ /* 0x000fe200078e002f */
[----:B------:R-:W-:-:S11]  /*52f10*/  MOV R2, R46 ;  /* 0x0000002e00027202 */ /* 0x000fd60000000f00 */
[----:B------:R-:W-:Y:S05]  /*52f20*/  @!P0 BRA `(.L_x_152) ;  /* 0x0000000000608947 */ /* 0x000fea0003800000 */
[----:B------:R-:W-:Y:S01]  /*52f30*/  MOV R2, R48 ;  /* 0x0000003000027202 */ /* 0x000fe20000000f00 */
[----:B------:R-:W-:Y:S01]  /*52f40*/  IMAD.MOV.U32 R3, RZ, RZ, R49 ;  /* 0x000000ffff037224 */ /* 0x000fe200078e0031 */
[----:B------:R-:W-:Y:S06]  /*52f50*/  BRA `(.L_x_152) ;  /* 0x0000000000547947 */ /* 0x000fec0003800000 */
.L_x_149:
        /* <DEDUP_REMOVED lines=8> */
.L_x_155:
[----:B------:R-:W-:-:S13]  /*52fe0*/  ISETP.NE.AND P0, PT, R72, 0xa, PT ;  /* 0x0000000a4800780c */ /* 0x000fda0003f05270 */
[C-C-:B------:R-:W-:Y:S02]  /*52ff0*/  @P0 DADD R2, -R56.reuse, -R70.reuse ;  /* 0x0000000038020229 */ /* 0x140fe40000000946 */
[----:B------:R-:W-:Y:S01]  /*53000*/  @!P0 DADD R2, -R56, R70 ;  /* 0x0000000038028229 */ /* 0x000fe20000000146 */
[----:B------:R-:W-:Y:S10]  /*53010*/  BRA `(.L_x_152) ;  /* 0x0000000000247947 */ /* 0x000ff40003800000 */
.L_x_154:
[----:B------:R-:W-:-:S13]  /*53020*/  ISETP.GT.AND P0, PT, R72, 0xd, PT ;  /* 0x0000000d4800780c */ /* 0x000fda0003f04270 */
[----:B------:R-:W-:Y:S05]  /*53030*/  @P0 BRA `(.L_x_156) ;  /* 0x0000000000100947 */ /* 0x000fea0003800000 */
[----:B------:R-:W-:-:S13]  /*53040*/  ISETP.NE.AND P0, PT, R72, 0xc, PT ;  /* 0x0000000c4800780c */ /* 0x000fda0003f05270 */
[--C-:B------:R-:W-:Y:S02]  /*53050*/  @P0 DADD R2, R56, -R70.reuse ;  /* 0x0000000038020229 */ /* 0x100fe40000000846 */
[----:B------:R-:W-:Y:S01]  /*53060*/  @!P0 DADD R2, R58, R70 ;  /* 0x000000003a028229 */ /* 0x000fe20000000046 */
[----:B------:R-:W-:Y:S10]  /*53070*/  BRA `(.L_x_152) ;  /* 0x00000000000c7947 */ /* 0x000ff40003800000 */
.L_x_156:
[----:B------:R-:W-:-:S13]  /*53080*/  ISETP.NE.AND P0, PT, R72, 0xe, PT ;  /* 0x0000000e4800780c */ /* 0x000fda0003f05270 */
[--C-:B------:R-:W-:Y:S02]  /*53090*/  @P0 DADD R2, -R56, -R70.reuse ;  /* 0x0000000038020229 */ /* 0x100fe40000000946 */
[----:B------:R-:W-:-:S11]  /*530a0*/  @!P0 DADD R2, -R58, R70 ;  /* 0x000000003a028229 */ /* 0x000fd60000000146 */
.L_x_152:
[----:B------:R-:W-:Y:S05]  /*530b0*/  BSYNC.RECONVERGENT B1 ;  /* 0x0000000000017941 */ /* 0x000fea0003800200 */
.L_x_148:
        /* <DEDUP_REMOVED lines=14> */
.L_x_160:
[----:B------:R-:W-:-:S13]  /*531a0*/  ISETP.NE.AND P0, PT, R65, 0x2, PT ;  /* 0x000000024100780c */ /* 0x000fda0003f05270 */
[C-C-:B------:R-:W-:Y:S02]  /*531b0*/  @P0 DADD R64, -R50.reuse, -R70.reuse ;  /* 0x0000000032400229 */ /* 0x140fe40000000946 */
[----:B------:R-:W-:Y:S01]  /*531c0*/  @!P0 DADD R64, R50, -R70 ;  /* 0x0000000032408229 */ /* 0x000fe20000000846 */
[----:B------:R-:W-:Y:S10]  /*531d0*/  BRA `(.L_x_161) ;  /* 0x0000000000947947 */ /* 0x000ff40003800000 */
.L_x_159:
        /* <DEDUP_REMOVED lines=9> */
.L_x_162:
[----:B------:R-:W-:Y:S01]  /*53270*/  ISETP.NE.AND P0, PT, R65, 0x6, PT ;  /* 0x000000064100780c */ /* 0x000fe20003f05270 */
[----:B------:R-:W-:Y:S01]  /*53280*/  IMAD.MOV.U32 R65, RZ, RZ, R37 ;  /* 0x000000ffff417224 */ /* 0x000fe200078e0025 */
[----:B------:R-:W-:-:S11]  /*53290*/  MOV R64, R36 ;  /* 0x0000002400407202 */ /* 0x000fd60000000f00 */
[----:B------:R-:W-:Y:S05]  /*532a0*/  @!P0 BRA `(.L_x_161) ;  /* 0x0000000000608947 */ /* 0x000fea0003800000 */
[----:B------:R-:W-:Y:S01]  /*532b0*/  MOV R64, R38 ;  /* 0x0000002600407202 */ /* 0x000fe20000000f00 */
[----:B------:R-:W-:Y:S01]  /*532c0*/  IMAD.MOV.U32 R65, RZ, RZ, R39 ;  /* 0x000000ffff417224 */ /* 0x000fe200078e0027 */
[----:B------:R-:W-:Y:S06]  /*532d0*/  BRA `(.L_x_161) ;  /* 0x0000000000547947 */ /* 0x000fec0003800000 */
.L_x_158:
        /* <DEDUP_REMOVED lines=8> */
.L_x_164:
[----:B------:R-:W-:-:S13]  /*53360*/  ISETP.NE.AND P0, PT, R65, 0xa, PT ;  /* 0x0000000a4100780c */ /* 0x000fda0003f05270 */
[C-C-:B------:R-:W-:Y:S02]  /*53370*/  @P0 DADD R64, -R56.reuse, -R70.reuse ;  /* 0x0000000038400229 */ /* 0x140fe40000000946 */
[----:B------:R-:W-:Y:S01]  /*53380*/  @!P0 DADD R64, -R56, R70 ;  /* 0x0000000038408229 */ /* 0x000fe20000000146 */
[----:B------:R-:W-:Y:S10]  /*53390*/  BRA `(.L_x_161) ;  /* 0x0000000000247947 */ /* 0x000ff40003800000 */
.L_x_163:
[----:B------:R-:W-:-:S13]  /*533a0*/  ISETP.GT.AND P0, PT, R65, 0xd, PT ;  /* 0x0000000d4100780c */ /* 0x000fda0003f04270 */
[----:B------:R-:W-:Y:S05]  /*533b0*/  @P0 BRA `(.L_x_165) ;  /* 0x0000000000100947 */ /* 0x000fea0003800000 */
[----:B------:R-:W-:-:S13]  /*533c0*/  ISETP.NE.AND P0, PT, R65, 0xc, PT ;  /* 0x0000000c4100780c */ /* 0x000fda0003f05270 */
[--C-:B------:R-:W-:Y:S02]  /*533d0*/  @P0 DADD R64, R56, -R70.reuse ;  /* 0x0000000038400229 */ /* 0x100fe40000000846 */
[----:B------:R-:W-:Y:S01]  /*533e0*/  @!P0 DADD R64, R50, R70 ;  /* 0x0000000032408229 */ /* 0x000fe20000000046 */
[----:B------:R-:W-:Y:S10]  /*533f0*/  BRA `(.L_x_161) ;  /* 0x00000000000c7947 */ /* 0x000ff40003800000 */
.L_x_165:
[----:B------:R-:W-:-:S13]  /*53400*/  ISETP.NE.AND P0, PT, R65, 0xe, PT ;  /* 0x0000000e4100780c */ /* 0x000fda0003f05270 */
[--C-:B------:R-:W-:Y:S02]  /*53410*/  @P0 DADD R64, -R56, -R70.reuse ;  /* 0x0000000038400229 */ /* 0x100fe40000000946 */
[----:B------:R-:W-:-:S11]  /*53420*/  @!P0 DADD R64, -R50, R70 ;  /* 0x0000000032408229 */ /* 0x000fd60000000146 */
.L_x_161:
[----:B------:R-:W-:Y:S05]  /*53430*/  BSYNC.RECONVERGENT B1 ;  /* 0x0000000000017941 */ /* 0x000fea0003800200 */
.L_x_157:
        /* <DEDUP_REMOVED lines=17> */
.L_x_169:
[----:B------:R-:W-:-:S13]  /*53550*/  ISETP.NE.AND P0, PT, R81, 0x2, PT ;  /* 0x000000025100780c */ /* 0x000fda0003f05270 */
[C-C-:B------:R-:W-:Y:S02]  /*53560*/  @P0 DADD R64, -R58.reuse, -R72.reuse ;  /* 0x000000003a400229 */ /* 0x140fe40000000948 */
[----:B------:R-:W-:Y:S01]  /*53570*/  @!P0 DADD R64, R58, -R72 ;  /* 0x000000003a408229 */ /* 0x000fe20000000848 */
[----:B------:R-:W-:Y:S10]  /*53580*/  BRA `(.L_x_170) ;  /* 0x0000000000947947 */ /* 0x000ff40003800000 */
.L_x_168:
        /* <DEDUP_REMOVED lines=9> */
.L_x_171:
[----:B------:R-:W-:Y:S01]  /*53620*/  ISETP.NE.AND P0, PT, R81, 0x6, PT ;  /* 0x000000065100780c */ /* 0x000fe20003f05270 */
[----:B------:R-:W-:Y:S01]  /*53630*/  IMAD.MOV.U32 R65, RZ, RZ, R47 ;  /* 0x000000ffff417224 */ /* 0x000fe200078e002f */
[----:B------:R-:W-:-:S11]  /*53640*/  MOV R64, R46 ;  /* 0x0000002e00407202 */ /* 0x000fd60000000f00 */
[----:B------:R-:W-:Y:S05]  /*53650*/  @!P0 BRA `(.L_x_170) ;  /* 0x0000000000608947 */ /* 0x000fea0003800000 */
[----:B------:R-:W-:Y:S01]  /*53660*/  MOV R64, R48 ;  /* 0x0000003000407202 */ /* 0x000fe20000000f00 */
[----:B------:R-:W-:Y:S01]  /*53670*/  IMAD.MOV.U32 R65, RZ, RZ, R49 ;  /* 0x000000ffff417224 */ /* 0x000fe200078e0031 */
[----:B------:R-:W-:Y:S06]  /*53680*/  BRA `(.L_x_170) ;  /* 0x0000000000547947 */ /* 0x000fec0003800000 */
.L_x_167:
        /* <DEDUP_REMOVED lines=8> */
.L_x_173:
[----:B------:R-:W-:-:S13]  /*53710*/  ISETP.NE.AND P0, PT, R81, 0xa, PT ;  /* 0x0000000a5100780c */ /* 0x000fda0003f05270 */
[C-C-:B------:R-:W-:Y:S02]  /*53720*/  @P0 DADD R64, -R56.reuse, -R72.reuse ;  /* 0x0000000038400229 */ /* 0x140fe40000000948 */
[----:B------:R-:W-:Y:S01]  /*53730*/  @!P0 DADD R64, -R56, R72 ;  /* 0x0000000038408229 */ /* 0x000fe20000000148 */
[----:B------:R-:W-:Y:S10]  /*53740*/  BRA `(.L_x_170) ;  /* 0x0000000000247947 */ /* 0x000ff40003800000 */
.L_x_172:
[----:B------:R-:W-:-:S13]  /*53750*/  ISETP.GT.AND P0, PT, R81, 0xd, PT ;  /* 0x0000000d5100780c */ /* 0x000fda0003f04270 */
[----:B------:R-:W-:Y:S05]  /*53760*/  @P0 BRA `(.L_x_174) ;  /* 0x0000000000100947 */ /* 0x000fea0003800000 */
[----:B------:R-:W-:-:S13]  /*53770*/  ISETP.NE.AND P0, PT, R81, 0xc, PT ;  /* 0x0000000c5100780c */ /* 0x000fda0003f05270 */
[--C-:B------:R-:W-:Y:S02]  /*53780*/  @P0 DADD R64, R56, -R72.reuse ;  /* 0x0000000038400229 */ /* 0x100fe40000000848 */
[----:B------:R-:W-:Y:S01]  /*53790*/  @!P0 DADD R64, R58, R72 ;  /* 0x000000003a408229 */ /* 0x000fe20000000048 */
[----:B------:R-:W-:Y:S10]  /*537a0*/  BRA `(.L_x_170) ;  /* 0x00000000000c7947 */ /* 0x000ff40003800000 */
.L_x_174:
[----:B------:R-:W-:-:S13]  /*537b0*/  ISETP.NE.AND P0, PT, R81, 0xe, PT ;  /* 0x0000000e5100780c */ /* 0x000fda0003f05270 */
[--C-:B------:R-:W-:Y:S02]  /*537c0*/  @P0 DADD R64, -R56, -R72.reuse ;  /* 0x0000000038400229 */ /* 0x100fe40000000948 */
[----:B------:R-:W-:-:S11]  /*537d0*/  @!P0 DADD R64, -R58, R72 ;  /* 0x000000003a408229 */ /* 0x000fd60000000148 */
.L_x_170:
[----:B------:R-:W-:Y:S05]  /*537e0*/  BSYNC.RECONVERGENT B1 ;  /* 0x0000000000017941 */ /* 0x000fea0003800200 */
.L_x_166:
        /* <DEDUP_REMOVED lines=14> */
.L_x_178:
[----:B------:R-:W-:-:S13]  /*538d0*/  ISETP.NE.AND P0, PT, R81, 0x2, PT ;  /* 0x000000025100780c */ /* 0x000fda0003f05270 */
[C-C-:B------:R-:W-:Y:S02]  /*538e0*/  @P0 DADD R82, -R50.reuse, -R72.reuse ;  /* 0x0000000032520229 */ /* 0x140fe40000000948 */
[----:B------:R-:W-:Y:S01]  /*538f0*/  @!P0 DADD R82, R50, -R72 ;  /* 0x0000000032528229 */ /* 0x000fe20000000848 */
[----:B------:R-:W-:Y:S10]  /*53900*/  BRA `(.L_x_179) ;  /* 0x0000000000947947 */ /* 0x000ff40003800000 */
.L_x_177:
        /* <DEDUP_REMOVED lines=9> */
.L_x_180:
[----:B------:R-:W-:Y:S01]  /*539a0*/  ISETP.NE.AND P0, PT, R81, 0x6, PT ;  /* 0x000000065100780c */ /* 0x000fe20003f05270 */
[----:B------:R-:W-:Y:S01]  /*539b0*/  IMAD.MOV.U32 R83, RZ, RZ, R37 ;  /* 0x000000ffff537224 */ /* 0x000fe200078e0025 */
[----:B------:R-:W-:-:S11]  /*539c0*/  MOV R82, R36 ;  /* 0x0000002400527202 */ /* 0x000fd60000000f00 */
[----:B------:R-:W-:Y:S05]  /*539d0*/  @!P0 BRA `(.L_x_179) ;  /* 0x0000000000608947 */ /* 0x000fea0003800000 */
[----:B------:R-:W-:Y:S01]  /*539e0*/  MOV R82, R38 ;  /* 0x0000002600527202 */ /* 0x000fe20000000f00 */
[----:B------:R-:W-:Y:S01]  /*539f0*/  IMAD.MOV.U32 R83, RZ, RZ, R39 ;  /* 0x000000ffff537224 */ /* 0x000fe200078e0027 */
[----:B------:R-:W-:Y:S06]  /*53a00*/  BRA `(.L_x_179) ;  /* 0x0000000000547947 */ /* 0x000fec0003800000 */
.L_x_176:
        /* <DEDUP_REMOVED lines=8> */
.L_x_182:
[----:B------:R-:W-:-:S13]  /*53a90*/  ISETP.NE.AND P0, PT, R81, 0xa, PT ;  /* 0x0000000a5100780c */ /* 0x000fda0003f05270 */
[C-C-:B------:R-:W-:Y:S02]  /*53aa0*/  @P0 DADD R82, -R56.reuse, -R72.reuse ;  /* 0x0000000038520229 */ /* 0x140fe40000000948 */
[----:B------:R-:W-:Y:S01]  /*53ab0*/  @!P0 DADD R82, -R56, R72 ;  /* 0x0000000038528229 */ /* 0x000fe20000000148 */
[----:B------:R-:W-:Y:S10]  /*53ac0*/  BRA `(.L_x_179) ;  /* 0x0000000000247947 */ /* 0x000ff40003800000 */
.L_x_181:
[----:B------:R-:W-:-:S13]  /*53ad0*/  ISETP.GT.AND P0, PT, R81, 0xd, PT ;  /* 0x0000000d5100780c */ /* 0x000fda0003f04270 */
[----:B------:R-:W-:Y:S05]  /*53ae0*/  @P0 BRA `(.L_x_183) ;  /* 0x0000000000100947 */ /* 0x000fea0003800000 */
[----:B------:R-:W-:-:S13]  /*53af0*/  ISETP.NE.AND P0, PT, R81, 0xc, PT ;  /* 0x0000000c5100780c */ /* 0x000fda0003f05270 */
[--C-:B------:R-:W-:Y:S02]  /*53b00*/  @P0 DADD R82, R56, -R72.reuse ;  /* 0x0000000038520229 */ /* 0x100fe40000000848 */
[----:B------:R-:W-:Y:S01]  /*53b10*/  @!P0 DADD R82, R50, R72 ;  /* 0x0000000032528229 */ /* 0x000fe20000000048 */
[----:B------:R-:W-:Y:S10]  /*53b20*/  BRA `(.L_x_179) ;  /* 0x00000000000c7947 */ /* 0x000ff40003800000 */
.L_x_183:
[----:B------:R-:W-:-:S13]  /*53b30*/  ISETP.NE.AND P0, PT, R81, 0xe, PT ;  /* 0x0000000e5100780c */ /* 0x000fda0003f05270 */
[--C-:B------:R-:W-:Y:S02]  /*53b40*/  @P0 DADD R82, -R56, -R72.reuse ;  /* 0x0000000038520229 */ /* 0x100fe40000000948 */
[----:B------:R-:W-:-:S11]  /*53b50*/  @!P0 DADD R82, -R50, R72 ;  /* 0x0000000032528229 */ /* 0x000fd60000000148 */
.L_x_179:
[----:B------:R-:W-:Y:S05]  /*53b60*/  BSYNC.RECONVERGENT B1 ;  /* 0x0000000000017941 */ /* 0x000fea0003800200 */
.L_x_175:
        /* <DEDUP_REMOVED lines=17> */
.L_x_187:
[----:B------:R-:W-:-:S13]  /*53c80*/  ISETP.NE.AND P0, PT, R82, 0x2, PT ;  /* 0x000000025200780c */ /* 0x000fda0003f05270 */
[C-C-:B------:R-:W-:Y:S02]  /*53c90*/  @P0 DADD R64, -R58.reuse, -R70.reuse ;  /* 0x000000003a400229 */ /* 0x140fe40000000946 */
[----:B------:R-:W-:Y:S01]  /*53ca0*/  @!P0 DADD R64, R58, -R70 ;  /* 0x000000003a408229 */ /* 0x000fe20000000846 */
[----:B------:R-:W-:Y:S10]  /*53cb0*/  BRA `(.L_x_188) ;  /* 0x0000000000947947 */ /* 0x000ff40003800000 */
.L_x_186:
        /* <DEDUP_REMOVED lines=9> */
.L_x_189:
[----:B------:R-:W-:Y:S01]  /*53d50*/  ISETP.NE.AND P0, PT, R82, 0x6, PT ;  /* 0x000000065200780c */ /* 0x000fe20003f05270 */
[----:B------:R-:W-:Y:S01]  /*53d60*/  IMAD.MOV.U32 R64, RZ, RZ, R28 ;  /* 0x000000ffff407224 */ /* 0x000fe200078e001c */
[----:B------:R-:W-:-:S11]  /*53d70*/  MOV R65, R29 ;  /* 0x0000001d00417202 */ /* 0x000fd60000000f00 */
[----:B------:R-:W-:Y:S05]  /*53d80*/  @!P0 BRA `(.L_x_188) ;  /* 0x0000000000608947 */ /* 0x000fea0003800000 */
[----:B------:R-:W-:Y:S01]  /*53d90*/  IMAD.MOV.U32 R64, RZ, RZ, R30 ;  /* 0x000000ffff407224 */ /* 0x000fe200078e001e */
[----:B------:R-:W-:Y:S01]  /*53da0*/  MOV R65, R31 ;  /* 0x0000001f00417202 */ /* 0x000fe20000000f00 */
[----:B------:R-:W-:Y:S06]  /*53db0*/  BRA `(.L_x_188) ;  /* 0x0000000000547947 */ /* 0x000fec0003800000 */
.L_x_185:
        /* <DEDUP_REMOVED lines=8> */
.L_x_191:
[----:B------:R-:W-:-:S13]  /*53e40*/  ISETP.NE.AND P0, PT, R82, 0xa, PT ;  /* 0x0000000a5200780c */ /* 0x000fda0003f05270 */
[C-C-:B------:R-:W-:Y:S02]  /*53e50*/  @P0 DADD R64, -R44.reuse, -R70.reuse ;  /* 0x000000002c400229 */ /* 0x140fe40000000946 */
[----:B------:R-:W-:Y:S01]  /*53e60*/  @!P0 DADD R64, -R44, R70 ;  /* 0x000000002c408229 */ /* 0x000fe20000000146 */
[----:B------:R-:W-:Y:S10]  /*53e70*/  BRA `(.L_x_188) ;  /* 0x0000000000247947 */ /* 0x000ff40003800000 */
.L_x_190:
[----:B------:R-:W-:-:S13]  /*53e80*/  ISETP.GT.AND P0, PT, R82, 0xd, PT ;  /* 0x0000000d5200780c */ /* 0x000fda0003f04270 */
[----:B------:R-:W-:Y:S05]  /*53e90*/  @P0 BRA `(.L_x_192) ;  /* 0x0000000000100947 */ /* 0x000fea0003800000 */
[----:B------:R-:W-:-:S13]  /*53ea0*/  ISETP.NE.AND P0, PT, R82, 0xc, PT ;  /* 0x0000000c5200780c */ /* 0x000fda0003f05270 */
[--C-:B------:R-:W-:Y:S02]  /*53eb0*/  @P0 DADD R64, R44, -R70.reuse ;  /* 0x000000002c400229 */ /* 0x100fe40000000846 */
[----:B------:R-:W-:Y:S01]  /*53ec0*/  @!P0 DADD R64, R58, R70 ;  /* 0x000000003a408229 */ /* 0x000fe20000000046 */
[----:B------:R-:W-:Y:S10]  /*53ed0*/  BRA `(.L_x_188) ;  /* 0x00000000000c7947 */ /* 0x000ff40003800000 */
.L_x_192:
[----:B------:R-:W-:-:S13]  /*53ee0*/  ISETP.NE.AND P0, PT, R82, 0xe, PT ;  /* 0x0000000e5200780c */ /* 0x000fda0003f05270 */
[--C-:B------:R-:W-:Y:S02]  /*53ef0*/  @P0 DADD R64, -R44, -R70.reuse ;  /* 0x000000002c400229 */ /* 0x100fe40000000946 */
[----:B------:R-:W-:-:S11]  /*53f00*/  @!P0 DADD R64, -R58, R70 ;  /* 0x000000003a408229 */ /* 0x000fd60000000146 */
.L_x_188:
[----:B------:R-:W-:Y:S05]  /*53f10*/  BSYNC.RECONVERGENT B1 ;  /* 0x0000000000017941 */ /* 0x000fea0003800200 */
.L_x_184:
        /* <DEDUP_REMOVED lines=15> */
.L_x_196:
[----:B------:R-:W-:-:S13]  /*54010*/  ISETP.NE.AND P0, PT, R81, 0x2, PT ;  /* 0x000000025100780c */ /* 0x000fda0003f05270 */
[C-C-:B------:R-:W-:Y:S02]  /*54020*/  @P0 DADD R80, -R50.reuse, -R70.reuse ;  /* 0x0000000032500229 */ /* 0x140fe40000000946 */
[----:B------:R-:W-:Y:S01]  /*54030*/  @!P0 DADD R80, R50, -R70 ;  /* 0x0000000032508229 */ /* 0x000fe20000000846 */
[----:B------:R-:W-:Y:S10]  /*54040*/  BRA `(.L_x_197) ;  /* 0x0000000000947947 */ /* 0x000ff40003800000 */
.L_x_195:
        /* <DEDUP_REMOVED lines=9> */
.L_x_198:
[----:B------:R-:W-:Y:S01]  /*540e0*/  ISETP.NE.AND P0, PT, R81, 0x6, PT ;  /* 0x000000065100780c */ /* 0x000fe20003f05270 */
[----:B------:R-:W-:Y:S01]  /*540f0*/  IMAD.MOV.U32 R81, RZ, RZ, R13 ;  /* 0x000000ffff517224 */ /* 0x000fe200078e000d */
[----:B------:R-:W-:-:S11]  /*54100*/  MOV R80, R12 ;  /* 0x0000000c00507202 */ /* 0x000fd60000000f00 */
[----:B------:R-:W-:Y:S05]  /*54110*/  @!P0 BRA `(.L_x_197) ;  /* 0x0000000000608947 */ /* 0x000fea0003800000 */
[----:B------:R-:W-:Y:S01]  /*54120*/  MOV R80, R14 ;  /* 0x0000000e00507202 */ /* 0x000fe20000000f00 */
[----:B------:R-:W-:Y:S01]  /*54130*/  IMAD.MOV.U32 R81, RZ, RZ, R15 ;  /* 0x000000ffff517224 */ /* 0x000fe200078e000f */
[----:B------:R-:W-:Y:S06]  /*54140*/  BRA `(.L_x_197) ;  /* 0x0000000000547947 */ /* 0x000fec0003800000 */
.L_x_194:
        /* <DEDUP_REMOVED lines=8> */
.L_x_200:
[----:B------:R-:W-:-:S13]  /*541d0*/  ISETP.NE.AND P0, PT, R81, 0xa, PT ;  /* 0x0000000a5100780c */ /* 0x000fda0003f05270 */
[C-C-:B------:R-:W-:Y:S02]  /*541e0*/  @P0 DADD R80, -R44.reuse, -R70.reuse ;  /* 0x000000002c500229 */ /* 0x140fe40000000946 */
[----:B------:R-:W-:Y:S01]  /*541f0*/  @!P0 DADD R80, -R44, R70 ;  /* 0x000000002c508229 */ /* 0x000fe20000000146 */
[----:B------:R-:W-:Y:S10]  /*54200*/  BRA `(.L_x_197) ;  /* 0x0000000000247947 */ /* 0x000ff40003800000 */
.L_x_199:
[----:B------:R-:W-:-:S13]  /*54210*/  ISETP.GT.AND P0, PT, R81, 0xd, PT ;  /* 0x0000000d5100780c */ /* 0x000fda0003f04270 */
[----:B------:R-:W-:Y:S05]  /*54220*/  @P0 BRA `(.L_x_201) ;  /* 0x0000000000100947 */ /* 0x000fea0003800000 */
[----:B------:R-:W-:-:S13]  /*54230*/  ISETP.NE.AND P0, PT, R81, 0xc, PT ;  /* 0x0000000c5100780c */ /* 0x000fda0003f05270 */
[--C-:B------:R-:W-:Y:S02]  /*54240*/  @P0 DADD R80, R44, -R70.reuse ;  /* 0x000000002c500229 */ /* 0x100fe40000000846 */
[----:B------:R-:W-:Y:S01]  /*54250*/  @!P0 DADD R80, R50, R70 ;  /* 0x0000000032508229 */ /* 0x000fe20000000046 */
[----:B------:R-:W-:Y:S10]  /*54260*/  BRA `(.L_x_197) ;  /* 0x00000000000c7947 */ /* 0x000ff40003800000 */
.L_x_201:
[----:B------:R-:W-:-:S13]  /*54270*/  ISETP.NE.AND P0, PT, R81, 0xe, PT ;  /* 0x0000000e5100780c */ /* 0x000fda0003f05270 */
[--C-:B------:R-:W-:Y:S02]  /*54280*/  @P0 DADD R80, -R44, -R70.reuse ;  /* 0x000000002c500229 */ /* 0x100fe40000000946 */
[----:B------:R-:W-:-:S11]  /*54290*/  @!P0 DADD R80, -R50, R70 ;  /* 0x0000000032508229 */ /* 0x000fd60000000146 */
.L_x_197:
[----:B------:R-:W-:Y:S05]  /*542a0*/  BSYNC.RECONVERGENT B1 ;  /* 0x0000000000017941 */ /* 0x000fea0003800200 */
.L_x_193:
        /* <DEDUP_REMOVED lines=17> */
.L_x_205:
[----:B------:R-:W-:-:S13]  /*543c0*/  ISETP.NE.AND P0, PT, R82, 0x2, PT ;  /* 0x000000025200780c */ /* 0x000fda0003f05270 */
[C-C-:B------:R-:W-:Y:S02]  /*543d0*/  @P0 DADD R80, -R58.reuse, -R72.reuse ;  /* 0x000000003a500229 */ /* 0x140fe40000000948 */
[----:B------:R-:W-:Y:S01]  /*543e0*/  @!P0 DADD R80, R58, -R72 ;  /* 0x000000003a508229 */ /* 0x000fe20000000848 */
[----:B------:R-:W-:Y:S10]  /*543f0*/  BRA `(.L_x_206) ;  /* 0x0000000000947947 */ /* 0x000ff40003800000 */
.L_x_204:
        /* <DEDUP_REMOVED lines=9> */
.L_x_207:
[----:B------:R-:W-:Y:S01]  /*54490*/  ISETP.NE.AND P0, PT, R82, 0x6, PT ;  /* 0x000000065200780c */ /* 0x000fe20003f05270 */
[----:B------:R-:W-:Y:S01]  /*544a0*/  IMAD.MOV.U32 R80, RZ, RZ, R28 ;  /* 0x000000ffff507224 */ /* 0x000fe200078e001c */
[----:B------:R-:W-:-:S11]  /*544b0*/  MOV R81, R29 ;  /* 0x0000001d00517202 */ /* 0x000fd60000000f00 */
[----:B------:R-:W-:Y:S05]  /*544c0*/  @!P0 BRA `(.L_x_206) ;  /* 0x0000000000608947 */ /* 0x000fea0003800000 */
[----:B------:R-:W-:Y:S01]  /*544d0*/  IMAD.MOV.U32 R80, RZ, RZ, R30 ;  /* 0x000000ffff507224 */ /* 0x000fe200078e001e */
[----:B------:R-:W-:Y:S01]  /*544e0*/  MOV R81, R31 ;  /* 0x0000001f00517202 */ /* 0x000fe20000000f00 */
[----:B------:R-:W-:Y:S06]  /*544f0*/  BRA `(.L_x_206) ;  /* 0x0000000000547947 */ /* 0x000fec0003800000 */
.L_x_203:
        /* <DEDUP_REMOVED lines=8> */
.L_x_209:
[----:B------:R-:W-:-:S13]  /*54580*/  ISETP.NE.AND P0, PT, R82, 0xa, PT ;  /* 0x0000000a5200780c */ /* 0x000fda0003f05270 */
[C-C-:B------:R-:W-:Y:S02]  /*54590*/  @P0 DADD R80, -R44.reuse, -R72.reuse ;  /* 0x000000002c500229 */ /* 0x140fe40000000948 */
[----:B------:R-:W-:Y:S01]  /*545a0*/  @!P0 DADD R80, -R44, R72 ;  /* 0x000000002c508229 */ /* 0x000fe20000000148 */
[----:B------:R-:W-:Y:S10]  /*545b0*/  BRA `(.L_x_206) ;  /* 0x0000000000247947 */ /* 0x000ff40003800000 */
.L_x_208:
[----:B------:R-:W-:-:S13]  /*545c0*/  ISETP.GT.AND P0, PT, R82, 0xd, PT ;  /* 0x0000000d5200780c */ /* 0x000fda0003f04270 */
[----:B------:R-:W-:Y:S05]  /*545d0*/  @P0 BRA `(.L_x_210) ;  /* 0x0000000000100947 */ /* 0x000fea0003800000 */
[----:B------:R-:W-:-:S13]  /*545e0*/  ISETP.NE.AND P0, PT, R82, 0xc, PT ;  /* 0x0000000c5200780c */ /* 0x000fda0003f05270 */
[--C-:B------:R-:W-:Y:S02]  /*545f0*/  @P0 DADD R80, R44, -R72.reuse ;  /* 0x000000002c500229 */ /* 0x100fe40000000848 */
[----:B------:R-:W-:Y:S01]  /*54600*/  @!P0 DADD R80, R58, R72 ;  /* 0x000000003a508229 */ /* 0x000fe20000000048 */
[----:B------:R-:W-:Y:S10]  /*54610*/  BRA `(.L_x_206) ;  /* 0x00000000000c7947 */ /* 0x000ff40003800000 */
.L_x_210:
[----:B------:R-:W-:-:S13]  /*54620*/  ISETP.NE.AND P0, PT, R82, 0xe, PT ;  /* 0x0000000e5200780c */ /* 0x000fda0003f05270 */
[--C-:B------:R-:W-:Y:S02]  /*54630*/  @P0 DADD R80, -R44, -R72.reuse ;  /* 0x000000002c500229 */ /* 0x100fe40000000948 */
[----:B------:R-:W-:-:S11]  /*54640*/  @!P0 DADD R80, -R58, R72 ;  /* 0x000000003a508229 */ /* 0x000fd60000000148 */
.L_x_206:
[----:B------:R-:W-:Y:S05]  /*54650*/  BSYNC.RECONVERGENT B1 ;  /* 0x0000000000017941 */ /* 0x000fea0003800200 */
.L_x_202:
        /* <DEDUP_REMOVED lines=15> */
.L_x_214:
[----:B------:R-:W-:-:S13]  /*54750*/  ISETP.NE.AND P0, PT, R79, 0x2, PT ;  /* 0x000000024f00780c */ /* 0x000fda0003f05270 */
[C-C-:B------:R-:W-:Y:S02]  /*54760*/  @P0 DADD R78, -R50.reuse, -R72.reuse ;  /* 0x00000000324e0229 */ /* 0x140fe40000000948 */
[----:B------:R-:W-:Y:S01]  /*54770*/  @!P0 DADD R78, R50, -R72 ;  /* 0x00000000324e8229 */ /* 0x000fe20000000848 */
[----:B------:R-:W-:Y:S10]  /*54780*/  BRA `(.L_x_215) ;  /* 0x0000000000947947 */ /* 0x000ff40003800000 */
.L_x_213:
        /* <DEDUP_REMOVED lines=9> */
.L_x_216:
[----:B------:R-:W-:Y:S01]  /*54820*/  ISETP.NE.AND P0, PT, R79, 0x6, PT ;  /* 0x000000064f00780c */ /* 0x000fe20003f05270 */
[----:B------:R-:W-:Y:S01]  /*54830*/  IMAD.MOV.U32 R79, RZ, RZ, R13 ;  /* 0x000000ffff4f7224 */ /* 0x000fe200078e000d */
[----:B------:R-:W-:-:S11]  /*54840*/  MOV R78, R12 ;  /* 0x0000000c004e7202 */ /* 0x000fd60000000f00 */
[----:B------:R-:W-:Y:S05]  /*54850*/  @!P0 BRA `(.L_x_215) ;  /* 0x0000000000608947 */ /* 0x000fea0003800000 */
[----:B------:R-:W-:Y:S01]  /*54860*/  MOV R78, R14 ;  /* 0x0000000e004e7202 */ /* 0x000fe20000000f00 */
[----:B------:R-:W-:Y:S01]  /*54870*/  IMAD.MOV.U32 R79, RZ, RZ, R15 ;  /* 0x000000ffff4f7224 */ /* 0x000fe200078e000f */
[----:B------:R-:W-:Y:S06]  /*54880*/  BRA `(.L_x_215) ;  /* 0x0000000000547947 */ /* 0x000fec0003800000 */
.L_x_212:
        /* <DEDUP_REMOVED lines=8> */
.L_x_218:
[----:B------:R-:W-:-:S13]  /*54910*/  ISETP.NE.AND P0, PT, R79, 0xa, PT ;  /* 0x0000000a4f00780c */ /* 0x000fda0003f05270 */
[C-C-:B------:R-:W-:Y:S02]  /*54920*/  @P0 DADD R78, -R44.reuse, -R72.reuse ;  /* 0x000000002c4e0229 */ /* 0x140fe40000000948 */
[----:B------:R-:W-:Y:S01]  /*54930*/  @!P0 DADD R78, -R44, R72 ;  /* 0x000000002c4e8229 */ /* 0x000fe20000000148 */
[----:B------:R-:W-:Y:S10]  /*54940*/  BRA `(.L_x_215) ;  /* 0x0000000000247947 */ /* 0x000ff40003800000 */
.L_x_217:
[----:B------:R-:W-:-:S13]  /*54950*/  ISETP.GT.AND P0, PT, R79, 0xd, PT ;  /* 0x0000000d4f00780c */ /* 0x000fda0003f04270 */
[----:B------:R-:W-:Y:S05]  /*54960*/  @P0 BRA `(.L_x_219) ;  /* 0x0000000000100947 */ /* 0x000fea0003800000 */
[----:B------:R-:W-:-:S13]  /*54970*/  ISETP.NE.AND P0, PT, R79, 0xc, PT ;  /* 0x0000000c4f00780c */ /* 0x000fda0003f05270 */
[--C-:B------:R-:W-:Y:S02]  /*54980*/  @P0 DADD R78, R44, -R72.reuse ;  /* 0x000000002c4e0229 */ /* 0x100fe40000000848 */
[----:B------:R-:W-:Y:S01]  /*54990*/  @!P0 DADD R78, R50, R72 ;  /* 0x00000000324e8229 */ /* 0x000fe20000000048 */
[----:B------:R-:W-:Y:S10]  /*549a0*/  BRA `(.L_x_215) ;  /* 0x00000000000c7947 */ /* 0x000ff40003800000 */
.L_x_219:
[----:B------:R-:W-:-:S13]  /*549b0*/  ISETP.NE.AND P0, PT, R79, 0xe, PT ;  /* 0x0000000e4f00780c */ /* 0x000fda0003f05270 */
[--C-:B------:R-:W-:Y:S02]  /*549c0*/  @P0 DADD R78, -R44, -R72.reuse ;  /* 0x000000002c4e0229 */ /* 0x100fe40000000948 */
[----:B------:R-:W-:-:S11]  /*549d0*/  @!P0 DADD R78, -R50, R72 ;  /* 0x00000000324e8229 */ /* 0x000fd60000000148 */
.L_x_215:
[----:B------:R-:W-:Y:S05]  /*549e0*/  BSYNC.RECONVERGENT B1 ;  /* 0x0000000000017941 */ /* 0x000fea0003800200 */
.L_x_211:
[----:B------:R-:W-:Y:S01]  /*549f0*/  DADD R72, R78, -R80 ;  /* 0x000000004e487229 */ /* 0x000fe20000000850 */
[----:B------:R-:W-:-:S07]  /*54a00*/  MOV R78, R77 ;  /* 0x0000004d004e7202 */ /* 0x000fce0000000f00 */
[----:B------:R-:W-:-:S11]  /*54a10*/  DFMA R72, R54, R72, R80 ;  /* 0x000000483648722b */ /* 0x000fd60000000050 */
.L_x_147:
[----:B------:R-:W-:Y:S05]  /*54a20*/  BSYNC.RECONVERGENT B0 ;  /* 0x0000000000007941 */ /* 0x000fea0003800200 */
.L_x_146:
        /* <DEDUP_REMOVED lines=26> */
.L_x_298:
[----:B------:R-:W1:Y:S01]  /*54bd0*/  MUFU.RCP64H R3, R23 ;  /* 0x0000001700037308 */ /* 0x000e620000001800 */
[----:B------:R-:W-:Y:S01]  /*54be0*/  VIADD R2, R23, 0x300402 ;  /* 0x0030040217027836 */ /* 0x000fe20000000000 */
[C---:B------:R-:W-:Y:S01]  /*54bf0*/  DMUL R26, R22.reuse, -88 ;  /* 0xc0560000161a7828 */ /* 0x040fe20000000000 */
[----:B------:R-:W-:Y:S01]  /*54c00*/  UMOV UR6, 0x9eecbfb2 ;  /* 0x9eecbfb200067882 */ /* 0x000fe20000000000 */
[----:B------:R-:W-:Y:S01]  /*54c10*/  DMUL R20, RZ, R22 ;  /* 0x00000016ff147228 */ /* 0x000fe20000000000 */
[----:B------:R-:W-:Y:S01]  /*54c20*/  UMOV UR7, 0x40211c3c ;  /* 0x40211c3c00077882 */ /* 0x000fe20000000000 */
[----:B------:R-:W-:Y:S01]  /*54c30*/  FSETP.GEU.AND P0, PT, |R2|, 5.8789094863358348022e-39, PT ;  /* 0x004004020200780b */ /* 0x000fe20003f0e200 */
[----:B------:R-:W-:Y:S01]  /*54c40*/  UMOV UR22, 0x9eecbfb2 ;  /* 0x9eecbfb200167882 */ /* 0x000fe20000000000 */
[----:B------:R-:W-:Y:S01]  /*54c50*/  UMOV UR23, 0x40111c3c ;  /* 0x40111c3c00177882 */ /* 0x000fe20000000000 */
[----:B------:R-:W-:Y:S02]  /*54c60*/  DMUL R28, R22, UR6 ;  /* 0x00000006161c7c28 */ /* 0x000fe40008000000 */
[----:B------:R-:W-:-:S02]  /*54c70*/  DMUL R26, R26, UR6 ;  /* 0x000000061a1a7c28 */ /* 0x000fc40008000000 */
[----:B------:R-:W-:Y:S02]  /*54c80*/  DMUL R20, R20, UR22 ;  /* 0x0000001614147c28 */ /* 0x000fe40008000000 */
[----:B------:R-:W-:Y:S02]  /*54c90*/  DMUL R18, R22, UR22 ;  /* 0x0000001616127c28 */ /* 0x000fe40008000000 */
[----:B-1----:R-:W-:Y:S02]  /*54ca0*/  DFMA R4, R2, -R22, 1 ;  /* 0x3ff000000204742b */ /* 0x002fe40000000816 */
[----:B------:R-:W-:-:S06]  /*54cb0*/  DMUL R24, R22, 8 ;  /* 0x4020000016187828 */ /* 0x000fcc0000000000 */
[----:B------:R-:W-:-:S08]  /*54cc0*/  DFMA R4, R4, R4, R4 ;  /* 0x000000040404722b */ /* 0x000fd00000000004 */
[----:B------:R-:W-:-:S08]  /*54cd0*/  DFMA R4, R2, R4, R2 ;  /* 0x000000040204722b */ /* 0x000fd00000000002 */
[----:B------:R-:W-:-:S08]  /*54ce0*/  DFMA R10, R4, -R22, 1 ;  /* 0x3ff00000040a742b */ /* 0x000fd00000000816 */
        /* <DEDUP_REMOVED lines=8> */
.L_x_222:
        /* <DEDUP_REMOVED lines=66> */
.L_x_297:
        /* <DEDUP_REMOVED lines=51> */
.L_x_228:
[----:B------:R-:W-:-:S13]  /*554c0*/  ISETP.NE.AND P0, PT, R72, 0x2, PT ;  /* 0x000000024800780c */ /* 0x000fda0003f05270 */
[C-C-:B------:R-:W-:Y:S02]  /*554d0*/  @P0 DADD R4, -R62.reuse, -R70.reuse ;  /* 0x000000003e040229 */ /* 0x140fe40000000946 */
[----:B------:R-:W-:Y:S01]  /*554e0*/  @!P0 DADD R4, R62, -R70 ;  /* 0x000000003e048229 */ /* 0x000fe20000000846 */
[----:B------:R-:W-:Y:S10]  /*554f0*/  BRA `(.L_x_229) ;  /* 0x0000000000947947 */ /* 0x000ff40003800000 */
.L_x_227:
        /* <DEDUP_REMOVED lines=9> */
.L_x_230:
[----:B------:R-:W-:Y:S01]  /*55590*/  ISETP.NE.AND P0, PT, R72, 0x6, PT ;  /* 0x000000064800780c */ /* 0x000fe20003f05270 */
[----:B------:R-:W-:Y:S01]  /*555a0*/  IMAD.MOV.U32 R5, RZ, RZ, R51 ;  /* 0x000000ffff057224 */ /* 0x000fe200078e0033 */
[----:B------:R-:W-:-:S11]  /*555b0*/  MOV R4, R50 ;  /* 0x0000003200047202 */ /* 0x000fd60000000f00 */
[----:B------:R-:W-:Y:S05]  /*555c0*/  @!P0 BRA `(.L_x_229) ;  /* 0x0000000000608947 */ /* 0x000fea0003800000 */
[----:B------:R-:W-:Y:S01]  /*555d0*/  MOV R4, R52 ;  /* 0x0000003400047202 */ /* 0x000fe20000000f00 */
[----:B------:R-:W-:Y:S01]  /*555e0*/  IMAD.MOV.U32 R5, RZ, RZ, R53 ;  /* 0x000000ffff057224 */ /* 0x000fe200078e0035 */
[----:B------:R-:W-:Y:S06]  /*555f0*/  BRA `(.L_x_229) ;  /* 0x0000000000547947 */ /* 0x000fec0003800000 */
.L_x_226:
        /* <DEDUP_REMOVED lines=8> */
.L_x_232:
[----:B------:R-:W-:-:S13]  /*55680*/  ISETP.NE.AND P0, PT, R72, 0xa, PT ;  /* 0x0000000a4800780c */ /* 0x000fda0003f05270 */
[C-C-:B------:R-:W-:Y:S02]  /*55690*/  @P0 DADD R4, -R60.reuse, -R70.reuse ;  /* 0x000000003c040229 */ /* 0x140fe40000000946 */
[----:B------:R-:W-:Y:S01]  /*556a0*/  @!P0 DADD R4, -R60, R70 ;  /* 0x000000003c048229 */ /* 0x000fe20000000146 */
[----:B------:R-:W-:Y:S10]  /*556b0*/  BRA `(.L_x_229) ;  /* 0x0000000000247947 */ /* 0x000ff40003800000 */
.L_x_231:
[----:B------:R-:W-:-:S13]  /*556c0*/  ISETP.GT.AND P0, PT, R72, 0xd, PT ;  /* 0x0000000d4800780c */ /* 0x000fda0003f04270 */
[----:B------:R-:W-:Y:S05]  /*556d0*/  @P0 BRA `(.L_x_233) ;  /* 0x0000000000100947 */ /* 0x000fea0003800000 */
[----:B------:R-:W-:-:S13]  /*556e0*/  ISETP.NE.AND P0, PT, R72, 0xc, PT ;  /* 0x0000000c4800780c */ /* 0x000fda0003f05270 */
[--C-:B------:R-:W-:Y:S02]  /*556f0*/  @P0 DADD R4, R60, -R70.reuse ;  /* 0x000000003c040229 */ /* 0x100fe40000000846 */
[----:B------:R-:W-:Y:S01]  /*55700*/  @!P0 DADD R4, R62, R70 ;  /* 0x000000003e048229 */ /* 0x000fe20000000046 */
[----:B------:R-:W-:Y:S10]  /*55710*/  BRA `(.L_x_229) ;  /* 0x00000000000c7947 */ /* 0x000ff40003800000 */
.L_x_233:
[----:B------:R-:W-:-:S13]  /*55720*/  ISETP.NE.AND P0, PT, R72, 0xe, PT ;  /* 0x0000000e4800780c */ /* 0x000fda0003f05270 */
[--C-:B------:R-:W-:Y:S02]  /*55730*/  @P0 DADD R4, -R60, -R70.reuse ;  /* 0x000000003c040229 */ /* 0x100fe40000000946 */
[----:B------:R-:W-:-:S11]  /*55740*/  @!P0 DADD R4, -R62, R70 ;  /* 0x000000003e048229 */ /* 0x000fd60000000146 */
.L_x_229:
[----:B------:R-:W-:Y:S05]  /*55750*/  BSYNC.RECONVERGENT B1 ;  /* 0x0000000000017941 */ /* 0x000fea0003800200 */
.L_x_225:
        /* <DEDUP_REMOVED lines=14> */
.L_x_237:
[----:B------:R-:W-:-:S13]  /*55840*/  ISETP.NE.AND P0, PT, R65, 0x2, PT ;  /* 0x000000024100780c */ /* 0x000fda0003f05270 */
[C-C-:B------:R-:W-:Y:S02]  /*55850*/  @P0 DADD R64, -R54.reuse, -R70.reuse ;  /* 0x0000000036400229 */ /* 0x140fe40000000946 */
[----:B------:R-:W-:Y:S01]  /*55860*/  @!P0 DADD R64, R54, -R70 ;  /* 0x0000000036408229 */ /* 0x000fe20000000846 */
[----:B------:R-:W-:Y:S10]  /*55870*/  BRA `(.L_x_238) ;  /* 0x0000000000947947 */ /* 0x000ff40003800000 */
.L_x_236:
        /* <DEDUP_REMOVED lines=9> */
.L_x_239:
[----:B------:R-:W-:Y:S01]  /*55910*/  ISETP.NE.AND P0, PT, R65, 0x6, PT ;  /* 0x000000064100780c */ /* 0x000fe20003f05270 */
[----:B------:R-:W-:Y:S01]  /*55920*/  IMAD.MOV.U32 R65, RZ, RZ, R41 ;  /* 0x000000ffff417224 */ /* 0x000fe200078e0029 */
[----:B------:R-:W-:-:S11]  /*55930*/  MOV R64, R40 ;  /* 0x0000002800407202 */ /* 0x000fd60000000f00 */
[----:B------:R-:W-:Y:S05]  /*55940*/  @!P0 BRA `(.L_x_238) ;  /* 0x0000000000608947 */ /* 0x000fea0003800000 */
[----:B------:R-:W-:Y:S01]  /*55950*/  MOV R64, R42 ;  /* 0x0000002a00407202 */ /* 0x000fe20000000f00 */
[----:B------:R-:W-:Y:S01]  /*55960*/  IMAD.MOV.U32 R65, RZ, RZ, R43 ;  /* 0x000000ffff417224 */ /* 0x000fe200078e002b */
[----:B------:R-:W-:Y:S06]  /*55970*/  BRA `(.L_x_238) ;  /* 0x0000000000547947 */ /* 0x000fec0003800000 */
.L_x_235:
        /* <DEDUP_REMOVED lines=8> */
.L_x_241:
[----:B------:R-:W-:-:S13]  /*55a00*/  ISETP.NE.AND P0, PT, R65, 0xa, PT ;  /* 0x0000000a4100780c */ /* 0x000fda0003f05270 */
[C-C-:B------:R-:W-:Y:S02]  /*55a10*/  @P0 DADD R64, -R60.reuse, -R70.reuse ;  /* 0x000000003c400229 */ /* 0x140fe40000000946 */
[----:B------:R-:W-:Y:S01]  /*55a20*/  @!P0 DADD R64, -R60, R70 ;  /* 0x000000003c408229 */ /* 0x000fe20000000146 */
[----:B------:R-:W-:Y:S10]  /*55a30*/  BRA `(.L_x_238) ;  /* 0x0000000000247947 */ /* 0x000ff40003800000 */
.L_x_240:
[----:B------:R-:W-:-:S13]  /*55a40*/  ISETP.GT.AND P0, PT, R65, 0xd, PT ;  /* 0x0000000d4100780c */ /* 0x000fda0003f04270 */
[----:B------:R-:W-:Y:S05]  /*55a50*/  @P0 BRA `(.L_x_242) ;  /* 0x0000000000100947 */ /* 0x000fea0003800000 */
[----:B------:R-:W-:-:S13]  /*55a60*/  ISETP.NE.AND P0, PT, R65, 0xc, PT ;  /* 0x0000000c4100780c */ /* 0x000fda0003f05270 */
[--C-:B------:R-:W-:Y:S02]  /*55a70*/  @P0 DADD R64, R60, -R70.reuse ;  /* 0x000000003c400229 */ /* 0x100fe40000000846 */
[----:B------:R-:W-:Y:S01]  /*55a80*/  @!P0 DADD R64, R54, R70 ;  /* 0x0000000036408229 */ /* 0x000fe20000000046 */
[----:B------:R-:W-:Y:S10]  /*55a90*/  BRA `(.L_x_238) ;  /* 0x00000000000c7947 */ /* 0x000ff40003800000 */
.L_x_242:
[----:B------:R-:W-:-:S13]  /*55aa0*/  ISETP.NE.AND P0, PT, R65, 0xe, PT ;  /* 0x0000000e4100780c */ /* 0x000fda0003f05270 */
[--C-:B------:R-:W-:Y:S02]  /*55ab0*/  @P0 DADD R64, -R60, -R70.reuse ;  /* 0x000000003c400229 */ /* 0x100fe40000000946 */
[----:B------:R-:W-:-:S11]  /*55ac0*/  @!P0 DADD R64, -R54, R70 ;  /* 0x0000000036408229 */ /* 0x000fd60000000146 */
.L_x_238:
[----:B------:R-:W-:Y:S05]  /*55ad0*/  BSYNC.RECONVERGENT B1 ;  /* 0x0000000000017941 */ /* 0x000fea0003800200 */
.L_x_234:
        /* <DEDUP_REMOVED lines=17> */
.L_x_246:
[----:B------:R-:W-:-:S13]  /*55bf0*/  ISETP.NE.AND P0, PT, R81, 0x2, PT ;  /* 0x000000025100780c */ /* 0x000fda0003f05270 */
[C-C-:B------:R-:W-:Y:S02]  /*55c00*/  @P0 DADD R64, -R62.reuse, -R72.reuse ;  /* 0x000000003e400229 */ /* 0x140fe40000000948 */
[----:B------:R-:W-:Y:S01]  /*55c10*/  @!P0 DADD R64, R62, -R72 ;  /* 0x000000003e408229 */ /* 0x000fe20000000848 */
[----:B------:R-:W-:Y:S10]  /*55c20*/  BRA `(.L_x_247) ;  /* 0x0000000000947947 */ /* 0x000ff40003800000 */
.L_x_245:
        /* <DEDUP_REMOVED lines=9> */
.L_x_248:
[----:B------:R-:W-:Y:S01]  /*55cc0*/  ISETP.NE.AND P0, PT, R81, 0x6, PT ;  /* 0x000000065100780c */ /* 0x000fe20003f05270 */
[----:B------:R-:W-:Y:S01]  /*55cd0*/  IMAD.MOV.U32 R65, RZ, RZ, R51 ;  /* 0x000000ffff417224 */ /* 0x000fe200078e0033 */
[----:B------:R-:W-:-:S11]  /*55ce0*/  MOV R64, R50 ;  /* 0x0000003200407202 */ /* 0x000fd60000000f00 */
[----:B------:R-:W-:Y:S05]  /*55cf0*/  @!P0 BRA `(.L_x_247) ;  /* 0x0000000000608947 */ /* 0x000fea0003800000 */
[----:B------:R-:W-:Y:S01]  /*55d00*/  MOV R64, R52 ;  /* 0x0000003400407202 */ /* 0x000fe20000000f00 */
[----:B------:R-:W-:Y:S01]  /*55d10*/  IMAD.MOV.U32 R65, RZ, RZ, R53 ;  /* 0x000000ffff417224 */ /* 0x000fe200078e0035 */
[----:B------:R-:W-:Y:S06]  /*55d20*/  BRA `(.L_x_247) ;  /* 0x0000000000547947 */ /* 0x000fec0003800000 */
.L_x_244:
        /* <DEDUP_REMOVED lines=8> */
.L_x_250:
[----:B------:R-:W-:-:S13]  /*55db0*/  ISETP.NE.AND P0, PT, R81, 0xa, PT ;  /* 0x0000000a5100780c */ /* 0x000fda0003f05270 */
[C-C-:B------:R-:W-:Y:S02]  /*55dc0*/  @P0 DADD R64, -R60.reuse, -R72.reuse ;  /* 0x000000003c400229 */ /* 0x140fe40000000948 */
[----:B------:R-:W-:Y:S01]  /*55dd0*/  @!P0 DADD R64, -R60, R72 ;  /* 0x000000003c408229 */ /* 0x000fe20000000148 */
[----:B------:R-:W-:Y:S10]  /*55de0*/  BRA `(.L_x_247) ;  /* 0x0000000000247947 */ /* 0x000ff40003800000 */
.L_x_249:
[----:B------:R-:W-:-:S13]  /*55df0*/  ISETP.GT.AND P0, PT, R81, 0xd, PT ;  /* 0x0000000d5100780c */ /* 0x000fda0003f04270 */
[----:B------:R-:W-:Y:S05]  /*55e00*/  @P0 BRA `(.L_x_251) ;  /* 0x0000000000100947 */ /* 0x000fea0003800000 */
[----:B------:R-:W-:-:S13]  /*55e10*/  ISETP.NE.AND P0, PT, R81, 0xc, PT ;  /* 0x0000000c5100780c */ /* 0x000fda0003f05270 */
[--C-:B------:R-:W-:Y:S02]  /*55e20*/  @P0 DADD R64, R60, -R72.reuse ;  /* 0x000000003c400229 */ /* 0x100fe40000000848 */
[----:B------:R-:W-:Y:S01]  /*55e30*/  @!P0 DADD R64, R62, R72 ;  /* 0x000000003e408229 */ /* 0x000fe20000000048 */
[----:B------:R-:W-:Y:S10]  /*55e40*/  BRA `(.L_x_247) ;  /* 0x00000000000c7947 */ /* 0x000ff40003800000 */
.L_x_251:
[----:B------:R-:W-:-:S13]  /*55e50*/  ISETP.NE.AND P0, PT, R81, 0xe, PT ;  /* 0x0000000e5100780c */ /* 0x000fda0003f05270 */
[--C-:B------:R-:W-:Y:S02]  /*55e60*/  @P0 DADD R64, -R60, -R72.reuse ;  /* 0x000000003c400229 */ /* 0x100fe40000000948 */
[----:B------:R-:W-:-:S11]  /*55e70*/  @!P0 DADD R64, -R62, R72 ;  /* 0x000000003e408229 */ /* 0x000fd60000000148 */
.L_x_247:
[----:B------:R-:W-:Y:S05]  /*55e80*/  BSYNC.RECONVERGENT B1 ;  /* 0x0000000000017941 */ /* 0x000fea0003800200 */
.L_x_243:
        /* <DEDUP_REMOVED lines=14> */
.L_x_255:
[----:B------:R-:W-:-:S13]  /*55f70*/  ISETP.NE.AND P0, PT, R81, 0x2, PT ;  /* 0x000000025100780c */ /* 0x000fda0003f05270 */
[C-C-:B------:R-:W-:Y:S02]  /*55f80*/  @P0 DADD R82, -R54.reuse, -R72.reuse ;  /* 0x0000000036520229 */ /* 0x140fe40000000948 */
[----:B------:R-:W-:Y:S01]  /*55f90*/  @!P0 DADD R82, R54, -R72 ;  /* 0x0000000036528229 */ /* 0x000fe20000000848 */
[----:B------:R-:W-:Y:S10]  /*55fa0*/  BRA `(.L_x_256) ;  /* 0x0000000000947947 */ /* 0x000ff40003800000 */
.L_x_254:
        /* <DEDUP_REMOVED lines=9> */
.L_x_257:
[----:B------:R-:W-:Y:S01]  /*56040*/  ISETP.NE.AND P0, PT, R81, 0x6, PT ;  /* 0x000000065100780c */ /* 0x000fe20003f05270 */
[----:B------:R-:W-:Y:S01]  /*56050*/  IMAD.MOV.U32 R83, RZ, RZ, R41 ;  /* 0x000000ffff537224 */ /* 0x000fe200078e0029 */
[----:B------:R-:W-:-:S11]  /*56060*/  MOV R82, R40 ;  /* 0x0000002800527202 */ /* 0x000fd60000000f00 */
[----:B------:R-:W-:Y:S05]  /*56070*/  @!P0 BRA `(.L_x_256) ;  /* 0x0000000000608947 */ /* 0x000fea0003800000 */
[----:B------:R-:W-:Y:S01]  /*56080*/  MOV R82, R42 ;  /* 0x0000002a00527202 */ /* 0x000fe20000000f00 */
[----:B------:R-:W-:Y:S01]  /*56090*/  IMAD.MOV.U32 R83, RZ, RZ, R43 ;  /* 0x000000ffff537224 */ /* 0x000fe200078e002b */
[----:B------:R-:W-:Y:S06]  /*560a0*/  BRA `(.L_x_256) ;  /* 0x0000000000547947 */ /* 0x000fec0003800000 */
.L_x_253:
        /* <DEDUP_REMOVED lines=8> */
.L_x_259:
[----:B------:R-:W-:-:S13]  /*56130*/  ISETP.NE.AND P0, PT, R81, 0xa, PT ;  /* 0x0000000a5100780c */ /* 0x000fda0003f05270 */
[C-C-:B------:R-:W-:Y:S02]  /*56140*/  @P0 DADD R82, -R60.reuse, -R72.reuse ;  /* 0x000000003c520229 */ /* 0x140fe40000000948 */
[----:B------:R-:W-:Y:S01]  /*56150*/  @!P0 DADD R82, -R60, R72 ;  /* 0x000000003c528229 */ /* 0x000fe20000000148 */
[----:B------:R-:W-:Y:S10]  /*56160*/  BRA `(.L_x_256) ;  /* 0x0000000000247947 */ /* 0x000ff40003800000 */
.L_x_258:
[----:B------:R-:W-:-:S13]  /*56170*/  ISETP.GT.AND P0, PT, R81, 0xd, PT ;  /* 0x0000000d5100780c */ /* 0x000fda0003f04270 */
[----:B------:R-:W-:Y:S05]  /*56180*/  @P0 BRA `(.L_x_260) ;  /* 0x0000000000100947 */ /* 0x000fea0003800000 */
[----:B------:R-:W-:-:S13]  /*56190*/  ISETP.NE.AND P0, PT, R81, 0xc, PT ;  /* 0x0000000c5100780c */ /* 0x000fda0003f05270 */
[--C-:B------:R-:W-:Y:S02]  /*561a0*/  @P0 DADD R82, R60, -R72.reuse ;  /* 0x000000003c520229 */ /* 0x100fe40000000848 */
[----:B------:R-:W-:Y:S01]  /*561b0*/  @!P0 DADD R82, R54, R72 ;  /* 0x0000000036528229 */ /* 0x000fe20000000048 */
[----:B------:R-:W-:Y:S10]  /*561c0*/  BRA `(.L_x_256) ;  /* 0x00000000000c7947 */ /* 0x000ff40003800000 */
.L_x_260:
[----:B------:R-:W-:-:S13]  /*561d0*/  ISETP.NE.AND P0, PT, R81, 0xe, PT ;  /* 0x0000000e5100780c */ /* 0x000fda0003f05270 */
[--C-:B------:R-:W-:Y:S02]  /*561e0*/  @P0 DADD R82, -R60, -R72.reuse ;  /* 0x000000003c520229 */ /* 0x100fe40000000948 */
[----:B------:R-:W-:-:S11]  /*561f0*/  @!P0 DADD R82, -R54, R72 ;  /* 0x0000000036528229 */ /* 0x000fd60000000148 */
.L_x_256:
[----:B------:R-:W-:Y:S05]  /*56200*/  BSYNC.RECONVERGENT B1 ;  /* 0x0000000000017941 */ /* 0x000fea0003800200 */
.L_x_252:
        /* <DEDUP_REMOVED lines=17> */
.L_x_264:
[----:B------:R-:W-:-:S13]  /*56320*/  ISETP.NE.AND P0, PT, R82, 0x2, PT ;  /* 0x000000025200780c */ /* 0x000fda0003f05270 */
[C-C-:B------:R-:W-:Y:S02]  /*56330*/  @P0 DADD R64, -R62.reuse, -R70.reuse ;  /* 0x000000003e400229 */ /* 0x140fe40000000946 */
[----:B------:R-:W-:Y:S01]  /*56340*/  @!P0 DADD R64, R62, -R70 ;  /* 0x000000003e408229 */ /* 0x000fe20000000846 */
[----:B------:R-:W-:Y:S10]  /*56350*/  BRA `(.L_x_265) ;  /* 0x0000000000947947 */ /* 0x000ff40003800000 */
.L_x_263:
        /* <DEDUP_REMOVED lines=9> */
.L_x_266:
[----:B------:R-:W-:Y:S01]  /*563f0*/  ISETP.NE.AND P0, PT, R82, 0x6, PT ;  /* 0x000000065200780c */ /* 0x000fe20003f05270 */
[----:B------:R-:W-:Y:S01]  /*56400*/  IMAD.MOV.U32 R64, RZ, RZ, R32 ;  /* 0x000000ffff407224 */ /* 0x000fe200078e0020 */
[----:B------:R-:W-:-:S11]  /*56410*/  MOV R65, R33 ;  /* 0x0000002100417202 */ /* 0x000fd60000000f00 */
[----:B------:R-:W-:Y:S05]  /*56420*/  @!P0 BRA `(.L_x_265) ;  /* 0x0000000000608947 */ /* 0x000fea0003800000 */
[----:B------:R-:W-:Y:S01]  /*56430*/  IMAD.MOV.U32 R64, RZ, RZ, R34 ;  /* 0x000000ffff407224 */ /* 0x000fe200078e0022 */
[----:B------:R-:W-:Y:S01]  /*56440*/  MOV R65, R35 ;  /* 0x0000002300417202 */ /* 0x000fe20000000f00 */
[----:B------:R-:W-:Y:S06]  /*56450*/  BRA `(.L_x_265) ;  /* 0x0000000000547947 */ /* 0x000fec0003800000 */
.L_x_262:
        /* <DEDUP_REMOVED lines=8> */
.L_x_268:
[----:B------:R-:W-:-:S13]  /*564e0*/  ISETP.NE.AND P0, PT, R82, 0xa, PT ;  /* 0x0000000a5200780c */ /* 0x000fda0003f05270 */
[C-C-:B------:R-:W-:Y:S02]  /*564f0*/  @P0 DADD R64, -R48.reuse, -R70.reuse ;  /* 0x0000000030400229 */ /* 0x140fe40000000946 */
[----:B------:R-:W-:Y:S01]  /*56500*/  @!P0 DADD R64, -R48, R70 ;  /* 0x0000000030408229 */ /* 0x000fe20000000146 */
[----:B------:R-:W-:Y:S10]  /*56510*/  BRA `(.L_x_265) ;  /* 0x0000000000247947 */ /* 0x000ff40003800000 */
.L_x_267:
[----:B------:R-:W-:-:S13]  /*56520*/  ISETP.GT.AND P0, PT, R82, 0xd, PT ;  /* 0x0000000d5200780c */ /* 0x000fda0003f04270 */
[----:B------:R-:W-:Y:S05]  /*56530*/  @P0 BRA `(.L_x_269) ;  /* 0x0000000000100947 */ /* 0x000fea0003800000 */
[----:B------:R-:W-:-:S13]  /*56540*/  ISETP.NE.AND P0, PT, R82, 0xc, PT ;  /* 0x0000000c5200780c */ /* 0x000fda0003f05270 */
[--C-:B------:R-:W-:Y:S02]  /*56550*/  @P0 DADD R64, R48, -R70.reuse ;  /* 0x0000000030400229 */ /* 0x100fe40000000846 */
[----:B------:R-:W-:Y:S01]  /*56560*/  @!P0 DADD R64, R62, R70 ;  /* 0x000000003e408229 */ /* 0x000fe20000000046 */
[----:B------:R-:W-:Y:S10]  /*56570*/  BRA `(.L_x_265) ;  /* 0x00000000000c7947 */ /* 0x000ff40003800000 */
.L_x_269:
[----:B------:R-:W-:-:S13]  /*56580*/  ISETP.NE.AND P0, PT, R82, 0xe, PT ;  /* 0x0000000e5200780c */ /* 0x000fda0003f05270 */
[--C-:B------:R-:W-:Y:S02]  /*56590*/  @P0 DADD R64, -R48, -R70.reuse ;  /* 0x0000000030400229 */ /* 0x100fe40000000946 */
[----:B------:R-:W-:-:S11]  /*565a0*/  @!P0 DADD R64, -R62, R70 ;  /* 0x000000003e408229 */ /* 0x000fd60000000146 */
.L_x_265:
[----:B------:R-:W-:Y:S05]  /*565b0*/  BSYNC.RECONVERGENT B1 ;  /* 0x0000000000017941 */ /* 0x000fea0003800200 */
.L_x_261:
        /* <DEDUP_REMOVED lines=15> */
.L_x_273:
[----:B------:R-:W-:-:S13]  /*566b0*/  ISETP.NE.AND P0, PT, R81, 0x2, PT ;  /* 0x000000025100780c */ /* 0x000fda0003f05270 */
[C-C-:B------:R-:W-:Y:S02]  /*566c0*/  @P0 DADD R80, -R54.reuse, -R70.reuse ;  /* 0x0000000036500229 */ /* 0x140fe40000000946 */
[----:B------:R-:W-:Y:S01]  /*566d0*/  @!P0 DADD R80, R54, -R70 ;  /* 0x0000000036508229 */ /* 0x000fe20000000846 */
[----:B------:R-:W-:Y:S10]  /*566e0*/  BRA `(.L_x_274) ;  /* 0x0000000000947947 */ /* 0x000ff40003800000 */
.L_x_272:
        /* <DEDUP_REMOVED lines=9> */
.L_x_275:
[----:B------:R-:W-:Y:S01]  /*56780*/  ISETP.NE.AND P0, PT, R81, 0x6, PT ;  /* 0x000000065100780c */ /* 0x000fe20003f05270 */
[----:B------:R-:W-:Y:S01]  /*56790*/  IMAD.MOV.U32 R81, RZ, RZ, R25 ;  /* 0x000000ffff517224 */ /* 0x000fe200078e0019 */
[----:B------:R-:W-:-:S11]  /*567a0*/  MOV R80, R24 ;  /* 0x0000001800507202 */ /* 0x000fd60000000f00 */
[----:B------:R-:W-:Y:S05]  /*567b0*/  @!P0 BRA `(.L_x_274) ;  /* 0x0000000000608947 */ /* 0x000fea0003800000 */
[----:B------:R-:W-:Y:S01]  /*567c0*/  MOV R80, R26 ;  /* 0x0000001a00507202 */ /* 0x000fe20000000f00 */
[----:B------:R-:W-:Y:S01]  /*567d0*/  IMAD.MOV.U32 R81, RZ, RZ, R27 ;  /* 0x000000ffff517224 */ /* 0x000fe200078e001b */
[----:B------:R-:W-:Y:S06]  /*567e0*/  BRA `(.L_x_274) ;  /* 0x0000000000547947 */ /* 0x000fec0003800000 */
.L_x_271:
        /* <DEDUP_REMOVED lines=8> */
.L_x_277:
[----:B------:R-:W-:-:S13]  /*56870*/  ISETP.NE.AND P0, PT, R81, 0xa, PT ;  /* 0x0000000a5100780c */ /* 0x000fda0003f05270 */
[C-C-:B------:R-:W-:Y:S02]  /*56880*/  @P0 DADD R80, -R48.reuse, -R70.reuse ;  /* 0x0000000030500229 */ /* 0x140fe40000000946 */
[----:B------:R-:W-:Y:S01]  /*56890*/  @!P0 DADD R80, -R48, R70 ;  /* 0x0000000030508229 */ /* 0x000fe20000000146 */
[----:B------:R-:W-:Y:S10]  /*568a0*/  BRA `(.L_x_274) ;  /* 0x0000000000247947 */ /* 0x000ff40003800000 */
.L_x_276:
[----:B------:R-:W-:-:S13]  /*568b0*/  ISETP.GT.AND P0, PT, R81, 0xd, PT ;  /* 0x0000000d5100780c */ /* 0x000fda0003f04270 */
[----:B------:R-:W-:Y:S05]  /*568c0*/  @P0 BRA `(.L_x_278) ;  /* 0x0000000000100947 */ /* 0x000fea0003800000 */
[----:B------:R-:W-:-:S13]  /*568d0*/  ISETP.NE.AND P0, PT, R81, 0xc, PT ;  /* 0x0000000c5100780c */ /* 0x000fda0003f05270 */
[--C-:B------:R-:W-:Y:S02]  /*568e0*/  @P0 DADD R80, R48, -R70.reuse ;  /* 0x0000000030500229 */ /* 0x100fe40000000846 */
[----:B------:R-:W-:Y:S01]  /*568f0*/  @!P0 DADD R80, R54, R70 ;  /* 0x0000000036508229 */ /* 0x000fe20000000046 */
[----:B------:R-:W-:Y:S10]  /*56900*/  BRA `(.L_x_274) ;  /* 0x00000000000c7947 */ /* 0x000ff40003800000 */
.L_x_278:
[----:B------:R-:W-:-:S13]  /*56910*/  ISETP.NE.AND P0, PT, R81, 0xe, PT ;  /* 0x0000000e5100780c */ /* 0x000fda0003f05270 */
[--C-:B------:R-:W-:Y:S02]  /*56920*/  @P0 DADD R80, -R48, -R70.reuse ;  /* 0x0000000030500229 */ /* 0x100fe40000000946 */
[----:B------:R-:W-:-:S11]  /*56930*/  @!P0 DADD R80, -R54, R70 ;  /* 0x0000000036508229 */ /* 0x000fd60000000146 */
.L_x_274:
[----:B------:R-:W-:Y:S05]  /*56940*/  BSYNC.RECONVERGENT B1 ;  /* 0x0000000000017941 */ /* 0x000fea0003800200 */
.L_x_270:
        /* <DEDUP_REMOVED lines=17> */
.L_x_282:
[----:B------:R-:W-:-:S13]  /*56a60*/  ISETP.NE.AND P0, PT, R82, 0x2, PT ;  /* 0x000000025200780c */ /* 0x000fda0003f05270 */
[C-C-:B------:R-:W-:Y:S02]  /*56a70*/  @P0 DADD R80, -R62.reuse, -R72.reuse ;  /* 0x000000003e500229 */ /* 0x140fe40000000948 */
[----:B------:R-:W-:Y:S01]  /*56a80*/  @!P0 DADD R80, R62, -R72 ;  /* 0x000000003e508229 */ /* 0x000fe20000000848 */
[----:B------:R-:W-:Y:S10]  /*56a90*/  BRA `(.L_x_283) ;  /* 0x0000000000947947 */ /* 0x000ff40003800000 */
.L_x_281:
        /* <DEDUP_REMOVED lines=9> */
.L_x_284:
[----:B------:R-:W-:Y:S01]  /*56b30*/  ISETP.NE.AND P0, PT, R82, 0x6, PT ;  /* 0x000000065200780c */ /* 0x000fe20003f05270 */
[----:B------:R-:W-:Y:S01]  /*56b40*/  IMAD.MOV.U32 R80, RZ, RZ, R32 ;  /* 0x000000ffff507224 */ /* 0x000fe200078e0020 */
[----:B------:R-:W-:-:S11]  /*56b50*/  MOV R81, R33 ;  /* 0x0000002100517202 */ /* 0x000fd60000000f00 */
[----:B------:R-:W-:Y:S05]  /*56b60*/  @!P0 BRA `(.L_x_283) ;  /* 0x0000000000608947 */ /* 0x000fea0003800000 */
[----:B------:R-:W-:Y:S01]  /*56b70*/  IMAD.MOV.U32 R80, RZ, RZ, R34 ;  /* 0x000000ffff507224 */ /* 0x000fe200078e0022 */
[----:B------:R-:W-:Y:S01]  /*56b80*/  MOV R81, R35 ;  /* 0x0000002300517202 */ /* 0x000fe20000000f00 */
[----:B------:R-:W-:Y:S06]  /*56b90*/  BRA `(.L_x_283) ;  /* 0x0000000000547947 */ /* 0x000fec0003800000 */
.L_x_280:
        /* <DEDUP_REMOVED lines=8> */
.L_x_286:
[----:B------:R-:W-:-:S13]  /*56c20*/  ISETP.NE.AND P0, PT, R82, 0xa, PT ;  /* 0x0000000a5200780c */ /* 0x000fda0003f05270 */
[C-C-:B------:R-:W-:Y:S02]  /*56c30*/  @P0 DADD R80, -R48.reuse, -R72.reuse ;  /* 0x0000000030500229 */ /* 0x140fe40000000948 */
[----:B------:R-:W-:Y:S01]  /*56c40*/  @!P0 DADD R80, -R48, R72 ;  /* 0x0000000030508229 */ /* 0x000fe20000000148 */
[----:B------:R-:W-:Y:S10]  /*56c50*/  BRA `(.L_x_283) ;  /* 0x0000000000247947 */ /* 0x000ff40003800000 */
.L_x_285:
[----:B------:R-:W-:-:S13]  /*56c60*/  ISETP.GT.AND P0, PT, R82, 0xd, PT ;  /* 0x0000000d5200780c */ /* 0x000fda0003f04270 */
[----:B------:R-:W-:Y:S05]  /*56c70*/  @P0 BRA `(.L_x_287) ;  /* 0x0000000000100947 */ /* 0x000fea0003800000 */
[----:B------:R-:W-:-:S13]  /*56c80*/  ISETP.NE.AND P0, PT, R82, 0xc, PT ;  /* 0x0000000c5200780c */ /* 0x000fda0003f05270 */
[--C-:B------:R-:W-:Y:S02]  /*56c90*/  @P0 DADD R80, R48, -R72.reuse ;  /* 0x0000000030500229 */ /* 0x100fe40000000848 */
[----:B------:R-:W-:Y:S01]  /*56ca0*/  @!P0 DADD R80, R62, R72 ;  /* 0x000000003e508229 */ /* 0x000fe20000000048 */
[----:B------:R-:W-:Y:S10]  /*56cb0*/  BRA `(.L_x_283) ;  /* 0x00000000000c7947 */ /* 0x000ff40003800000 */
.L_x_287:
[----:B------:R-:W-:-:S13]  /*56cc0*/  ISETP.NE.AND P0, PT, R82, 0xe, PT ;  /* 0x0000000e5200780c */ /* 0x000fda0003f05270 */
[--C-:B------:R-:W-:Y:S02]  /*56cd0*/  @P0 DADD R80, -R48, -R72.reuse ;  /* 0x0000000030500229 */ /* 0x100fe40000000948 */
[----:B------:R-:W-:-:S11]  /*56ce0*/  @!P0 DADD R80, -R62, R72 ;  /* 0x000000003e508229 */ /* 0x000fd60000000148 */
.L_x_283:
[----:B------:R-:W-:Y:S05]  /*56cf0*/  BSYNC.RECONVERGENT B1 ;  /* 0x0000000000017941 */ /* 0x000fea0003800200 */
.L_x_279:
        /* <DEDUP_REMOVED lines=15> */
.L_x_291:
[----:B------:R-:W-:-:S13]  /*56df0*/  ISETP.NE.AND P0, PT, R79, 0x2, PT ;  /* 0x000000024f00780c */ /* 0x000fda0003f05270 */
[C-C-:B------:R-:W-:Y:S02]  /*56e00*/  @P0 DADD R78, -R54.reuse, -R72.reuse ;  /* 0x00000000364e0229 */ /* 0x140fe40000000948 */
[----:B------:R-:W-:Y:S01]  /*56e10*/  @!P0 DADD R78, R54, -R72 ;  /* 0x00000000364e8229 */ /* 0x000fe20000000848 */
[----:B------:R-:W-:Y:S10]  /*56e20*/  BRA `(.L_x_292) ;  /* 0x0000000000947947 */ /* 0x000ff40003800000 */
.L_x_290:
        /* <DEDUP_REMOVED lines=9> */
.L_x_293:
[----:B------:R-:W-:Y:S01]  /*56ec0*/  ISETP.NE.AND P0, PT, R79, 0x6, PT ;  /* 0x000000064f00780c */ /* 0x000fe20003f05270 */
[----:B------:R-:W-:Y:S01]  /*56ed0*/  IMAD.MOV.U32 R79, RZ, RZ, R25 ;  /* 0x000000ffff4f7224 */ /* 0x000fe200078e0019 */
[----:B------:R-:W-:-:S11]  /*56ee0*/  MOV R78, R24 ;  /* 0x00000018004e7202 */ /* 0x000fd60000000f00 */
[----:B------:R-:W-:Y:S05]  /*56ef0*/  @!P0 BRA `(.L_x_292) ;  /* 0x0000000000608947 */ /* 0x000fea0003800000 */
[----:B------:R-:W-:Y:S01]  /*56f00*/  MOV R78, R26 ;  /* 0x0000001a004e7202 */ /* 0x000fe20000000f00 */
[----:B------:R-:W-:Y:S01]  /*56f10*/  IMAD.MOV.U32 R79, RZ, RZ, R27 ;  /* 0x000000ffff4f7224 */ /* 0x000fe200078e001b */
[----:B------:R-:W-:Y:S06]  /*56f20*/  BRA `(.L_x_292) ;  /* 0x0000000000547947 */ /* 0x000fec0003800000 */
.L_x_289:
        /* <DEDUP_REMOVED lines=8> */
.L_x_295:
[----:B------:R-:W-:-:S13]  /*56fb0*/  ISETP.NE.AND P0, PT, R79, 0xa, PT ;  /* 0x0000000a4f00780c */ /* 0x000fda0003f05270 */
[C-C-:B------:R-:W-:Y:S02]  /*56fc0*/  @P0 DADD R78, -R48.reuse, -R72.reuse ;  /* 0x00000000304e0229 */ /* 0x140fe40000000948 */
[----:B------:R-:W-:Y:S01]  /*56fd0*/  @!P0 DADD R78, -R48, R72 ;  /* 0x00000000304e8229 */ /* 0x000fe20000000148 */
[----:B------:R-:W-:Y:S10]  /*56fe0*/  BRA `(.L_x_292) ;  /* 0x0000000000247947 */ /* 0x000ff40003800000 */
.L_x_294:
[----:B------:R-:W-:-:S13]  /*56ff0*/  ISETP.GT.AND P0, PT, R79, 0xd, PT ;  /* 0x0000000d4f00780c */ /* 0x000fda0003f04270 */
[----:B------:R-:W-:Y:S05]  /*57000*/  @P0 BRA `(.L_x_296) ;  /* 0x0000000000100947 */ /* 0x000fea0003800000 */
[----:B------:R-:W-:-:S13]  /*57010*/  ISETP.NE.AND P0, PT, R79, 0xc, PT ;  /* 0x0000000c4f00780c */ /* 0x000fda0003f05270 */
[--C-:B------:R-:W-:Y:S02]  /*57020*/  @P0 DADD R78, R48, -R72.reuse ;  /* 0x00000000304e0229 */ /* 0x100fe40000000848 */
[----:B------:R-:W-:Y:S01]  /*57030*/  @!P0 DADD R78, R54, R72 ;  /* 0x00000000364e8229 */ /* 0x000fe20000000048 */
[----:B------:R-:W-:Y:S10]  /*57040*/  BRA `(.L_x_292) ;  /* 0x00000000000c7947 */ /* 0x000ff40003800000 */
.L_x_296:
[----:B------:R-:W-:-:S13]  /*57050*/  ISETP.NE.AND P0, PT, R79, 0xe, PT ;  /* 0x0000000e4f00780c */ /* 0x000fda0003f05270 */
[--C-:B------:R-:W-:Y:S02]  /*57060*/  @P0 DADD R78, -R48, -R72.reuse ;  /* 0x00000000304e0229 */ /* 0x100fe40000000948 */
[----:B------:R-:W-:-:S11]  /*57070*/  @!P0 DADD R78, -R54, R72 ;  /* 0x00000000364e8229 */ /* 0x000fd60000000148 */
.L_x_292:
[----:B------:R-:W-:Y:S05]  /*57080*/  BSYNC.RECONVERGENT B1 ;  /* 0x0000000000017941 */ /* 0x000fea0003800200 */
.L_x_288:
[----:B------:R-:W-:Y:S01]  /*57090*/  DADD R72, R78, -R80 ;  /* 0x000000004e487229 */ /* 0x000fe20000000850 */
[----:B------:R-:W-:-:S07]  /*570a0*/  MOV R78, R77 ;  /* 0x0000004d004e7202 */ /* 0x000fce0000000f00 */
[----:B------:R-:W-:-:S11]  /*570b0*/  DFMA R72, R58, R72, R80 ;  /* 0x000000483a48722b */ /* 0x000fd60000000050 */
.L_x_224:
[----:B------:R-:W-:Y:S05]  /*570c0*/  BSYNC.RECONVERGENT B0 ;  /* 0x0000000000007941 */ /* 0x000fea0003800200 */
.L_x_223:
        /* <DEDUP_REMOVED lines=23> */
[----:B------:R-:W1:Y:S01]  /*57240*/  MUFU.RCP64H R3, 8000 ;  /* 0x40bf400000037908 */ /* 0x000e620000001800 */
[----:B------:R-:W-:Y:S01]  /*57250*/  IMAD.MOV.U32 R10, RZ, RZ, 0x0 ;  /* 0x00000000ff0a7424 */ /* 0x000fe200078e00ff */
[----:B------:R-:W-:Y:S01]  /*57260*/  MOV R11, 0x40bf4000 ;  /* 0x40bf4000000b7802 */ /* 0x000fe20000000f00 */
[----:B------:R-:W-:Y:S01]  /*57270*/  IMAD.MOV.U32 R2, RZ, RZ, 0x1 ;  /* 0x00000001ff027424 */ /* 0x000fe200078e00ff */
[----:B------:R-:W-:Y:S01]  /*57280*/  FSETP.GEU.AND P1, PT, |R17|, 6.5827683646048100446e-37, PT ;  /* 0x036000001100780b */ /* 0x000fe20003f2e200 */
[----:B------:R-:W-:Y:S04]  /*57290*/  BSSY.RECONVERGENT B1, `(.L_x_299) ;  /* 0x0000012000017945 */ /* 0x000fe80003800200 */
[----:B-1----:R-:W-:-:S08]  /*572a0*/  DFMA R4, R2, -R10, 1 ;  /* 0x3ff000000204742b */ /* 0x002fd0000000080a */
[----:B------:R-:W-:-:S08]  /*572b0*/  DFMA R4, R4, R4, R4 ;  /* 0x000000040404722b */ /* 0x000fd00000000004 */
[----:B------:R-:W-:-:S08]  /*572c0*/  DFMA R4, R2, R4, R2 ;  /* 0x000000040204722b */ /* 0x000fd00000000002 */
[----:B------:R-:W-:-:S08]  /*572d0*/  DFMA R2, R4, -R10, 1 ;  /* 0x3ff000000402742b */ /* 0x000fd0000000080a */
[----:B------:R-:W-:-:S08]  /*572e0*/  DFMA R2, R4, R2, R4 ;  /* 0x000000020402722b */ /* 0x000fd00000000004 */
[----:B------:R-:W-:-:S08]  /*572f0*/  DMUL R4, R16, R2 ;  /* 0x0000000210047228 */ /* 0x000fd00000000000 */
[----:B------:R-:W-:-:S08]  /*57300*/  DFMA R10, R4, -8000, R16 ;  /* 0xc0bf4000040a782b */ /* 0x000fd00000000010 */
[----:B------:R-:W-:-:S10]  /*57310*/  DFMA R2, R2, R10, R4 ;  /* 0x0000000a0202722b */ /* 0x000fd40000000004 */
[----:B------:R-:W-:-:S05]  /*57320*/  FFMA R4, RZ, 5.9765625, R3 ;  /* 0x40bf4000ff047823 */ /* 0x000fca0000000003 */
[----:B------:R-:W-:-:S13]  /*57330*/  FSETP.GT.AND P0, PT, |R4|, 1.469367938527859385e-39, PT ;  /* 0x001000000400780b */ /* 0x000fda0003f04200 */
[----:B------:R-:W-:Y:S05]  /*57340*/  @P0 BRA P1, `(.L_x_300) ;  /* 0x0000000000180947 */ /* 0x000fea0000800000 */
[----:B------:R-:W-:Y:S01]  /*57350*/  MOV R14, RZ ;  /* 0x000000ff000e7202 */ /* 0x000fe20000000f00 */
[----:B------:R-:W-:Y:S01]  /*57360*/  IMAD.MOV.U32 R15, RZ, RZ, 0x40bf4000 ;  /* 0x40bf4000ff0f7424 */ /* 0x000fe200078e00ff */
[----:B------:R-:W-:-:S07]  /*57370*/  MOV R18, 0x57390 ;  /* 0x0005739000127802 */ /* 0x000fce0000000f00 */
[----:B0-----:R-:W-:Y:S05]  /*57380*/  CALL.REL.NOINC `($__internal_1_$__cuda_sm20_div_rn_f64_full) ;  /* 0x0000027800647944 */ /* 0x001fea0003c00000 */
[----:B------:R-:W-:Y:S01]  /*57390*/  MOV R2, R28 ;  /* 0x0000001c00027202 */ /* 0x000fe20000000f00 */
[----:B------:R-:W-:-:S07]  /*573a0*/  IMAD.MOV.U32 R3, RZ, RZ, R29 ;  /* 0x000000ffff037224 */ /* 0x000fce00078e001d */
.L_x_300:
[----:B------:R-:W-:Y:S05]  /*573b0*/  BSYNC.RECONVERGENT B1 ;  /* 0x0000000000017941 */ /* 0x000fea0003800200 */
.L_x_299:
[----:B------:R-:W-:Y:S01]  /*573c0*/  UMOV UR6, 0x33333333 ;  /* 0x3333333300067882 */ /* 0x000fe20000000000 */
[----:B------:R-:W-:Y:S01]  /*573d0*/  UMOV UR7, 0x3fd33333 ;  /* 0x3fd3333300077882 */ /* 0x000fe20000000000 */
[C---:B------:R-:W-:Y:S01]  /*573e0*/  DSETP.GEU.AND P0, PT, R2.reuse, RZ, PT ;  /* 0x000000ff0200722a */ /* 0x040fe20003f0e000 */
[----:B------:R-:W-:Y:S01]  /*573f0*/  MOV R10, 0x0 ;  /* 0x00000000000a7802 */ /* 0x000fe20000000f00 */
[----:B------:R-:W-:Y:S01]  /*57400*/  DMUL R4, R2, -UR6 ;  /* 0x8000000602047c28 */ /* 0x000fe20008000000 */
[----:B------:R-:W-:Y:S01]  /*57410*/  IMAD.MOV.U32 R11, RZ, RZ, 0x40080000 ;  /* 0x40080000ff0b7424 */ /* 0x000fe200078e00ff */
[----:B------:R-:W-:Y:S08]  /*57420*/  BSSY.RECONVERGENT B1, `(.L_x_301) ;  /* 0x0000028000017945 */ /* 0x000ff00003800200 */
[----:B------:R-:W-:-:S02]  /*57430*/  FSEL R2, R4, R2, !P0 ;  /* 0x0000000204027208 */ /* 0x000fc40004000000 */
[----:B------:R-:W-:-:S06]  /*57440*/  FSEL R3, R5, R3, !P0 ;  /* 0x0000000305037208 */ /* 0x000fcc0004000000 */
[----:B------:R-:W-:-:S08]  /*57450*/  DFMA R10, R2, R10, -2 ;  /* 0xc0000000020a742b */ /* 0x000fd0000000000a */
[----:B------:R-:W-:-:S14]  /*57460*/  DSETP.GEU.AND P0, PT, R10, RZ, PT ;  /* 0x000000ff0a00722a */ /* 0x000fdc0003f0e000 */
[----:B------:R-:W-:Y:S05]  /*57470*/  @P0 BRA `(.L_x_302) ;  /* 0x0000000000780947 */ /* 0x000fea0003800000 */
[----:B------:R-:W1:Y:S01]  /*57480*/  MUFU.RCP64H R3, 1.3999996185302734375 ;  /* 0x3ff6666600037908 */ /* 0x000e620000001800 */
[----:B------:R-:W-:Y:S01]  /*57490*/  MOV R12, 0x66666666 ;  /* 0x66666666000c7802 */ /* 0x000fe20000000f00 */
[----:B------:R-:W-:Y:S01]  /*574a0*/  IMAD.MOV.U32 R13, RZ, RZ, 0x3ff66666 ;  /* 0x3ff66666ff0d7424 */ /* 0x000fe200078e00ff */
[----:B------:R-:W-:Y:S01]  /*574b0*/  MOV R2, 0x1 ;  /* 0x0000000100027802 */ /* 0x000fe20000000f00 */
[----:B------:R-:W-:Y:S05]  /*574c0*/  BSSY.RECONVERGENT B2, `(.L_x_303) ;  /* 0x0000017000027945 */ /* 0x000fea0003800200 */
[----:B-1----:R-:W-:-:S08]  /*574d0*/  DFMA R4, R2, -R12, 1 ;  /* 0x3ff000000204742b */ /* 0x002fd0000000080c */
[----:B------:R-:W-:-:S08]  /*574e0*/  DFMA R4, R4, R4, R4 ;  /* 0x000000040404722b */ /* 0x000fd00000000004 */
[----:B------:R-:W-:Y:S02]  /*574f0*/  DFMA R4, R2, R4, R2 ;  /* 0x000000040204722b */ /* 0x000fe40000000002 */
[----:B------:R-:W-:-:S06]  /*57500*/  DMUL R2, R10, 0.5 ;  /* 0x3fe000000a027828 */ /* 0x000fcc0000000000 */
[----:B------:R-:W-:Y:S02]  /*57510*/  DFMA R10, R4, -R12, 1 ;  /* 0x3ff00000040a742b */ /* 0x000fe4000000080c */
[----:B------:R-:W-:-:S06]  /*57520*/  DSETP.GEU.AND P0, PT, R2, -1, PT ;  /* 0xbff000000200742a */ /* 0x000fcc0003f0e000 */
[----:B------:R-:W-:Y:S01]  /*57530*/  DFMA R10, R4, R10, R4 ;  /* 0x0000000a040a722b */ /* 0x000fe20000000004 */
[----:B------:R-:W-:Y:S02]  /*57540*/  FSEL R16, R2, RZ, P0 ;  /* 0x000000ff02107208 */ /* 0x000fe40000000000 */
[----:B------:R-:W-:-:S04]  /*57550*/  FSEL R17, R3, -1.875, P0 ;  /* 0xbff0000003117808 */ /* 0x000fc80000000000 */
[----:B------:R-:W-:Y:S02]  /*57560*/  FSETP.GEU.AND P1, PT, |R17|, 6.5827683646048100446e-37, PT ;  /* 0x036000001100780b */ /* 0x000fe40003f2e200 */
[----:B------:R-:W-:-:S08]  /*57570*/  DMUL R2, R10, R16 ;  /* 0x000000100a027228 */ /* 0x000fd00000000000 */
[----:B------:R-:W-:-:S08]  /*57580*/  DFMA R4, R2, -R12, R16 ;  /* 0x8000000c0204722b */ /* 0x000fd00000000010 */
[----:B------:R-:W-:-:S10]  /*57590*/  DFMA R2, R10, R4, R2 ;  /* 0x000000040a02722b */ /* 0x000fd40000000002 */
[----:B------:R-:W-:-:S05]  /*575a0*/  FFMA R4, RZ, 1.9249999523162841797, R3 ;  /* 0x3ff66666ff047823 */ /* 0x000fca0000000003 */
[----:B------:R-:W-:-:S13]  /*575b0*/  FSETP.GT.AND P0, PT, |R4|, 1.469367938527859385e-39, PT ;  /* 0x001000000400780b */ /* 0x000fda0003f04200 */
[----:B------:R-:W-:Y:S05]  /*575c0*/  @P0 BRA P1, `(.L_x_304) ;  /* 0x0000000000180947 */ /* 0x000fea0000800000 */
[----:B------:R-:W-:Y:S01]  /*575d0*/  IMAD.MOV.U32 R14, RZ, RZ, 0x66666666 ;  /* 0x66666666ff0e7424 */ /* 0x000fe200078e00ff */
[----:B------:R-:W-:Y:S02]  /*575e0*/  MOV R15, 0x3ff66666 ;  /* 0x3ff66666000f7802 */ /* 0x000fe40000000f00 */
[----:B------:R-:W-:-:S07]  /*575f0*/  MOV R18, 0x57610 ;  /* 0x0005761000127802 */ /* 0x000fce0000000f00 */
[----:B0-----:R-:W-:Y:S05]  /*57600*/  CALL.REL.NOINC `($__internal_1_$__cuda_sm20_div_rn_f64_full) ;  /* 0x0000027400c47944 */ /* 0x001fea0003c00000 */
[----:B------:R-:W-:Y:S01]  /*57610*/  IMAD.MOV.U32 R2, RZ, RZ, R28 ;  /* 0x000000ffff027224 */ /* 0x000fe200078e001c */
[----:B------:R-:W-:-:S07]  /*57620*/  MOV R3, R29 ;  /* 0x0000001d00037202 */ /* 0x000fce0000000f00 */
.L_x_304:
[----:B------:R-:W-:Y:S05]  /*57630*/  BSYNC.RECONVERGENT B2 ;  /* 0x0000000000027941 */ /* 0x000fea0003800200 */
.L_x_303:
[----:B------:R-:W-:Y:S01]  /*57640*/  DMUL R2, R2, 0.5 ;  /* 0x3fe0000002027828 */ /* 0x000fe20000000000 */
[----:B------:R-:W-:Y:S10]  /*57650*/  BRA `(.L_x_305) ;  /* 0x0000000000107947 */ /* 0x000ff40003800000 */
.L_x_302:
[----:B------:R-:W-:-:S06]  /*57660*/  DSETP.GT.AND P0, PT, R10, 1, PT ;  /* 0x3ff000000a00742a */ /* 0x000fcc0003f04000 */
[----:B------:R-:W-:Y:S02]  /*57670*/  FSEL R2, R10, RZ, !P0 ;  /* 0x000000ff0a027208 */ /* 0x000fe40004000000 */
[----:B------:R-:W-:-:S06]  /*57680*/  FSEL R3, R11, 1.875, !P0 ;  /* 0x3ff000000b037808 */ /* 0x000fcc0004000000 */
[----:B------:R-:W-:-:S11]  /*57690*/  DMUL R2, R2, 0.125 ;  /* 0x3fc0000002027828 */ /* 0x000fd60000000000 */
.L_x_305:
[----:B------:R-:W-:Y:S05]  /*576a0*/  BSYNC.RECONVERGENT B1 ;  /* 0x0000000000017941 */ /* 0x000fea0003800200 */
.L_x_301:
[----:B------:R-:W1:Y:S01]  /*576b0*/  MUFU.RCP64H R5, 10 ;  /* 0x4024000000057908 */ /* 0x000e620000001800 */
[----:B------:R-:W-:Y:S01]  /*576c0*/  IMAD.MOV.U32 R12, RZ, RZ, 0x0 ;  /* 0x00000000ff0c7424 */ /* 0x000fe200078e00ff */
[----:B------:R-:W-:Y:S01]  /*576d0*/  MOV R13, 0x40240000 ;  /* 0x40240000000d7802 */ /* 0x000fe20000000f00 */
[----:B------:R-:W-:Y:S01]  /*576e0*/  IMAD.MOV.U32 R4, RZ, RZ, 0x1 ;  /* 0x00000001ff047424 */ /* 0x000fe200078e00ff */
[----:B------:R-:W2:Y:S01]  /*576f0*/  LDS.64 R16, [R0+UR5+0x20] ;  /* 0x0000200500107984 */ /* 0x000ea20008000a00 */
[----:B------:R-:W-:Y:S01]  /*57700*/  UMOV UR6, 0x9999999a ;  /* 0x9999999a00067882 */ /* 0x000fe20000000000 */
[----:B------:R-:W-:Y:S01]  /*57710*/  UMOV UR7, 0x3fc99999 ;  /* 0x3fc9999900077882 */ /* 0x000fe20000000000 */
[----:B------:R-:W-:Y:S02]  /*57720*/  BSSY.RECONVERGENT B1, `(.L_x_306) ;  /* 0x000001d000017945 */ /* 0x000fe40003800200 */
[----:B-1----:R-:W-:-:S08]  /*57730*/  DFMA R10, R4, -R12, 1 ;  /* 0x3ff00000040a742b */ /* 0x002fd0000000080c */
[----:B------:R-:W-:-:S08]  /*57740*/  DFMA R10, R10, R10, R10 ;  /* 0x0000000a0a0a722b */ /* 0x000fd0000000000a */
[----:B------:R-:W-:-:S08]  /*57750*/  DFMA R10, R4, R10, R4 ;  /* 0x0000000a040a722b */ /* 0x000fd00000000004 */
[----:B------:R-:W-:Y:S01]  /*57760*/  DFMA R4, R10, -R12, 1 ;  /* 0x3ff000000a04742b */ /* 0x000fe2000000080c */
[----:B------:R-:W1:Y:S01]  /*57770*/  LDS.64 R12, [R0+UR5] ;  /* 0x00000005000c7984 */ /* 0x000e620008000a00 */
[----:B--2---:R-:W-:-:S06]  /*57780*/  FSETP.GEU.AND P1, PT, |R17|, 6.5827683646048100446e-37, PT ;  /* 0x036000001100780b */ /* 0x004fcc0003f2e200 */
[----:B------:R-:W-:Y:S01]  /*57790*/  DFMA R10, R10, R4, R10 ;  /* 0x000000040a0a722b */ /* 0x000fe2000000000a */
[----:B------:R-:W-:Y:S01]  /*577a0*/  MOV R4, 0x40000000 ;  /* 0x4000000000047802 */ /* 0x000fe20000000f00 */
[----:B------:R-:W-:-:S06]  /*577b0*/  IMAD.MOV.U32 R5, RZ, RZ, 0x3fb33333 ;  /* 0x3fb33333ff057424 */ /* 0x000fcc00078e00ff */
[----:B------:R-:W-:Y:S02]  /*577c0*/  DMUL R14, R16, R10 ;  /* 0x0000000a100e7228 */ /* 0x000fe40000000000 */
[----:B------:R-:W-:-:S06]  /*577d0*/  DFMA R2, R2, UR6, -R4 ;  /* 0x0000000602027c2b */ /* 0x000fcc0008000804 */
[----:B------:R-:W-:Y:S02]  /*577e0*/  DFMA R18, R14, -10, R16 ;  /* 0xc02400000e12782b */ /* 0x000fe40000000010 */
[----:B------:R-:W-:-:S06]  /*577f0*/  DMUL R4, R2, 17 ;  /* 0x4031000002047828 */ /* 0x000fcc0000000000 */
[----:B------:R-:W-:Y:S02]  /*57800*/  DFMA R2, R10, R18, R14 ;  /* 0x000000120a02722b */ /* 0x000fe4000000000e */
[----:B------:R-:W-:Y:S01]  /*57810*/  DMUL R4, R4, 0.0625 ;  /* 0x3fb0000004047828 */ /* 0x000fe20000000000 */
[----:B------:R-:W-:Y:S01]  /*57820*/  MOV R10, 0x0 ;  /* 0x00000000000a7802 */ /* 0x000fe20000000f00 */
[----:B------:R-:W-:-:S06]  /*57830*/  IMAD.MOV.U32 R11, RZ, RZ, 0x40100000 ;  /* 0x40100000ff0b7424 */ /* 0x000fcc00078e00ff */
[----:B------:R-:W-:Y:S01]  /*57840*/  FFMA R9, RZ, 2.5625, R3 ;  /* 0x40240000ff097823 */ /* 0x000fe20000000003 */
[----:B------:R-:W-:Y:S02]  /*57850*/  DFMA R10, R4, R10, 8.5 ;  /* 0x40210000040a742b */ /* 0x000fe4000000000a */
[----:B-1----:R-:W-:Y:S02]  /*57860*/  DMUL R4, R12, 0.001953125 ;  /* 0x3f6000000c047828 */ /* 0x002fe40000000000 */
        /* <DEDUP_REMOVED lines=8> */
.L_x_307:
[----:B------:R-:W-:Y:S05]  /*578f0*/  BSYNC.RECONVERGENT B1 ;  /* 0x0000000000017941 */ /* 0x000fea0003800200 */
.L_x_306:
[----:B------:R-:W-:Y:S01]  /*57900*/  DADD R2, R2, 1 ;  /* 0x3ff0000002027429 */ /* 0x000fe20000000000 */
[----:B------:R-:W1:Y:S01]  /*57910*/  MUFU.RCP64H R15, 0.36999988555908203125 ;  /* 0x3fd7ae14000f7908 */ /* 0x000e620000001800 */
[----:B------:R-:W-:Y:S01]  /*57920*/  HFMA2 R14, -RZ, RZ, 0, 5.9604644775390625e-08 ;  /* 0x00000001ff0e7431 */ /* 0x000fe200000001ff */
[----:B------:R-:W-:Y:S01]  /*57930*/  MOV R20, 0x80000000 ;  /* 0x8000000000147802 */ /* 0x000fe20000000f00 */
[----:B------:R-:W-:Y:S01]  /*57940*/  IMAD.MOV.U32 R21, RZ, RZ, 0x3fd7ae14 ;  /* 0x3fd7ae14ff157424 */ /* 0x000fe200078e00ff */
[----:B------:R-:W-:Y:S01]  /*57950*/  DADD R12, -R10, 8 ;  /* 0x402000000a0c7429 */ /* 0x000fe20000000100 */
[----:B------:R-:W-:Y:S02]  /*57960*/  BSSY.RECONVERGENT B1, `(.L_x_308) ;  /* 0x0000021000017945 */ /* 0x000fe40003800200 */
[----:B------:R-:W-:-:S05]  /*57970*/  DMUL R22, R2, 0.5 ;  /* 0x3fe0000002167828 */ /* 0x000fca0000000000 */
[----:B------:R-:W-:-:S03]  /*57980*/  DMUL R12, R12, 12 ;  /* 0x402800000c0c7828 */ /* 0x000fc60000000000 */
[----:B------:R-:W-:Y:S02]  /*57990*/  DSETP.GEU.AND P1, PT, R22, RZ, PT ;  /* 0x000000ff1600722a */ /* 0x000fe40003f2e000 */
[----:B-1----:R-:W-:-:S03]  /*579a0*/  DFMA R16, R14, -R20, 1 ;  /* 0x3ff000000e10742b */ /* 0x002fc60000000814 */
[----:B------:R-:W-:-:S05]  /*579b0*/  DMUL R12, R12, 128 ;  /* 0x406000000c0c7828 */ /* 0x000fca0000000000 */
[----:B------:R-:W-:-:S03]  /*579c0*/  DFMA R16, R16, R16, R16 ;  /* 0x000000101010722b */ /* 0x000fc60000000010 */
[----:B------:R-:W-:Y:S01]  /*579d0*/  DMUL R24, R12, 0.0078125 ;  /* 0x3f8000000c187828 */ /* 0x000fe20000000000 */
[----:B------:R-:W1:Y:S01]  /*579e0*/  @P1 LDS.64 R2, [R0+UR5+0x10] ;  /* 0x0000100500021984 */ /* 0x000e620008000a00 */
[----:B------:R-:W-:-:S03]  /*579f0*/  @P1 DSETP.GT.AND P0, PT, R22, 1, PT ;  /* 0x3ff000001600142a */ /* 0x000fc60003f04000 */
[----:B------:R-:W-:-:S05]  /*57a00*/  DFMA R16, R14, R16, R14 ;  /* 0x000000100e10722b */ /* 0x000fca000000000e */
[----:B------:R-:W-:-:S03]  /*57a10*/  FSETP.GEU.AND P3, PT, |R25|, 6.5827683646048100446e-37, PT ;  /* 0x036000001900780b */ /* 0x000fc60003f6e200 */
[----:B------:R-:W-:-:S08]  /*57a20*/  DFMA R14, R16, -R20, 1 ;  /* 0x3ff00000100e742b */ /* 0x000fd00000000814 */
[----:B------:R-:W-:-:S08]  /*57a30*/  DFMA R16, R16, R14, R16 ;  /* 0x0000000e1010722b */ /* 0x000fd00000000010 */
[----:B------:R-:W-:Y:S02]  /*57a40*/  DMUL R18, R24, R16 ;  /* 0x0000001018127228 */ /* 0x000fe40000000000 */
[----:B-1----:R-:W-:-:S06]  /*57a50*/  @P1 DMUL R12, R2, 0.001953125 ;  /* 0x3f600000020c1828 */ /* 0x002fcc0000000000 */
[----:B------:R-:W-:Y:S02]  /*57a60*/  DFMA R2, R18, -R20, R24 ;  /* 0x800000141202722b */ /* 0x000fe40000000018 */
[----:B------:R-:W-:-:S06]  /*57a70*/  @P1 DADD R14, -R4, R12 ;  /* 0x00000000040e1229 */ /* 0x000fcc000000010c */
[----:B------:R-:W-:Y:S02]  /*57a80*/  DFMA R2, R16, R2, R18 ;  /* 0x000000021002722b */ /* 0x000fe40000000012 */
[----:B------:R-:W-:-:S08]  /*57a90*/  @P1 DFMA R14, R22, R14, R4 ;  /* 0x0000000e160e122b */ /* 0x000fd00000000004 */
[----:B------:R-:W-:-:S05]  /*57aa0*/  FFMA R9, RZ, 1.6849999427795410156, R3 ;  /* 0x3fd7ae14ff097823 */ /* 0x000fca0000000003 */
[----:B------:R-:W-:Y:S02]  /*57ab0*/  FSETP.GT.AND P2, PT, |R9|, 1.469367938527859385e-39, PT ;  /* 0x001000000900780b */ /* 0x000fe40003f44200 */
[----:B------:R-:W-:Y:S02]  /*57ac0*/  @P1 FSEL R4, R12, R14, P0 ;  /* 0x0000000e0c041208 */ /* 0x000fe40000000000 */
[----:B------:R-:W-:-:S09]  /*57ad0*/  @P1 FSEL R5, R13, R15, P0 ;  /* 0x0000000f0d051208 */ /* 0x000fd20000000000 */
[----:B------:R-:W-:Y:S05]  /*57ae0*/  @P2 BRA P3, `(.L_x_309) ;  /* 0x0000000000202947 */ /* 0x000fea0001800000 */
[----:B------:R-:W-:Y:S01]  /*57af0*/  IMAD.MOV.U32 R16, RZ, RZ, R24 ;  /* 0x000000ffff107224 */ /* 0x000fe200078e0018 */
[----:B------:R-:W-:Y:S01]  /*57b00*/  MOV R17, R25 ;  /* 0x0000001900117202 */ /* 0x000fe20000000f00 */
[----:B------:R-:W-:Y:S01]  /*57b10*/  IMAD.MOV.U32 R14, RZ, RZ, -0x80000000 ;  /* 0x80000000ff0e7424 */ /* 0x000fe200078e00ff */
[----:B------:R-:W-:Y:S02]  /*57b20*/  MOV R15, 0x3fd7ae14 ;  /* 0x3fd7ae14000f7802 */ /* 0x000fe40000000f00 */
[----:B------:R-:W-:-:S07]  /*57b30*/  MOV R18, 0x57b50 ;  /* 0x00057b5000127802 */ /* 0x000fce0000000f00 */
[----:B0-----:R-:W-:Y:S05]  /*57b40*/  CALL.REL.NOINC `($__internal_1_$__cuda_sm20_div_rn_f64_full) ;  /* 0x0000027000747944 */ /* 0x001fea0003c00000 */
[----:B------:R-:W-:Y:S01]  /*57b50*/  IMAD.MOV.U32 R2, RZ, RZ, R28 ;  /* 0x000000ffff027224 */ /* 0x000fe200078e001c */
[----:B------:R-:W-:-:S07]  /*57b60*/  MOV R3, R29 ;  /* 0x0000001d00037202 */ /* 0x000fce0000000f00 */
.L_x_309:
[----:B------:R-:W-:Y:S05]  /*57b70*/  BSYNC.RECONVERGENT B1 ;  /* 0x0000000000017941 */ /* 0x000fea0003800200 */
.L_x_308:
[----:B------:R-:W1:Y:S01]  /*57b80*/  MUFU.RCP64H R13, 0.36999988555908203125 ;  /* 0x3fd7ae14000d7908 */ /* 0x000e620000001800 */
[----:B------:R-:W-:Y:S02]  /*57b90*/  HFMA2 R15, -RZ, RZ, 1.9599609375, -0.094970703125 ;  /* 0x3fd7ae14ff0f7431 */ /* 0x000fe400000001ff */
[----:B------:R-:W-:Y:S01]  /*57ba0*/  IMAD.MOV.U32 R14, RZ, RZ, -0x80000000 ;  /* 0x80000000ff0e7424 */ /* 0x000fe200078e00ff */
[----:B------:R-:W-:Y:S01]  /*57bb0*/  DADD R10, -R10, 9 ;  /* 0x402200000a0a7429 */ /* 0x000fe20000000100 */
[----:B------:R-:W-:Y:S01]  /*57bc0*/  IMAD.MOV.U32 R12, RZ, RZ, 0x1 ;  /* 0x00000001ff0c7424 */ /* 0x000fe200078e00ff */
[----:B------:R-:W-:Y:S01]  /*57bd0*/  DSETP.GEU.AND P0, PT, R2, RZ, PT ;  /* 0x000000ff0200722a */ /* 0x000fe20003f0e000 */
[----:B------:R-:W-:Y:S05]  /*57be0*/  BSSY.RECONVERGENT B1, `(.L_x_310) ;  /* 0x000001b000017945 */ /* 0x000fea0003800200 */
[----:B------:R-:W-:-:S02]  /*57bf0*/  DMUL R10, R10, 12 ;  /* 0x402800000a0a7828 */ /* 0x000fc40000000000 */
[----:B-1----:R-:W-:-:S06]  /*57c00*/  DFMA R16, R12, -R14, 1 ;  /* 0x3ff000000c10742b */ /* 0x002fcc000000080e */
[----:B------:R-:W-:Y:S02]  /*57c10*/  DMUL R10, R10, 128 ;  /* 0x406000000a0a7828 */ /* 0x000fe40000000000 */
[----:B------:R-:W-:-:S08]  /*57c20*/  DFMA R16, R16, R16, R16 ;  /* 0x000000101010722b */ /* 0x000fd00000000010 */
[----:B------:R-:W-:Y:S02]  /*57c30*/  DFMA R12, R12, R16, R12 ;  /* 0x000000100c0c722b */ /* 0x000fe4000000000c */
[----:B------:R-:W-:Y:S02]  /*57c40*/  DMUL R16, R10, 0.0078125 ;  /* 0x3f8000000a107828 */ /* 0x000fe40000000000 */
[----:B------:R-:W-:-:S04]  /*57c50*/  DMUL R10, R2, 4 ;  /* 0x40100000020a7828 */ /* 0x000fc80000000000 */
[----:B------:R-:W-:-:S04]  /*57c60*/  DFMA R18, R12, -R14, 1 ;  /* 0x3ff000000c12742b */ /* 0x000fc8000000080e */
[----:B------:R-:W-:Y:S02]  /*57c70*/  FSETP.GEU.AND P1, PT, |R17|, 6.5827683646048100446e-37, PT ;  /* 0x036000001100780b */ /* 0x000fe40003f2e200 */
[----:B------:R-:W-:Y:S02]  /*57c80*/  FSEL R10, R10, R2, !P0 ;  /* 0x000000020a0a7208 */ /* 0x000fe40004000000 */
[----:B------:R-:W-:Y:S01]  /*57c90*/  DFMA R18, R12, R18, R12 ;  /* 0x000000120c12722b */ /* 0x000fe2000000000c */
[----:B------:R-:W-:-:S06]  /*57ca0*/  FSEL R11, R11, R3, !P0 ;  /* 0x000000030b0b7208 */ /* 0x000fcc0004000000 */
[----:B------:R-:W-:Y:S02]  /*57cb0*/  DADD R10, R4, -R10 ;  /* 0x00000000040a7229 */ /* 0x000fe4000000080a */
[----:B------:R-:W-:-:S05]  /*57cc0*/  DMUL R12, R18, R16 ;  /* 0x00000010120c7228 */ /* 0x000fca0000000000 */
[----:B------:R1:W-:Y:S03]  /*57cd0*/  STS.64 [R0+UR5+0x48], R10 ;  /* 0x0000480a00007988 */ /* 0x0003e60008000a05 */
[----:B------:R-:W-:-:S08]  /*57ce0*/  DFMA R2, R12, -R14, R16 ;  /* 0x8000000e0c02722b */ /* 0x000fd00000000010 */
[----:B------:R-:W-:-:S10]  /*57cf0*/  DFMA R2, R18, R2, R12 ;  /* 0x000000021202722b */ /* 0x000fd4000000000c */
[----:B------:R-:W-:-:S05]  /*57d00*/  FFMA R4, RZ, 1.6849999427795410156, R3 ;  /* 0x3fd7ae14ff047823 */ /* 0x000fca0000000003 */
[----:B------:R-:W-:-:S13]  /*57d10*/  FSETP.GT.AND P0, PT, |R4|, 1.469367938527859385e-39, PT ;  /* 0x001000000400780b */ /* 0x000fda0003f04200 */
[----:B-1----:R-:W-:Y:S05]  /*57d20*/  @P0 BRA P1, `(.L_x_311) ;  /* 0x0000000000180947 */ /* 0x002fea0000800000 */
[----:B------:R-:W-:Y:S01]  /*57d30*/  MOV R14, 0x80000000 ;  /* 0x80000000000e7802 */ /* 0x000fe20000000f00 */
[----:B------:R-:W-:Y:S01]  /*57d40*/  IMAD.MOV.U32 R15, RZ, RZ, 0x3fd7ae14 ;  /* 0x3fd7ae14ff0f7424 */ /* 0x000fe200078e00ff */
[----:B------:R-:W-:-:S07]  /*57d50*/  MOV R18, 0x57d70 ;  /* 0x00057d7000127802 */ /* 0x000fce0000000f00 */
[----:B0-----:R-:W-:Y:S05]  /*57d60*/  CALL.REL.NOINC `($__internal_1_$__cuda_sm20_div_rn_f64_full) ;  /* 0x0000026c00ec7944 */ /* 0x001fea0003c00000 */
[----:B------:R-:W-:Y:S01]  /*57d70*/  MOV R2, R28 ;  /* 0x0000001c00027202 */ /* 0x000fe20000000f00 */
[----:B------:R-:W-:-:S07]  /*57d80*/  IMAD.MOV.U32 R3, RZ, RZ, R29 ;  /* 0x000000ffff037224 */ /* 0x000fce00078e001d */
.L_x_311:
[----:B------:R-:W-:Y:S05]  /*57d90*/  BSYNC.RECONVERGENT B1 ;  /* 0x0000000000017941 */ /* 0x000fea0003800200 */
.L_x_310:
[----:B------:R-:W1:Y:S01]  /*57da0*/  MUFU.RCP64H R5, 10 ;  /* 0x4024000000057908 */ /* 0x000e620000001800 */
[----:B------:R-:W-:Y:S02]  /*57db0*/  HFMA2 R12, -RZ, RZ, 0, 0 ;  /* 0x00000000ff0c7431 */ /* 0x000fe400000001ff */
[----:B------:R-:W-:Y:S01]  /*57dc0*/  IMAD.MOV.U32 R13, RZ, RZ, 0x40240000 ;  /* 0x40240000ff0d7424 */ /* 0x000fe200078e00ff */
[----:B------:R-:W-:Y:S01]  /*57dd0*/  MOV R4, 0x1 ;  /* 0x0000000100047802 */ /* 0x000fe20000000f00 */
[----:B------:R-:W2:Y:S01]  /*57de0*/  LDS.64 R16, [R0+UR5+0x28] ;  /* 0x0000280500107984 */ /* 0x000ea20008000a00 */
[----:B------:R-:W-:Y:S03]  /*57df0*/  BSSY.RECONVERGENT B1, `(.L_x_312) ;  /* 0x0000015000017945 */ /* 0x000fe60003800200 */
[----:B------:R-:W3:Y:S01]  /*57e00*/  LDS.64 R20, [R0+UR5+0x8] ;  /* 0x0000080500147984 */ /* 0x000ee20008000a00 */
[----:B-1----:R-:W-:-:S08]  /*57e10*/  DFMA R14, R4, -R12, 1 ;  /* 0x3ff00000040e742b */ /* 0x002fd0000000080c */
[----:B------:R-:W-:-:S08]  /*57e20*/  DFMA R14, R14, R14, R14 ;  /* 0x0000000e0e0e722b */ /* 0x000fd0000000000e */
[----:B------:R-:W-:-:S08]  /*57e30*/  DFMA R14, R4, R14, R4 ;  /* 0x0000000e040e722b */ /* 0x000fd00000000004 */
[----:B------:R-:W-:Y:S01]  /*57e40*/  DFMA R12, R14, -R12, 1 ;  /* 0x3ff000000e0c742b */ /* 0x000fe2000000080c */
[----:B--2---:R-:W-:Y:S01]  /*57e50*/  FSETP.GEU.AND P1, PT, |R17|, 6.5827683646048100446e-37, PT ;  /* 0x036000001100780b */ /* 0x004fe20003f2e200 */
[----:B---3--:R-:W-:-:S06]  /*57e60*/  DMUL R20, R20, 0.001953125 ;  /* 0x3f60000014147828 */ /* 0x008fcc0000000000 */
[----:B------:R-:W-:-:S08]  /*57e70*/  DFMA R14, R14, R12, R14 ;  /* 0x0000000c0e0e722b */ /* 0x000fd0000000000e */
[----:B------:R-:W-:-:S08]  /*57e80*/  DMUL R4, R14, R16 ;  /* 0x000000100e047228 */ /* 0x000fd00000000000 */
[----:B------:R-:W-:-:S08]  /*57e90*/  DFMA R12, R4, -10, R16 ;  /* 0xc0240000040c782b */ /* 0x000fd00000000010 */
[----:B------:R-:W-:-:S10]  /*57ea0*/  DFMA R4, R14, R12, R4 ;  /* 0x0000000c0e04722b */ /* 0x000fd40000000004 */
[----:B------:R-:W-:-:S05]  /*57eb0*/  FFMA R9, RZ, 2.5625, R5 ;  /* 0x40240000ff097823 */ /* 0x000fca0000000005 */
[----:B------:R-:W-:-:S13]  /*57ec0*/  FSETP.GT.AND P0, PT, |R9|, 1.469367938527859385e-39, PT ;  /* 0x001000000900780b */ /* 0x000fda0003f04200 */
[----:B------:R-:W-:Y:S05]  /*57ed0*/  @P0 BRA P1, `(.L_x_313) ;  /* 0x0000000000180947 */ /* 0x000fea0000800000 */
[----:B------:R-:W-:Y:S01]  /*57ee0*/  IMAD.MOV.U32 R14, RZ, RZ, RZ ;  /* 0x000000ffff0e7224 */ /* 0x000fe200078e00ff */
[----:B------:R-:W-:Y:S02]  /*57ef0*/  MOV R15, 0x40240000 ;  /* 0x40240000000f7802 */ /* 0x000fe40000000f00 */
[----:B------:R-:W-:-:S07]  /*57f00*/  MOV R18, 0x57f20 ;  /* 0x00057f2000127802 */ /* 0x000fce0000000f00 */
[----:B0-----:R-:W-:Y:S05]  /*57f10*/  CALL.REL.NOINC `($__internal_1_$__cuda_sm20_div_rn_f64_full) ;  /* 0x0000026c00807944 */ /* 0x001fea0003c00000 */
[----:B------:R-:W-:Y:S01]  /*57f20*/  IMAD.MOV.U32 R4, RZ, RZ, R28 ;  /* 0x000000ffff047224 */ /* 0x000fe200078e001c */
[----:B------:R-:W-:-:S07]  /*57f30*/  MOV R5, R29 ;  /* 0x0000001d00057202 */ /* 0x000fce0000000f00 */
.L_x_313:
[----:B------:R-:W-:Y:S05]  /*57f40*/  BSYNC.RECONVERGENT B1 ;  /* 0x0000000000017941 */ /* 0x000fea0003800200 */
.L_x_312:
[----:B------:R-:W-:Y:S02]  /*57f50*/  DADD R4, R4, 1 ;  /* 0x3ff0000004047429 */ /* 0x000fe40000000000 */
[C---:B------:R-:W-:Y:S02]  /*57f60*/  DMUL R14, R2.reuse, 4 ;  /* 0x40100000020e7828 */ /* 0x040fe40000000000 */
[----:B------:R-:W-:-:S04]  /*57f70*/  DSETP.GEU.AND P2, PT, R2, RZ, PT ;  /* 0x000000ff0200722a */ /* 0x000fc80003f4e000 */
[----:B------:R-:W-:-:S04]  /*57f80*/  DMUL R16, R4, 0.5 ;  /* 0x3fe0000004107828 */ /* 0x000fc80000000000 */
[----:B------:R-:W-:Y:S02]  /*57f90*/  FSEL R2, R14, R2, !P2 ;  /* 0x000000020e027208 */ /* 0x000fe40005000000 */
[----:B------:R-:W-:Y:S02]  /*57fa0*/  FSEL R3, R15, R3, !P2 ;  /* 0x000000030f037208 */ /* 0x000fe40005000000 */
[----:B------:R-:W-:-:S14]  /*57fb0*/  DSETP.GEU.AND P1, PT, R16, RZ, PT ;  /* 0x000000ff1000722a */ /* 0x000fdc0003f2e000 */
[----:B------:R-:W1:Y:S01]  /*57fc0*/  @P1 LDS.64 R4, [R0+UR5+0x18] ;  /* 0x0000180500041984 */ /* 0x000e620008000a00 */
[----:B------:R-:W-:Y:S02]  /*57fd0*/  @P1 DSETP.GT.AND P0, PT, R16, 1, PT ;  /* 0x3ff000001000142a */ /* 0x000fe40003f04000 */
[----:B-1----:R-:W-:-:S08]  /*57fe0*/  @P1 DMUL R4, R4, 0.001953125 ;  /* 0x3f60000004041828 */ /* 0x002fd00000000000 */
[----:B------:R-:W-:-:S08]  /*57ff0*/  @P1 DADD R12, -R20, R4 ;  /* 0x00000000140c1229 */ /* 0x000fd00000000104 */
[----:B------:R-:W-:-:S10]  /*58000*/  @P1 DFMA R12, R16, R12, R20 ;  /* 0x0000000c100c122b */ /* 0x000fd40000000014 */
[----:B------:R-:W-:Y:S02]  /*58010*/  @P1 FSEL R20, R4, R12, P0 ;  /* 0x0000000c04141208 */ /* 0x000fe40000000000 */
[----:B------:R-:W-:-:S06]  /*58020*/  @P1 FSEL R21, R5, R13, P0 ;  /* 0x0000000d05151208 */ /* 0x000fcc0000000000 */
[----:B------:R-:W-:-:S07]  /*58030*/  DADD R20, R20, -R2 ;  /* 0x0000000014147229 */ /* 0x000fce0000000802 */
[----:B------:R1:W-:Y:S01]  /*58040*/  STS.64 [R0+UR5+0x50], R20 ;  /* 0x0000501400007988 */ /* 0x0003e20008000a05 */
[----:B------:R-:W-:-:S08]  /*58050*/  DADD R2, -R10, R20 ;  /* 0x000000000a027229 */ /* 0x000fd00000000114 */
[----:B------:R-:W-:-:S08]  /*58060*/  DFMA R10, R2, 0.125, R10 ;  /* 0x3fc00000020a782b */ /* 0x000fd0000000000a */
[----:B------:R-:W-:-:S08]  /*58070*/  DFMA R4, R2, 0.125, R10 ;  /* 0x3fc000000204782b */ /* 0x000fd0000000000a */
[----:B------:R-:W-:Y:S02]  /*58080*/  DFMA R12, R2, 0.125, R4 ;  /* 0x3fc00000020c782b */ /* 0x000fe40000000004 */
[----:B------:R-:W-:-:S06]  /*58090*/  IMAD.MOV.U32 R9, RZ, RZ, R4 ;  /* 0x000000ffff097224 */ /* 0x000fcc00078e0004 */
[----:B------:R-:W-:Y:S02]  /*580a0*/  DSETP.MAX.AND P0, P1, R4, R12, PT ;  /* 0x0000000c0400722a */ /* 0x000fe4000390f000 */
[----:B------:R-:W-:Y:S01]  /*580b0*/  MOV R16, R13 ;  /* 0x0000000d00107202 */ /* 0x000fe20000000f00 */
[----:B------:R-:W-:-:S03]  /*580c0*/  IMAD.MOV.U32 R14, RZ, RZ, R12 ;  /* 0x000000ffff0e7224 */ /* 0x000fc600078e000c */
[----:B------:R-:W-:Y:S01]  /*580d0*/  FSEL R15, R5, R16, P0 ;  /* 0x00000010050f7208 */ /* 0x000fe20000000000 */
[----:B------:R-:W-:Y:S01]  /*580e0*/  DFMA R4, R2, 0.125, R12 ;  /* 0x3fc000000204782b */ /* 0x000fe2000000000c */
[----:B------:R-:W-:-:S06]  /*580f0*/  SEL R12, R9, R14, P0 ;  /* 0x0000000e090c7207 */ /* 0x000fcc0000000000 */
[----:B------:R-:W-:-:S03]  /*58100*/  @P1 LOP3.LUT R15, R16, 0x80000, RZ, 0xfc, !PT ;  /* 0x00080000100f1812 */ /* 0x000fc600078efcff */
[----:B------:R-:W-:Y:S01]  /*58110*/  MOV R14, R5 ;  /* 0x00000005000e7202 */ /* 0x000fe20000000f00 */
[----:B------:R-:W-:Y:S01]  /*58120*/  IMAD.MOV.U32 R9, RZ, RZ, R4 ;  /* 0x000000ffff097224 */ /* 0x000fe200078e0004 */
[----:B------:R-:W-:-:S05]  /*58130*/  MOV R13, R15 ;  /* 0x0000000f000d7202 */ /* 0x000fca0000000f00 */
[----:B------:R-:W-:Y:S01]  /*58140*/  IMAD.MOV.U32 R15, RZ, RZ, R13 ;  /* 0x000000ffff0f7224 */ /* 0x000fe200078e000d */
[----:B------:R-:W-:Y:S02]  /*58150*/  DSETP.MAX.AND P0, P1, R4, R12, PT ;  /* 0x0000000c0400722a */ /* 0x000fe4000390f000 */
[----:B------:R-:W-:-:S04]  /*58160*/  DFMA R4, R2, 0.125, R4 ;  /* 0x3fc000000204782b */ /* 0x000fc80000000004 */
[----:B------:R-:W-:Y:S02]  /*58170*/  FSEL R17, R14, R15, P0 ;  /* 0x0000000f0e117208 */ /* 0x000fe40000000000 */
[----:B------:R-:W-:-:S04]  /*58180*/  SEL R12, R9, R12, P0 ;  /* 0x0000000c090c7207 */ /* 0x000fc80000000000 */
[----:B------:R-:W-:Y:S01]  /*58190*/  MOV R14, R5 ;  /* 0x00000005000e7202 */ /* 0x000fe20000000f00 */
[----:B------:R-:W-:Y:S01]  /*581a0*/  IMAD.MOV.U32 R9, RZ, RZ, R4 ;  /* 0x000000ffff097224 */ /* 0x000fe200078e0004 */
[----:B------:R-:W-:-:S04]  /*581b0*/  @P1 LOP3.LUT R17, R15, 0x80000, RZ, 0xfc, !PT ;  /* 0x000800000f111812 */ /* 0x000fc800078efcff */
[----:B------:R-:W-:-:S05]  /*581c0*/  MOV R13, R17 ;  /* 0x00000011000d7202 */ /* 0x000fca0000000f00 */
[----:B------:R-:W-:Y:S01]  /*581d0*/  IMAD.MOV.U32 R15, RZ, RZ, R13 ;  /* 0x000000ffff0f7224 */ /* 0x000fe200078e000d */
[----:B------:R-:W-:Y:S02]  /*581e0*/  DSETP.MAX.AND P0, P1, R4, R12, PT ;  /* 0x0000000c0400722a */ /* 0x000fe4000390f000 */
[----:B------:R-:W-:-:S04]  /*581f0*/  DFMA R4, R2, 0.125, R4 ;  /* 0x3fc000000204782b */ /* 0x000fc80000000004 */
[----:B------:R-:W-:Y:S02]  /*58200*/  FSEL R17, R14, R15, P0 ;  /* 0x0000000f0e117208 */ /* 0x000fe40000000000 */
[----:B------:R-:W-:Y:S02]  /*58210*/  SEL R12, R9, R12, P0 ;  /* 0x0000000c090c7207 */ /* 0x000fe40000000000 */
[----:B------:R-:W-:Y:S02]  /*58220*/  DFMA R2, R2, 0.125, R4 ;  /* 0x3fc000000202782b */ /* 0x000fe40000000004 */
[----:B------:R-:W-:Y:S02]  /*58230*/  IMAD.MOV.U32 R9, RZ, RZ, R5 ;  /* 0x000000ffff097224 */ /* 0x000fe400078e0005 */
[----:B------:R-:W-:-:S04]  /*58240*/  @P1 LOP3.LUT R17, R15, 0x80000, RZ, 0xfc, !PT ;  /* 0x000800000f111812 */ /* 0x000fc800078efcff */
[----:B------:R-:W-:-:S04]  /*58250*/  MOV R13, R17 ;  /* 0x00000011000d7202 */ /* 0x000fc80000000f00 */
[----:B------:R-:W-:Y:S02]  /*58260*/  MOV R14, R13 ;  /* 0x0000000d000e7202 */ /* 0x000fe40000000f00 */
[----:B------:R-:W-:-:S06]  /*58270*/  DSETP.MAX.AND P0, P1, R4, R12, PT ;  /* 0x0000000c0400722a */ /* 0x000fcc000390f000 */
[----:B------:R-:W-:Y:S02]  /*58280*/  FSEL R9, R9, R14, P0 ;  /* 0x0000000e09097208 */ /* 0x000fe40000000000 */
[----:B------:R-:W-:Y:S01]  /*58290*/  SEL R4, R4, R12, P0 ;  /* 0x0000000c04047207 */ /* 0x000fe20000000000 */
[----:B------:R-:W-:-:S05]  /*582a0*/  DSETP.GT.AND P0, PT, R10, RZ, PT ;  /* 0x000000ff0a00722a */ /* 0x000fca0003f04000 */
[----:B------:R-:W-:-:S05]  /*582b0*/  @P1 LOP3.LUT R9, R14, 0x80000, RZ, 0xfc, !PT ;  /* 0x000800000e091812 */ /* 0x000fca00078efcff */
[----:B------:R-:W-:Y:S01]  /*582c0*/  IMAD.MOV.U32 R5, RZ, RZ, R9 ;  /* 0x000000ffff057224 */ /* 0x000fe200078e0009 */
[----:B------:R-:W-:-:S03]  /*582d0*/  MOV R9, R3 ;  /* 0x0000000300097202 */ /* 0x000fc60000000f00 */
[----:B------:R-:W-:Y:S02]  /*582e0*/  IMAD.MOV.U32 R10, RZ, RZ, R5 ;  /* 0x000000ffff0a7224 */ /* 0x000fe400078e0005 */
[----:B------:R-:W-:-:S06]  /*582f0*/  DSETP.MAX.AND P1, P2, R2, R4, PT ;  /* 0x000000040200722a */ /* 0x000fcc0003a2f000 */
[----:B------:R-:W-:Y:S02]  /*58300*/  FSEL R9, R9, R10, P1 ;  /* 0x0000000a09097208 */ /* 0x000fe40000800000 */
[----:B------:R-:W-:-:S06]  /*58310*/  SEL R2, R2, R4, P1 ;  /* 0x0000000402027207 */ /* 0x000fcc0000800000 */
[----:B------:R-:W-:-:S04]  /*58320*/  @P2 LOP3.LUT R9, R10, 0x80000, RZ, 0xfc, !PT ;  /* 0x000800000a092812 */ /* 0x000fc800078efcff */
[----:B------:R-:W-:-:S06]  /*58330*/  MOV R3, R9 ;  /* 0x0000000900037202 */ /* 0x000fcc0000000f00 */
[----:B------:R-:W-:-:S14]  /*58340*/  DSETP.GT.OR P0, PT, R2, RZ, !P0 ;  /* 0x000000ff0200722a */ /* 0x000fdc0004704400 */
[----:B-1----:R-:W-:Y:S05]  /*58350*/  @P0 EXIT ;  /* 0x000000000000094d */ /* 0x002fea0003800000 */
[----:B------:R-:W-:Y:S01]  /*58360*/  CS2R R16, SRZ ;  /* 0x0000000000107805 */ /* 0x000fe2000001ff00 */
[----:B------:R-:W-:Y:S01]  /*58370*/  IMAD.MOV.U32 R18, RZ, RZ, 0x0 ;  /* 0x00000000ff127424 */ /* 0x000fe200078e00ff */
[----:B------:R-:W-:Y:S01]  /*58380*/  MOV R19, 0x3ff00000 ;  /* 0x3ff0000000137802 */ /* 0x000fe20000000f00 */
[----:B------:R-:W-:-:S06]  /*58390*/  UMOV UR4, URZ ;  /* 0x000000ff00047c82 */ /* 0x000fcc0008000000 */
.L_x_349:
[----:B------:R-:W-:-:S09]  /*583a0*/  UIMAD UR6, UR4, 0x118, UR9 ;  /* 0x00000118040678a4 */ /* 0x000fd2000f8e0209 */
[----:B------:R-:W2:Y:S01]  /*583b0*/  LDL.64 R4, [UR6+0x2bc0] ;  /* 0x002bc006ff047983 */ /* 0x000ea20008100a00 */
[----:B------:R-:W-:Y:S01]  /*583c0*/  DMUL R2, R18, -88 ;  /* 0xc056000012027828 */ /* 0x000fe20000000000 */
[----:B------:R-:W-:-:S07]  /*583d0*/  UIMAD UR6, UR4, 0x118, UR20 ;  /* 0x00000118040678a4 */ /* 0x000fce000f8e0214 */
[----:B------:R-:W-:Y:S02]  /*583e0*/  DMUL R2, R2, 200 ;  /* 0x4069000002027828 */ /* 0x000fe40000000000 */
[----:B------:R-:W3:Y:S06]  /*583f0*/  LDL.64 R12, [UR6+0x2bd0] ;  /* 0x002bd006ff0c7983 */ /* 0x000eec0008100a00 */
[----:B------:R-:W-:-:S08]  /*58400*/  DFMA R2, R18, 200, R2 ;  /* 0x406900001202782b */ /* 0x000fd00000000002 */
[----:B--2---:R-:W-:-:S06]  /*58410*/  DADD R10, R2, R4 ;  /* 0x00000000020a7229 */ /* 0x004fcc0000000004 */
[----:B------:R-:W1:Y:S08]  /*58420*/  F2I.F64.TRUNC R4, R10 ;  /* 0x0000000a00047311 */ /* 0x000e70000030d100 */
[----:B-1----:R-:W1:Y:S01]  /*58430*/  I2F.F64 R2, R4 ;  /* 0x0000000400027312 */ /* 0x002e620000201c00 */
[----:B------:R-:W-:Y:S01]  /*58440*/  VIADD R9, R4, 0xffffffff ;  /* 0xffffffff04097836 */ /* 0x000fe20000000000 */
[----:B-1----:R-:W-:-:S14]  /*58450*/  DSETP.GEU.AND P0, PT, R10, R2, PT ;  /* 0x000000020a00722a */ /* 0x002fdc0003f0e000 */
[----:B------:R-:W-:-:S04]  /*58460*/  @P0 IADD3 R9, PT, PT, R4, RZ, RZ ;  /* 0x000000ff04090210 */ /* 0x000fc80007ffe0ff */
[----:B------:R-:W-:-:S06]  /*58470*/  LOP3.LUT R14, R9, 0xff, RZ, 0xc0, !PT ;  /* 0x000000ff090e7812 */ /* 0x000fcc00078ec0ff */
[----:B------:R-:W2:Y:S01]  /*58480*/  LDL.U8 R14, [R14+UR6+0x2bd8] ;  /* 0x002bd8060e0e7983 */ /* 0x000ea20008100000 */
[----:B------:R-:W-:-:S05]  /*58490*/  VIADD R2, R9, 0x1 ;  /* 0x0000000109027836 */ /* 0x000fca0000000000 */
[----:B------:R-:W-:-:S05]  /*584a0*/  LOP3.LUT R20, R2, 0xff, RZ, 0xc0, !PT ;  /* 0x000000ff02147812 */ /* 0x000fca00078ec0ff */
[----:B------:R-:W4:Y:S01]  /*584b0*/  LDL.U8 R24, [R20+UR6+0x2bd8] ;  /* 0x002bd80614187983 */ /* 0x000f220008100000 */
[C---:B------:R-:W-:Y:S02]  /*584c0*/  DMUL R2, R18.reuse, 200 ;  /* 0x4069000012027828 */ /* 0x040fe40000000000 */
[----:B------:R-:W-:-:S06]  /*584d0*/  DMUL R4, R18, 8 ;  /* 0x4020000012047828 */ /* 0x000fcc0000000000 */
[----:B------:R-:W-:-:S08]  /*584e0*/  DFMA R2, R18, 200, R2 ;  /* 0x406900001202782b */ /* 0x000fd00000000002 */
[----:B------:R-:W-:-:S08]  /*584f0*/  DFMA R2, R4, 200, R2 ;  /* 0x406900000402782b */ /* 0x000fd00000000002 */
[----:B---3--:R-:W-:-:S06]  /*58500*/  DADD R12, R2, R12 ;  /* 0x00000000020c7229 */ /* 0x008fcc000000000c */
[----:B------:R-:W1:Y:S01]  /*58510*/  F2I.F64.TRUNC R4, R12 ;  /* 0x0000000c00047311 */ /* 0x000e62000030d100 */
[----:B--2---:R2:W3:Y:S07]  /*58520*/  LDL.U8 R15, [R14+UR6+0x2bd8] ;  /* 0x002bd8060e0f7983 */ /* 0x0044ee0008100000 */
[----:B-1----:R-:W1:Y:S01]  /*58530*/  I2F.F64 R2, R4 ;  /* 0x0000000400027312 */ /* 0x002e620000201c00 */
[----:B----4-:R-:W4:Y:S01]  /*58540*/  LDL.U8 R27, [R24+UR6+0x2bd8] ;  /* 0x002bd806181b7983 */ /* 0x010f220008100000 */
[----:B-1----:R-:W-:Y:S01]  /*58550*/  DSETP.GEU.AND P0, PT, R12, R2, PT ;  /* 0x000000020c00722a */ /* 0x002fe20003f0e000 */
[----:B--2---:R-:W-:-:S13]  /*58560*/  IADD3 R14, PT, PT, R4, -0x1, RZ ;  /* 0xffffffff040e7810 */ /* 0x004fda0007ffe0ff */
[----:B------:R-:W-:-:S05]  /*58570*/  @P0 IMAD.MOV R14, RZ, RZ, R4 ;  /* 0x000000ffff0e0224 */ /* 0x000fca00078e0204 */
[----:B------:R-:W-:-:S04]  /*58580*/  LOP3.LUT R26, R14, 0xff, RZ, 0xc0, !PT ;  /* 0x000000ff0e1a7812 */ /* 0x000fc800078ec0ff */
[----:B---3--:R-:W-:-:S04]  /*58590*/  IADD3 R28, PT, PT, R26, R15, RZ ;  /* 0x0000000f1a1c7210 */ /* 0x008fc80007ffe0ff */
[----:B------:R-:W-:-:S06]  /*585a0*/  LOP3.LUT R25, R28, 0xff, RZ, 0xc0, !PT ;  /* 0x000000ff1c197812 */ /* 0x000fcc00078ec0ff */
[----:B------:R-:W2:Y:S01]  /*585b0*/  LDL.U8 R25, [R25+UR6+0x2bd8] ;  /* 0x002bd80619197983 */ /* 0x000ea20008100000 */
[----:B------:R-:W1:Y:S08]  /*585c0*/  I2F.F64 R2, R9 ;  /* 0x0000000900027312 */ /* 0x000e700000201c00 */
[----:B------:R-:W3:Y:S01]  /*585d0*/  I2F.F64 R14, R14 ;  /* 0x0000000e000e7312 */ /* 0x000ee20000201c00 */
[----:B------:R-:W-:Y:S01]  /*585e0*/  IMAD.MOV.U32 R22, RZ, RZ, 0x0 ;  /* 0x00000000ff167424 */ /* 0x000fe200078e00ff */
[----:B------:R-:W-:Y:S01]  /*585f0*/  MOV R23, 0x40180000 ;  /* 0x4018000000177802 */ /* 0x000fe20000000f00 */
[----:B-1----:R-:W-:-:S02]  /*58600*/  DADD R20, R10, -R2 ;  /* 0x000000000a147229 */ /* 0x002fc40000000802 */
[----:B---3--:R-:W-:-:S06]  /*58610*/  DADD R2, R12, -R14 ;  /* 0x000000000c027229 */ /* 0x008fcc000000080e */
        /* <DEDUP_REMOVED lines=8> */
[----:B----4-:R-:W-:-:S05]  /*586a0*/  IMAD.IADD R29, R26, 0x1, R27 ;  /* 0x000000011a1d7824 */ /* 0x010fca00078e021b */
        /* <DEDUP_REMOVED lines=15> */
.L_x_317:
[----:B------:R-:W-:Y:S01]  /*587a0*/  ISETP.NE.AND P0, PT, R15, 0x2, PT ;  /* 0x000000020f00780c */ /* 0x000fe20003f05270 */
[----:B------:R-:W-:Y:S01]  /*587b0*/  IMAD.MOV.U32 R5, RZ, RZ, R21 ;  /* 0x000000ffff057224 */ /* 0x000fe200078e0015 */
[----:B------:R-:W-:-:S11]  /*587c0*/  MOV R4, R20 ;  /* 0x0000001400047202 */ /* 0x000fd60000000f00 */
[----:B------:R-:W-:Y:S05]  /*587d0*/  @!P0 BRA `(.L_x_318) ;  /* 0x0000000000908947 */ /* 0x000fea0003800000 */
[----:B------:R-:W-:Y:S01]  /*587e0*/  DADD R4, -RZ, -R20 ;  /* 0x00000000ff047229 */ /* 0x000fe20000000914 */
[----:B------:R-:W-:Y:S10]  /*587f0*/  BRA `(.L_x_318) ;  /* 0x0000000000887947 */ /* 0x000ff40003800000 */
.L_x_316:
[----:B------:R-:W-:-:S13]  /*58800*/  ISETP.GT.AND P0, PT, R15, 0x5, PT ;  /* 0x000000050f00780c */ /* 0x000fda0003f04270 */
[----:B------:R-:W-:Y:S05]  /*58810*/  @P0 BRA `(.L_x_319) ;  /* 0x0000000000100947 */ /* 0x000fea0003800000 */
[----:B------:R-:W-:-:S13]  /*58820*/  ISETP.NE.AND P0, PT, R15, 0x4, PT ;  /* 0x000000040f00780c */ /* 0x000fda0003f05270 */
[C-C-:B------:R-:W-:Y:S02]  /*58830*/  @P0 DADD R4, -R20.reuse, R2.reuse ;  /* 0x0000000014040229 */ /* 0x140fe40000000102 */
[----:B------:R-:W-:Y:S01]  /*58840*/  @!P0 DADD R4, R20, R2 ;  /* 0x0000000014048229 */ /* 0x000fe20000000002 */
[----:B------:R-:W-:Y:S10]  /*58850*/  BRA `(.L_x_318) ;  /* 0x0000000000707947 */ /* 0x000ff40003800000 */
.L_x_319:
[----:B------:R-:W-:-:S13]  /*58860*/  ISETP.NE.AND P0, PT, R15, 0x6, PT ;  /* 0x000000060f00780c */ /* 0x000fda0003f05270 */
[C-C-:B------:R-:W-:Y:S02]  /*58870*/  @P0 DADD R4, -R20.reuse, -R2.reuse ;  /* 0x0000000014040229 */ /* 0x140fe40000000902 */
[----:B------:R-:W-:Y:S01]  /*58880*/  @!P0 DADD R4, R20, -R2 ;  /* 0x0000000014048229 */ /* 0x000fe20000000802 */
[----:B------:R-:W-:Y:S10]  /*58890*/  BRA `(.L_x_318) ;  /* 0x0000000000607947 */ /* 0x000ff40003800000 */
.L_x_315:
        /* <DEDUP_REMOVED lines=10> */
.L_x_321:
[----:B------:R-:W-:Y:S01]  /*58940*/  DADD R4, -RZ, -R2 ;  /* 0x00000000ff047229 */ /* 0x000fe20000000902 */
[----:B------:R-:W-:Y:S10]  /*58950*/  BRA `(.L_x_318) ;  /* 0x0000000000307947 */ /* 0x000ff40003800000 */
.L_x_320:
        /* <DEDUP_REMOVED lines=9> */
.L_x_322:
[----:B------:R-:W-:-:S13]  /*589f0*/  ISETP.NE.AND P0, PT, R15, 0xe, PT ;  /* 0x0000000e0f00780c */ /* 0x000fda0003f05270 */
[----:B------:R-:W-:Y:S02]  /*58a00*/  @P0 DADD R4, -RZ, -R2 ;  /* 0x00000000ff040229 */ /* 0x000fe40000000902 */
[----:B------:R-:W-:-:S11]  /*58a10*/  @!P0 DADD R4, -RZ, -R20 ;  /* 0x00000000ff048229 */ /* 0x000fd60000000914 */
.L_x_318:
[----:B------:R-:W-:Y:S05]  /*58a20*/  BSYNC.RECONVERGENT B0 ;  /* 0x0000000000007941 */ /* 0x000fea0003800200 */
.L_x_314:
        /* <DEDUP_REMOVED lines=17> */
.L_x_326:
[----:B------:R-:W-:Y:S01]  /*58b40*/  ISETP.NE.AND P0, PT, R12, 0x2, PT ;  /* 0x000000020c00780c */ /* 0x000fe20003f05270 */
[----:B------:R-:W-:Y:S01]  /*58b50*/  IMAD.MOV.U32 R13, RZ, RZ, R11 ;  /* 0x000000ffff0d7224 */ /* 0x000fe200078e000b */
[----:B------:R-:W-:-:S11]  /*58b60*/  MOV R12, R10 ;  /* 0x0000000a000c7202 */ /* 0x000fd60000000f00 */
[----:B------:R-:W-:Y:S05]  /*58b70*/  @!P0 BRA `(.L_x_327) ;  /* 0x0000000000988947 */ /* 0x000fea0003800000 */
[----:B------:R-:W-:Y:S01]  /*58b80*/  DADD R12, -RZ, -R10 ;  /* 0x00000000ff0c7229 */ /* 0x000fe2000000090a */
[----:B------:R-:W-:Y:S10]  /*58b90*/  BRA `(.L_x_327) ;  /* 0x0000000000907947 */ /* 0x000ff40003800000 */
.L_x_325:
[----:B------:R-:W-:-:S13]  /*58ba0*/  ISETP.GT.AND P0, PT, R12, 0x5, PT ;  /* 0x000000050c00780c */ /* 0x000fda0003f04270 */
[----:B------:R-:W-:Y:S05]  /*58bb0*/  @P0 BRA `(.L_x_328) ;  /* 0x0000000000100947 */ /* 0x000fea0003800000 */
[----:B------:R-:W-:-:S13]  /*58bc0*/  ISETP.NE.AND P0, PT, R12, 0x4, PT ;  /* 0x000000040c00780c */ /* 0x000fda0003f05270 */
[C-C-:B------:R-:W-:Y:S02]  /*58bd0*/  @P0 DADD R12, R2.reuse, -R10.reuse ;  /* 0x00000000020c0229 */ /* 0x140fe4000000080a */
[----:B------:R-:W-:Y:S01]  /*58be0*/  @!P0 DADD R12, R2, R10 ;  /* 0x00000000020c8229 */ /* 0x000fe2000000000a */
[----:B------:R-:W-:Y:S10]  /*58bf0*/  BRA `(.L_x_327) ;  /* 0x0000000000787947 */ /* 0x000ff40003800000 */
.L_x_328:
[----:B------:R-:W-:-:S13]  /*58c00*/  ISETP.NE.AND P0, PT, R12, 0x6, PT ;  /* 0x000000060c00780c */ /* 0x000fda0003f05270 */
[C-C-:B------:R-:W-:Y:S02]  /*58c10*/  @P0 DADD R12, -R2.reuse, -R10.reuse ;  /* 0x00000000020c0229 */ /* 0x140fe4000000090a */
[----:B------:R-:W-:Y:S01]  /*58c20*/  @!P0 DADD R12, -R2, R10 ;  /* 0x00000000020c8229 */ /* 0x000fe2000000010a */
[----:B------:R-:W-:Y:S10]  /*58c30*/  BRA `(.L_x_327) ;  /* 0x0000000000687947 */ /* 0x000ff40003800000 */
.L_x_324:
        /* <DEDUP_REMOVED lines=10> */
.L_x_330:
[----:B------:R-:W-:-:S13]  /*58ce0*/  ISETP.NE.AND P0, PT, R12, 0xa, PT ;  /* 0x0000000a0c00780c */ /* 0x000fda0003f05270 */
[--C-:B------:R-:W-:Y:S02]  /*58cf0*/  @P0 DADD R12, -RZ, -R2.reuse ;  /* 0x00000000ff0c0229 */ /* 0x100fe40000000902 */
[----:B------:R-:W-:Y:S01]  /*58d00*/  @!P0 DADD R12, RZ, -R2 ;  /* 0x00000000ff0c8229 */ /* 0x000fe20000000802 */
[----:B------:R-:W-:Y:S10]  /*58d10*/  BRA `(.L_x_327) ;  /* 0x0000000000307947 */ /* 0x000ff40003800000 */
.L_x_329:
        /* <DEDUP_REMOVED lines=9> */
.L_x_331:
[----:B------:R-:W-:-:S13]  /*58db0*/  ISETP.NE.AND P0, PT, R12, 0xe, PT ;  /* 0x0000000e0c00780c */ /* 0x000fda0003f05270 */
[----:B------:R-:W-:Y:S02]  /*58dc0*/  @P0 DADD R12, -RZ, -R2 ;  /* 0x00000000ff0c0229 */ /* 0x000fe40000000902 */
[----:B------:R-:W-:-:S11]  /*58dd0*/  @!P0 DADD R12, RZ, -R10 ;  /* 0x00000000ff0c8229 */ /* 0x000fd6000000080a */
.L_x_327:
[----:B------:R-:W-:Y:S05]  /*58de0*/  BSYNC.RECONVERGENT B0 ;  /* 0x0000000000007941 */ /* 0x000fea0003800200 */
.L_x_323:
        /* <DEDUP_REMOVED lines=18> */
.L_x_335:
[----:B------:R-:W-:Y:S01]  /*58f10*/  ISETP.NE.AND P0, PT, R28, 0x2, PT ;  /* 0x000000021c00780c */ /* 0x000fe20003f05270 */
[----:B------:R-:W-:Y:S01]  /*58f20*/  IMAD.MOV.U32 R4, RZ, RZ, R20 ;  /* 0x000000ffff047224 */ /* 0x000fe200078e0014 */
[----:B------:R-:W-:-:S11]  /*58f30*/  MOV R5, R21 ;  /* 0x0000001500057202 */ /* 0x000fd60000000f00 */
[----:B------:R-:W-:Y:S05]  /*58f40*/  @!P0 BRA `(.L_x_336) ;  /* 0x00000000008c8947 */ /* 0x000fea0003800000 */
[----:B------:R-:W-:Y:S01]  /*58f50*/  DADD R4, -RZ, -R20 ;  /* 0x00000000ff047229 */ /* 0x000fe20000000914 */
[----:B------:R-:W-:Y:S10]  /*58f60*/  BRA `(.L_x_336) ;  /* 0x0000000000847947 */ /* 0x000ff40003800000 */
.L_x_334:
[----:B------:R-:W-:-:S13]  /*58f70*/  ISETP.GT.AND P0, PT, R28, 0x5, PT ;  /* 0x000000051c00780c */ /* 0x000fda0003f04270 */
[----:B------:R-:W-:Y:S05]  /*58f80*/  @P0 BRA `(.L_x_337) ;  /* 0x0000000000100947 */ /* 0x000fea0003800000 */
[----:B------:R-:W-:-:S13]  /*58f90*/  ISETP.NE.AND P0, PT, R28, 0x4, PT ;  /* 0x000000041c00780c */ /* 0x000fda0003f05270 */
[C-C-:B------:R-:W-:Y:S02]  /*58fa0*/  @P0 DADD R4, -R20.reuse, R14.reuse ;  /* 0x0000000014040229 */ /* 0x140fe4000000010e */
[----:B------:R-:W-:Y:S01]  /*58fb0*/  @!P0 DADD R4, R20, R14 ;  /* 0x0000000014048229 */ /* 0x000fe2000000000e */
[----:B------:R-:W-:Y:S10]  /*58fc0*/  BRA `(.L_x_336) ;  /* 0x00000000006c7947 */ /* 0x000ff40003800000 */
.L_x_337:
[----:B------:R-:W-:-:S13]  /*58fd0*/  ISETP.NE.AND P0, PT, R28, 0x6, PT ;  /* 0x000000061c00780c */ /* 0x000fda0003f05270 */
[C-C-:B------:R-:W-:Y:S02]  /*58fe0*/  @P0 DADD R4, -R20.reuse, -R14.reuse ;  /* 0x0000000014040229 */ /* 0x140fe4000000090e */
[----:B------:R-:W-:Y:S01]  /*58ff0*/  @!P0 DADD R4, R20, -R14 ;  /* 0x0000000014048229 */ /* 0x000fe2000000080e */
[----:B------:R-:W-:Y:S10]  /*59000*/  BRA `(.L_x_336) ;  /* 0x00000000005c7947 */ /* 0x000ff40003800000 */
.L_x_333:
        /* <DEDUP_REMOVED lines=12> */
.L_x_338:
        /* <DEDUP_REMOVED lines=8> */
.L_x_339:
[----:B------:R-:W-:-:S13]  /*59150*/  ISETP.NE.AND P0, PT, R28, 0xe, PT ;  /* 0x0000000e1c00780c */ /* 0x000fda0003f05270 */
[----:B------:R-:W-:Y:S02]  /*59160*/  @P0 DADD R4, -RZ, -R14 ;  /* 0x00000000ff040229 */ /* 0x000fe4000000090e */
[----:B------:R-:W-:-:S11]  /*59170*/  @!P0 DADD R4, RZ, -R20 ;  /* 0x00000000ff048229 */ /* 0x000fd60000000814 */
.L_x_336:
[----:B------:R-:W-:Y:S05]  /*59180*/  BSYNC.RECONVERGENT B0 ;  /* 0x0000000000007941 */ /* 0x000fea0003800200 */
.L_x_332:
        /* <DEDUP_REMOVED lines=15> */
.L_x_343:
[----:B------:R-:W-:-:S13]  /*59280*/  ISETP.NE.AND P0, PT, R12, 0x2, PT ;  /* 0x000000020c00780c */ /* 0x000fda0003f05270 */
[----:B------:R-:W-:Y:S05]  /*59290*/  @!P0 BRA `(.L_x_344) ;  /* 0x0000000000888947 */ /* 0x000fea0003800000 */
[----:B------:R-:W-:Y:S01]  /*592a0*/  DADD R10, -RZ, -R10 ;  /* 0x00000000ff0a7229 */ /* 0x000fe2000000090a */
[----:B------:R-:W-:Y:S10]  /*592b0*/  BRA `(.L_x_344) ;  /* 0x0000000000807947 */ /* 0x000ff40003800000 */
.L_x_342:
[----:B------:R-:W-:-:S13]  /*592c0*/  ISETP.GT.AND P0, PT, R12, 0x5, PT ;  /* 0x000000050c00780c */ /* 0x000fda0003f04270 */
[----:B------:R-:W-:Y:S05]  /*592d0*/  @P0 BRA `(.L_x_345) ;  /* 0x0000000000100947 */ /* 0x000fea0003800000 */
[----:B------:R-:W-:-:S13]  /*592e0*/  ISETP.NE.AND P0, PT, R12, 0x4, PT ;  /* 0x000000040c00780c */ /* 0x000fda0003f05270 */
[----:B------:R-:W-:-:S08]  /*592f0*/  @P0 DADD R10, -R10, R14 ;  /* 0x000000000a0a0229 */ /* 0x000fd0000000010e */
[----:B------:R-:W-:Y:S01]  /*59300*/  @!P0 DADD R10, R10, R14 ;  /* 0x000000000a0a8229 */ /* 0x000fe2000000000e */
[----:B------:R-:W-:Y:S10]  /*59310*/  BRA `(.L_x_344) ;  /* 0x0000000000687947 */ /* 0x000ff40003800000 */
.L_x_345:
[----:B------:R-:W-:-:S13]  /*59320*/  ISETP.NE.AND P0, PT, R12, 0x6, PT ;  /* 0x000000060c00780c */ /* 0x000fda0003f05270 */
[----:B------:R-:W-:-:S08]  /*59330*/  @P0 DADD R10, -R10, -R14 ;  /* 0x000000000a0a0229 */ /* 0x000fd0000000090e */
[----:B------:R-:W-:Y:S01]  /*59340*/  @!P0 DADD R10, R10, -R14 ;  /* 0x000000000a0a8229 */ /* 0x000fe2000000080e */
[----:B------:R-:W-:Y:S10]  /*59350*/  BRA `(.L_x_344) ;  /* 0x0000000000587947 */ /* 0x000ff40003800000 */
.L_x_341:
[----:B------:R-:W-:-:S13]  /*59360*/  ISETP.GT.AND P0, PT, R12, 0xb, PT ;  /* 0x0000000b0c00780c */ /* 0x000fda0003f04270 */
[----:B------:R-:W-:Y:S05]  /*59370*/  @P0 BRA `(.L_x_346) ;  /* 0x0000000000280947 */ /* 0x000fea0003800000 */
[----:B------:R-:W-:Y:S01]  /*59380*/  VIADD R9, R12, 0xfffffff8 ;  /* 0xfffffff80c097836 */ /* 0x000fe20000000000 */
[----:B------:R-:W-:Y:S01]  /*59390*/  MOV R10, R14 ;  /* 0x0000000e000a7202 */ /* 0x000fe20000000f00 */
[----:B------:R-:W-:-:S03]  /*593a0*/  IMAD.MOV.U32 R11, RZ, RZ, R15 ;  /* 0x000000ffff0b7224 */ /* 0x000fc600078e000f */
[----:B------:R-:W-:-:S04]  /*593b0*/  LOP3.LUT R9, R9, 0xffff, RZ, 0xc0, !PT ;  /* 0x0000ffff09097812 */ /* 0x000fc800078ec0ff */
[----:B------:R-:W-:-:S13]  /*593c0*/  ISETP.GE.U32.AND P0, PT, R9, 0x2, PT ;  /* 0x000000020900780c */ /* 0x000fda0003f06070 */
[----:B------:R-:W-:Y:S05]  /*593d0*/  @!P0 BRA `(.L_x_344) ;  /* 0x0000000000388947 */ /* 0x000fea0003800000 */
[----:B------:R-:W-:-:S13]  /*593e0*/  ISETP.NE.AND P0, PT, R12, 0xa, PT ;  /* 0x0000000a0c00780c */ /* 0x000fda0003f05270 */
[--C-:B------:R-:W-:Y:S02]  /*593f0*/  @P0 DADD R10, -RZ, -R14.reuse ;  /* 0x00000000ff0a0229 */ /* 0x100fe4000000090e */
[----:B------:R-:W-:Y:S01]  /*59400*/  @!P0 DADD R10, RZ, -R14 ;  /* 0x00000000ff0a8229 */ /* 0x000fe2000000080e */
[----:B------:R-:W-:Y:S10]  /*59410*/  BRA `(.L_x_344) ;  /* 0x0000000000287947 */ /* 0x000ff40003800000 */
.L_x_346:
[----:B------:R-:W-:-:S13]  /*59420*/  ISETP.GT.AND P0, PT, R12, 0xd, PT ;  /* 0x0000000d0c00780c */ /* 0x000fda0003f04270 */
[----:B------:R-:W-:Y:S05]  /*59430*/  @P0 BRA `(.L_x_347) ;  /* 0x0000000000140947 */ /* 0x000fea0003800000 */
[----:B------:R-:W-:-:S13]  /*59440*/  ISETP.NE.AND P0, PT, R12, 0xc, PT ;  /* 0x0000000c0c00780c */ /* 0x000fda0003f05270 */
[----:B------:R-:W-:Y:S05]  /*59450*/  @!P0 BRA `(.L_x_344) ;  /* 0x0000000000188947 */ /* 0x000fea0003800000 */
[----:B------:R-:W-:Y:S01]  /*59460*/  MOV R10, R14 ;  /* 0x0000000e000a7202 */ /* 0x000fe20000000f00 */
[----:B------:R-:W-:Y:S01]  /*59470*/  IMAD.MOV.U32 R11, RZ, RZ, R15 ;  /* 0x000000ffff0b7224 */ /* 0x000fe200078e000f */
[----:B------:R-:W-:Y:S06]  /*59480*/  BRA `(.L_x_344) ;  /* 0x00000000000c7947 */ /* 0x000fec0003800000 */
.L_x_347:
[----:B------:R-:W-:-:S13]  /*59490*/  ISETP.NE.AND P0, PT, R12, 0xe, PT ;  /* 0x0000000e0c00780c */ /* 0x000fda0003f05270 */
[----:B------:R-:W-:-:S08]  /*594a0*/  @P0 DADD R10, -RZ, -R14 ;  /* 0x00000000ff0a0229 */ /* 0x000fd0000000090e */
[----:B------:R-:W-:-:S11]  /*594b0*/  @!P0 DADD R10, RZ, -R10 ;  /* 0x00000000ff0a8229 */ /* 0x000fd6000000080a */
.L_x_344:
[----:B------:R-:W-:Y:S05]  /*594c0*/  BSYNC.RECONVERGENT B0 ;  /* 0x0000000000007941 */ /* 0x000fea0003800200 */
.L_x_340:
[----:B------:R-:W1:Y:S01]  /*594d0*/  MUFU.RCP64H R15, R19 ;  /* 0x00000013000f7308 */ /* 0x000e620000001800 */
[----:B------:R-:W-:Y:S01]  /*594e0*/  IADD3 R14, PT, PT, R19, 0x300402, RZ ;  /* 0x00300402130e7810 */ /* 0x000fe20007ffe0ff */
[----:B------:R-:W-:Y:S02]  /*594f0*/  DADD R10, -R4, R10 ;  /* 0x00000000040a7229 */ /* 0x000fe4000000010a */
[----:B------:R-:W-:Y:S01]  /*59500*/  DMUL R12, R2, R2 ;  /* 0x00000002020c7228 */ /* 0x000fe20000000000 */
[----:B------:R-:W-:-:S05]  /*59510*/  FSETP.GEU.AND P0, PT, |R14|, 5.8789094863358348022e-39, PT ;  /* 0x004004020e00780b */ /* 0x000fca0003f0e200 */
[----:B------:R-:W-:Y:S02]  /*59520*/  DFMA R10, R22, R10, R4 ;  /* 0x0000000a160a722b */ /* 0x000fe40000000004 */
[----:B------:R-:W-:Y:S02]  /*59530*/  DMUL R12, R2, R12 ;  /* 0x0000000c020c7228 */ /* 0x000fe40000000000 */
[----:B-1----:R-:W-:-:S04]  /*59540*/  DFMA R20, R14, -R18, 1 ;  /* 0x3ff000000e14742b */ /* 0x002fc80000000812 */
        /* <DEDUP_REMOVED lines=13> */
[----:B0-----:R-:W-:Y:S05]  /*59620*/  CALL.REL.NOINC `($__internal_0_$__cuda_sm20_dblrcp_rn_slowpath_v3) ;  /* 0x00000254002c7944 */ /* 0x001fea0003c00000 */
.L_x_348:
[----:B------:R-:W-:Y:S02]  /*59630*/  DFMA R16, R26, R10, R16 ;  /* 0x0000000a1a10722b */ /* 0x000fe40000000010 */
[----:B------:R-:W-:Y:S01]  /*59640*/  DMUL R18, R18, 0.5 ;  /* 0x3fe0000012127828 */ /* 0x000fe20000000000 */
[----:B------:R-:W-:Y:S10]  /*59650*/  BRA.U UP0, `(.L_x_349) ;  /* 0xffffffed00507547 */ /* 0x000ff4000b83ffff */
[----:B------:R1:W-:Y:S01]  /*59660*/  STS.128 [R0+UR5], RZ ;  /* 0x000000ff00007988 */ /* 0x0003e20008000c05 */
[----:B------:R-:W-:Y:S01]  /*59670*/  MOV R22, 0x0 ;  /* 0x0000000000167802 */ /* 0x000fe20000000f00 */
[----:B------:R-:W-:Y:S01]  /*59680*/  IMAD.MOV.U32 R23, RZ, RZ, 0x3ff00000 ;  /* 0x3ff00000ff177424 */ /* 0x000fe200078e00ff */
[----:B------:R-:W-:Y:S01]  /*59690*/  UMOV UR4, URZ ;  /* 0x000000ff00047c82 */ /* 0x000fe20008000000 */
[----:B------:R1:W-:Y:S04]  /*596a0*/  STS.128 [R0+UR5+0x10], RZ ;  /* 0x000010ff00007988 */ /* 0x0003e80008000c05 */
[----:B------:R1:W-:Y:S02]  /*596b0*/  STS.128 [R0+UR5+0x20], RZ ;  /* 0x000020ff00007988 */ /* 0x0003e40008000c05 */
.L_x_426:
[----:B------:R-:W2:Y:S01]  /*596c0*/  MUFU.RCP64H R3, R23 ;  /* 0x0000001700037308 */ /* 0x000ea20000001800 */
[----:B------:R-:W-:Y:S01]  /*596d0*/  IADD3 R2, PT, PT, R23, 0x300402, RZ ;  /* 0x0030040217027810 */ /* 0x000fe20007ffe0ff */
[----:B------:R-:W-:Y:S01]  /*596e0*/  DMUL R20, RZ, R22 ;  /* 0x00000016ff147228 */ /* 0x000fe20000000000 */
[----:B------:R-:W-:Y:S01]  /*596f0*/  UMOV UR6, 0xc6a7ef9e ;  /* 0xc6a7ef9e00067882 */ /* 0x000fe20000000000 */
[----:B------:R-:W-:Y:S01]  /*59700*/  UMOV UR7, 0x4085634b ;  /* 0x4085634b00077882 */ /* 0x000fe20000000000 */
[----:B------:R-:W-:Y:S01]  /*59710*/  FSETP.GEU.AND P0, PT, |R2|, 5.8789094863358348022e-39, PT ;  /* 0x004004020200780b */ /* 0x000fe20003f0e200 */
[C---:B------:R-:W-:Y:S02]  /*59720*/  DMUL R18, R22.reuse, UR6 ;  /* 0x0000000616127c28 */ /* 0x040fe40008000000 */
[----:B------:R-:W-:Y:S02]  /*59730*/  DMUL R24, R22, -88 ;  /* 0xc056000016187828 */ /* 0x000fe40000000000 */
[----:B------:R-:W-:-:S02]  /*59740*/  DMUL R20, R20, UR6 ;  /* 0x0000000614147c28 */ /* 0x000fc40008000000 */
[----:B------:R-:W-:Y:S02]  /*59750*/  DMUL R26, R22, 8 ;  /* 0x40200000161a7828 */ /* 0x000fe40000000000 */
[----:B--2---:R-:W-:-:S08]  /*59760*/  DFMA R4, R2, -R22, 1 ;  /* 0x3ff000000204742b */ /* 0x004fd00000000816 */
        /* <DEDUP_REMOVED lines=10> */
[----:B01----:R-:W-:Y:S05]  /*59810*/  CALL.REL.NOINC `($__internal_0_$__cuda_sm20_dblrcp_rn_slowpath_v3) ;  /* 0x0000025000b07944 */ /* 0x003fea0003c00000 */
.L_x_350:
[----:B------:R-:W-:-:S09]  /*59820*/  UIMAD UR6, UR4, 0x118, UR9 ;  /* 0x00000118040678a4 */ /* 0x000fd2000f8e0209 */
[----:B------:R-:W2:Y:S04]  /*59830*/  LDL.64 R4, [UR6] ;  /* 0x00000006ff047983 */ /* 0x000ea80008100a00 */
[----:B------:R-:W3:Y:S04]  /*59840*/  LDL.64 R14, [UR6+0x10] ;  /* 0x00001006ff0e7983 */ /* 0x000ee80008100a00 */
[----:B------:R-:W5:Y:S01]  /*59850*/  LDL.64 R2, [UR6+0x8] ;  /* 0x00000806ff027983 */ /* 0x000f620008100a00 */
[--C-:B------:R-:W-:Y:S01]  /*59860*/  DADD R12, R18, R18.reuse ;  /* 0x00000000120c7229 */ /* 0x100fe20000000012 */
[----:B------:R-:W-:Y:S01]  /*59870*/  UMOV UR20, 0xc6a7ef9e ;  /* 0xc6a7ef9e00147882 */ /* 0x000fe20000000000 */
[----:B------:R-:W-:Y:S01]  /*59880*/  UMOV UR21, 0x4085634b ;  /* 0x4085634b00157882 */ /* 0x000fe20000000000 */
[----:B------:R-:W-:Y:S01]  /*59890*/  MOV R78, 0xffffffff ;  /* 0xffffffff004e7802 */ /* 0x000fe20000000f00 */
[----:B------:R-:W-:Y:S01]  /*598a0*/  DFMA R24, R24, UR20, R18 ;  /* 0x0000001418187c2b */ /* 0x000fe20008000012 */
[----:B------:R-:W-:Y:S01]  /*598b0*/  IMAD.MOV.U32 R74, RZ, RZ, RZ ;  /* 0x000000ffff4a7224 */ /* 0x000fe200078e00ff */
[----:B------:R-:W-:-:S02]  /*598c0*/  CS2R R72, SRZ ;  /* 0x0000000000487805 */ /* 0x000fc4000001ff00 */
[----:B------:R-:W-:Y:S01]  /*598d0*/  CS2R R64, SRZ ;  /* 0x0000000000407805 */ /* 0x000fe2000001ff00 */
[----:B------:R-:W-:Y:S01]  /*598e0*/  DFMA R12, R26, UR20, R12 ;  /* 0x000000141a0c7c2b */ /* 0x000fe2000800000c */
[----:B------:R-:W-:Y:S02]  /*598f0*/  CS2R R66, SRZ ;  /* 0x0000000000427805 */ /* 0x000fe4000001ff00 */
[----:B--2---:R-:W-:-:S05]  /*59900*/  DADD R4, R24, R4 ;  /* 0x0000000018047229 */ /* 0x004fca0000000004 */
[----:B---3--:R-:W-:Y:S01]  /*59910*/  DADD R14, R12, R14 ;  /* 0x000000000c0e7229 */ /* 0x008fe2000000000e */
[----:B------:R-:W2:Y:S08]  /*59920*/  F2I.F64.TRUNC R26, R4 ;  /* 0x00000004001a7311 */ /* 0x000eb0000030d100 */
[----:B------:R-:W3:Y:S01]  /*59930*/  F2I.F64.TRUNC R27, R14 ;  /* 0x0000000e001b7311 */ /* 0x000ee2000030d100 */
[----:B--2---:R-:W-:-:S07]  /*59940*/  IADD3 R9, PT, PT, R26, -0x1, RZ ;  /* 0xffffffff1a097810 */ /* 0x004fce0007ffe0ff */
[----:B------:R-:W2:Y:S01]  /*59950*/  I2F.F64 R12, R26 ;  /* 0x0000001a000c7312 */ /* 0x000ea20000201c00 */
[----:B---3--:R-:W-:-:S07]  /*59960*/  IADD3 R76, PT, PT, R27, -0x1, RZ ;  /* 0xffffffff1b4c7810 */ /* 0x008fce0007ffe0ff */
[----:B------:R-:W3:Y:S01]  /*59970*/  I2F.F64 R24, R27 ;  /* 0x0000001b00187312 */ /* 0x000ee20000201c00 */
[----:B--2---:R-:W-:Y:S02]  /*59980*/  DSETP.GEU.AND P0, PT, R4, R12, PT ;  /* 0x0000000c0400722a */ /* 0x004fe40003f0e000 */
[----:B---3--:R-:W-:Y:S01]  /*59990*/  DSETP.GEU.AND P1, PT, R14, R24, PT ;  /* 0x000000180e00722a */ /* 0x008fe20003f2e000 */
[----:B------:R-:W-:Y:S01]  /*599a0*/  MOV R24, 0x0 ;  /* 0x0000000000187802 */ /* 0x000fe20000000f00 */
[----:B------:R-:W-:-:S10]  /*599b0*/  IMAD.MOV.U32 R25, RZ, RZ, 0x40180000 ;  /* 0x40180000ff197424 */ /* 0x000fd400078e00ff */
[----:B------:R-:W-:-:S04]  /*599c0*/  @P0 IMAD.MOV R9, RZ, RZ, R26 ;  /* 0x000000ffff090224 */ /* 0x000fc800078e021a */
[----:B------:R2:W3:Y:S01]  /*599d0*/  I2F.F64 R62, R9 ;  /* 0x00000009003e7312 */ /* 0x0004e20000201c00 */
[----:B------:R-:W-:Y:S01]  /*599e0*/  IADD3 R75, PT, PT, R9, 0x1, RZ ;  /* 0x00000001094b7810 */ /* 0x000fe20007ffe0ff */
[----:B------:R-:W-:-:S03]  /*599f0*/  @P1 IMAD.MOV R76, RZ, RZ, R27 ;  /* 0x000000ffff4c1224 */ /* 0x000fc600078e021b */
[----:B------:R-:W-:-:S03]  /*59a00*/  LOP3.LUT R75, R75, 0xff, RZ, 0xc0, !PT ;  /* 0x000000ff4b4b7812 */ /* 0x000fc600078ec0ff */
[----:B------:R4:W0:Y:S01]  /*59a10*/  I2F.F64 R60, R76 ;  /* 0x0000004c003c7312 */ /* 0x0008220000201c00 */
[----:B--2---:R-:W-:Y:S01]  /*59a20*/  LOP3.LUT R9, R9, 0xff, RZ, 0xc0, !PT ;  /* 0x000000ff09097812 */ /* 0x004fe200078ec0ff */
[----:B---3--:R-:W-:Y:S01]  /*59a30*/  DADD R62, R4, -R62 ;  /* 0x00000000043e7229 */ /* 0x008fe2000000083e */
[----:B----4-:R-:W-:Y:S01]  /*59a40*/  LOP3.LUT R76, R76, 0xff, RZ, 0xc0, !PT ;  /* 0x000000ff4c4c7812 */ /* 0x010fe200078ec0ff */
[----:B0-----:R-:W-:-:S06]  /*59a50*/  DADD R60, R14, -R60 ;  /* 0x000000000e3c7229 */ /* 0x001fcc000000083c */
        /* <DEDUP_REMOVED lines=29> */
.L_x_425:
[----:B------:R-:W0:Y:S01]  /*59c30*/  I2F.F64.U32 R68, R74 ;  /* 0x0000004a00447312 */ /* 0x000e220000201800 */
[----:B------:R-:W-:Y:S01]  /*59c40*/  IMAD.MOV.U32 R80, RZ, RZ, 0x0 ;  /* 0x00000000ff507424 */ /* 0x000fe200078e00ff */
[----:B------:R-:W-:Y:S01]  /*59c50*/  MOV R81, 0x40180000 ;  /* 0x4018000000517802 */ /* 0x000fe20000000f00 */
[----:B------:R-:W-:Y:S01]  /*59c60*/  BSSY.RECONVERGENT B0, `(.L_x_351) ;  /* 0x00001f0000007945 */ /* 0x000fe20003800200 */
[----:B------:R-:W-:Y:S01]  /*59c70*/  ISETP.NE.AND P1, PT, R74, RZ, PT ;  /* 0x000000ff4a00720c */ /* 0x000fe20003f25270 */
[----:B0-----:R-:W-:-:S08]  /*59c80*/  DFMA R68, R18, R68, R20 ;  /* 0x000000441244722b */ /* 0x001fd00000000014 */
[----:B-----5:R-:W-:-:S06]  /*59c90*/  DADD R68, R2, R68 ;  /* 0x0000000002447229 */ /* 0x020fcc0000000044 */
[----:B------:R-:W0:Y:S08]  /*59ca0*/  F2I.F64.TRUNC R79, R68 ;  /* 0x00000044004f7311 */ /* 0x000e30000030d100 */
[----:B0-----:R-:W0:Y:S01]  /*59cb0*/  I2F.F64 R70, R79 ;  /* 0x0000004f00467312 */ /* 0x001e220000201c00 */
[----:B------:R-:W-:Y:S01]  /*59cc0*/  VIADD R82, R79, 0xffffffff ;  /* 0xffffffff4f527836 */ /* 0x000fe20000000000 */
[----:B0-----:R-:W-:-:S14]  /*59cd0*/  DSETP.GEU.AND P0, PT, R68, R70, PT ;  /* 0x000000464400722a */ /* 0x001fdc0003f0e000 */
[----:B------:R-:W-:-:S04]  /*59ce0*/  @P0 IADD3 R82, PT, PT, R79, RZ, RZ ;  /* 0x000000ff4f520210 */ /* 0x000fc80007ffe0ff */
[----:B------:R-:W0:Y:S01]  /*59cf0*/  I2F.F64 R70, R82 ;  /* 0x0000005200467312 */ /* 0x000e220000201c00 */
[----:B------:R-:W-:-:S04]  /*59d00*/  LOP3.LUT R77, R82, 0xff, RZ, 0xc0, !PT ;  /* 0x000000ff524d7812 */ /* 0x000fc800078ec0ff */
[----:B------:R-:W-:Y:S01]  /*59d10*/  ISETP.NE.AND P0, PT, R77, R78, PT ;  /* 0x0000004e4d00720c */ /* 0x000fe20003f05270 */
[----:B0-----:R-:W-:-:S08]  /*59d20*/  DADD R70, R68, -R70 ;  /* 0x0000000044467229 */ /* 0x001fd00000000846 */
[----:B------:R-:W-:-:S08]  /*59d30*/  DFMA R80, R70, R80, -15 ;  /* 0xc02e00004650742b */ /* 0x000fd00000000050 */
[----:B------:R-:W-:Y:S01]  /*59d40*/  DFMA R68, R70, R80, 10 ;  /* 0x402400004644742b */ /* 0x000fe20000000050 */
[----:B------:R-:W-:Y:S10]  /*59d50*/  @!P0 BRA P1, `(.L_x_352) ;  /* 0x0000001c00808947 */ /* 0x000ff40000800000 */
[----:B------:R-:W2:Y:S04]  /*59d60*/  LDL.U8 R4, [R9+UR6+0x18] ;  /* 0x0000180609047983 */ /* 0x000ea80008100000 */
[----:B------:R-:W3:Y:S01]  /*59d70*/  LDL.U8 R64, [R75+UR6+0x18] ;  /* 0x000018064b407983 */ /* 0x000ee20008100000 */
[----:B--2---:R-:W-:-:S05]  /*59d80*/  IMAD.IADD R4, R77, 0x1, R4 ;  /* 0x000000014d047824 */ /* 0x004fca00078e0204 */
[----:B------:R-:W-:-:S06]  /*59d90*/  LOP3.LUT R5, R4, 0xff, RZ, 0xc0, !PT ;  /* 0x000000ff04057812 */ /* 0x000fcc00078ec0ff */
[----:B------:R-:W2:Y:S01]  /*59da0*/  LDL.U8 R5, [R5+UR6+0x18] ;  /* 0x0000180605057983 */ /* 0x000ea20008100000 */
[----:B---3--:R-:W-:Y:S01]  /*59db0*/  IMAD.IADD R64, R77, 0x1, R64 ;  /* 0x000000014d407824 */ /* 0x008fe200078e0240 */
[----:B------:R-:W-:-:S03]  /*59dc0*/  IADD3 R4, PT, PT, R4, 0x1, RZ ;  /* 0x0000000104047810 */ /* 0x000fc60007ffe0ff */
[C---:B------:R-:W-:Y:S01]  /*59dd0*/  VIADD R65, R64.reuse, 0x1 ;  /* 0x0000000140417836 */ /* 0x040fe20000000000 */
[----:B------:R-:W-:Y:S02]  /*59de0*/  LOP3.LUT R64, R64, 0xff, RZ, 0xc0, !PT ;  /* 0x000000ff40407812 */ /* 0x000fe400078ec0ff */
[----:B------:R-:W-:Y:S02]  /*59df0*/  LOP3.LUT R4, R4, 0xff, RZ, 0xc0, !PT ;  /* 0x000000ff04047812 */ /* 0x000fe400078ec0ff */
[----:B------:R-:W-:-:S03]  /*59e00*/  LOP3.LUT R65, R65, 0xff, RZ, 0xc0, !PT ;  /* 0x000000ff41417812 */ /* 0x000fc600078ec0ff */
[----:B------:R-:W3:Y:S04]  /*59e10*/  LDL.U8 R79, [R4+UR6+0x18] ;  /* 0x00001806044f7983 */ /* 0x000ee80008100000 */
[----:B------:R-:W4:Y:S01]  /*59e20*/  LDL.U8 R65, [R65+UR6+0x18] ;  /* 0x0000180641417983 */ /* 0x000f220008100000 */
[----:B--2---:R-:W-:-:S03]  /*59e30*/  IADD3 R66, PT, PT, R76, R5, RZ ;  /* 0x000000054c427210 */ /* 0x004fc60007ffe0ff */
[----:B------:R-:W2:Y:S01]  /*59e40*/  LDL.U8 R5, [R64+UR6+0x18] ;  /* 0x0000180640057983 */ /* 0x000ea20008100000 */
[----:B------:R-:W-:-:S06]  /*59e50*/  LOP3.LUT R67, R66, 0xff, RZ, 0xc0, !PT ;  /* 0x000000ff42437812 */ /* 0x000fcc00078ec0ff */
[----:B------:R-:W5:Y:S01]  /*59e60*/  LDL.U8 R67, [R67+UR6+0x18] ;  /* 0x0000180643437983 */ /* 0x000f620008100000 */
[----:B------:R-:W-:Y:S01]  /*59e70*/  BSSY.RECONVERGENT B1, `(.L_x_353) ;  /* 0x0000038000017945 */ /* 0x000fe20003800200 */
[C---:B---3--:R-:W-:Y:S01]  /*59e80*/  IMAD.IADD R79, R76.reuse, 0x1, R79 ;  /* 0x000000014c4f7824 */ /* 0x048fe200078e024f */
[----:B----4-:R-:W-:Y:S02]  /*59e90*/  IADD3 R78, PT, PT, R76, R65, RZ ;  /* 0x000000414c4e7210 */ /* 0x010fe40007ffe0ff */
[----:B-----5:R-:W-:-:S04]  /*59ea0*/  LOP3.LUT R72, R67, 0xf, RZ, 0xc0, !PT ;  /* 0x0000000f43487812 */ /* 0x020fc800078ec0ff */
[----:B------:R-:W-:Y:S02]  /*59eb0*/  ISETP.GT.AND P0, PT, R72, 0x7, PT ;  /* 0x000000074800780c */ /* 0x000fe40003f04270 */
[----:B--2---:R-:W-:-:S11]  /*59ec0*/  IADD3 R80, PT, PT, R76, R5, RZ ;  /* 0x000000054c507210 */ /* 0x004fd60007ffe0ff */
        /* <DEDUP_REMOVED lines=9> */
.L_x_356:
[----:B------:R-:W-:-:S13]  /*59f60*/  ISETP.NE.AND P0, PT, R72, 0x2, PT ;  /* 0x000000024800780c */ /* 0x000fda0003f05270 */
[C-C-:B------:R-:W-:Y:S02]  /*59f70*/  @P0 DADD R4, -R62.reuse, -R70.reuse ;  /* 0x000000003e040229 */ /* 0x140fe40000000946 */
[----:B------:R-:W-:Y:S01]  /*59f80*/  @!P0 DADD R4, R62, -R70 ;  /* 0x000000003e048229 */ /* 0x000fe20000000846 */
[----:B------:R-:W-:Y:S10]  /*59f90*/  BRA `(.L_x_357) ;  /* 0x0000000000947947 */ /* 0x000ff40003800000 */
.L_x_355:
        /* <DEDUP_REMOVED lines=9> */
.L_x_358:
[----:B------:R-:W-:Y:S01]  /*5a030*/  ISETP.NE.AND P0, PT, R72, 0x6, PT ;  /* 0x000000064800780c */ /* 0x000fe20003f05270 */
[----:B------:R-:W-:Y:S01]  /*5a040*/  IMAD.MOV.U32 R4, RZ, RZ, R50 ;  /* 0x000000ffff047224 */ /* 0x000fe200078e0032 */
[----:B------:R-:W-:-:S11]  /*5a050*/  MOV R5, R51 ;  /* 0x0000003300057202 */ /* 0x000fd60000000f00 */
[----:B------:R-:W-:Y:S05]  /*5a060*/  @!P0 BRA `(.L_x_357) ;  /* 0x0000000000608947 */ /* 0x000fea0003800000 */
[----:B------:R-:W-:Y:S01]  /*5a070*/  IMAD.MOV.U32 R4, RZ, RZ, R52 ;  /* 0x000000ffff047224 */ /* 0x000fe200078e0034 */
[----:B------:R-:W-:Y:S01]  /*5a080*/  MOV R5, R53 ;  /* 0x0000003500057202 */ /* 0x000fe20000000f00 */
[----:B------:R-:W-:Y:S06]  /*5a090*/  BRA `(.L_x_357) ;  /* 0x0000000000547947 */ /* 0x000fec0003800000 */
.L_x_354:
        /* <DEDUP_REMOVED lines=8> */
.L_x_360:
[----:B------:R-:W-:-:S13]  /*5a120*/  ISETP.NE.AND P0, PT, R72, 0xa, PT ;  /* 0x0000000a4800780c */ /* 0x000fda0003f05270 */
[C-C-:B------:R-:W-:Y:S02]  /*5a130*/  @P0 DADD R4, -R60.reuse, -R70.reuse ;  /* 0x000000003c040229 */ /* 0x140fe40000000946 */
[----:B------:R-:W-:Y:S01]  /*5a140*/  @!P0 DADD R4, -R60, R70 ;  /* 0x000000003c048229 */ /* 0x000fe20000000146 */
[----:B------:R-:W-:Y:S10]  /*5a150*/  BRA `(.L_x_357) ;  /* 0x0000000000247947 */ /* 0x000ff40003800000 */
.L_x_359:
[----:B------:R-:W-:-:S13]  /*5a160*/  ISETP.GT.AND P0, PT, R72, 0xd, PT ;  /* 0x0000000d4800780c */ /* 0x000fda0003f04270 */
[----:B------:R-:W-:Y:S05]  /*5a170*/  @P0 BRA `(.L_x_361) ;  /* 0x0000000000100947 */ /* 0x000fea0003800000 */
[----:B------:R-:W-:-:S13]  /*5a180*/  ISETP.NE.AND P0, PT, R72, 0xc, PT ;  /* 0x0000000c4800780c */ /* 0x000fda0003f05270 */
[--C-:B------:R-:W-:Y:S02]  /*5a190*/  @P0 DADD R4, R60, -R70.reuse ;  /* 0x000000003c040229 */ /* 0x100fe40000000846 */
[----:B------:R-:W-:Y:S01]  /*5a1a0*/  @!P0 DADD R4, R62, R70 ;  /* 0x000000003e048229 */ /* 0x000fe20000000046 */
[----:B------:R-:W-:Y:S10]  /*5a1b0*/  BRA `(.L_x_357) ;  /* 0x00000000000c7947 */ /* 0x000ff40003800000 */
.L_x_361:
[----:B------:R-:W-:-:S13]  /*5a1c0*/  ISETP.NE.AND P0, PT, R72, 0xe, PT ;  /* 0x0000000e4800780c */ /* 0x000fda0003f05270 */
[--C-:B------:R-:W-:Y:S02]  /*5a1d0*/  @P0 DADD R4, -R60, -R70.reuse ;  /* 0x000000003c040229 */ /* 0x100fe40000000946 */
[----:B------:R-:W-:-:S11]  /*5a1e0*/  @!P0 DADD R4, -R62, R70 ;  /* 0x000000003e048229 */ /* 0x000fd60000000146 */
.L_x_357:
[----:B------:R-:W-:Y:S05]  /*5a1f0*/  BSYNC.RECONVERGENT B1 ;  /* 0x0000000000017941 */ /* 0x000fea0003800200 */
.L_x_353:
        /* <DEDUP_REMOVED lines=14> */
.L_x_365:
[----:B------:R-:W-:-:S13]  /*5a2e0*/  ISETP.NE.AND P0, PT, R65, 0x2, PT ;  /* 0x000000024100780c */ /* 0x000fda0003f05270 */
[C-C-:B------:R-:W-:Y:S02]  /*5a2f0*/  @P0 DADD R64, -R54.reuse, -R70.reuse ;  /* 0x0000000036400229 */ /* 0x140fe40000000946 */
[----:B------:R-:W-:Y:S01]  /*5a300*/  @!P0 DADD R64, R54, -R70 ;  /* 0x0000000036408229 */ /* 0x000fe20000000846 */
[----:B------:R-:W-:Y:S10]  /*5a310*/  BRA `(.L_x_366) ;  /* 0x0000000000947947 */ /* 0x000ff40003800000 */
.L_x_364:
        /* <DEDUP_REMOVED lines=9> */
.L_x_367:
[----:B------:R-:W-:Y:S01]  /*5a3b0*/  ISETP.NE.AND P0, PT, R65, 0x6, PT ;  /* 0x000000064100780c */ /* 0x000fe20003f05270 */
[----:B------:R-:W-:Y:S01]  /*5a3c0*/  IMAD.MOV.U32 R64, RZ, RZ, R40 ;  /* 0x000000ffff407224 */ /* 0x000fe200078e0028 */
[----:B------:R-:W-:-:S11]  /*5a3d0*/  MOV R65, R41 ;  /* 0x0000002900417202 */ /* 0x000fd60000000f00 */
[----:B------:R-:W-:Y:S05]  /*5a3e0*/  @!P0 BRA `(.L_x_366) ;  /* 0x0000000000608947 */ /* 0x000fea0003800000 */
[----:B------:R-:W-:Y:S01]  /*5a3f0*/  IMAD.MOV.U32 R64, RZ, RZ, R42 ;  /* 0x000000ffff407224 */ /* 0x000fe200078e002a */
[----:B------:R-:W-:Y:S01]  /*5a400*/  MOV R65, R43 ;  /* 0x0000002b00417202 */ /* 0x000fe20000000f00 */
[----:B------:R-:W-:Y:S06]  /*5a410*/  BRA `(.L_x_366) ;  /* 0x0000000000547947 */ /* 0x000fec0003800000 */
.L_x_363:
        /* <DEDUP_REMOVED lines=8> */
.L_x_369:
[----:B------:R-:W-:-:S13]  /*5a4a0*/  ISETP.NE.AND P0, PT, R65, 0xa, PT ;  /* 0x0000000a4100780c */ /* 0x000fda0003f05270 */
[C-C-:B------:R-:W-:Y:S02]  /*5a4b0*/  @P0 DADD R64, -R60.reuse, -R70.reuse ;  /* 0x000000003c400229 */ /* 0x140fe40000000946 */
[----:B------:R-:W-:Y:S01]  /*5a4c0*/  @!P0 DADD R64, -R60, R70 ;  /* 0x000000003c408229 */ /* 0x000fe20000000146 */
[----:B------:R-:W-:Y:S10]  /*5a4d0*/  BRA `(.L_x_366) ;  /* 0x0000000000247947 */ /* 0x000ff40003800000 */
.L_x_368:
[----:B------:R-:W-:-:S13]  /*5a4e0*/  ISETP.GT.AND P0, PT, R65, 0xd, PT ;  /* 0x0000000d4100780c */ /* 0x000fda0003f04270 */
[----:B------:R-:W-:Y:S05]  /*5a4f0*/  @P0 BRA `(.L_x_370) ;  /* 0x0000000000100947 */ /* 0x000fea0003800000 */
[----:B------:R-:W-:-:S13]  /*5a500*/  ISETP.NE.AND P0, PT, R65, 0xc, PT ;  /* 0x0000000c4100780c */ /* 0x000fda0003f05270 */
[--C-:B------:R-:W-:Y:S02]  /*5a510*/  @P0 DADD R64, R60, -R70.reuse ;  /* 0x000000003c400229 */ /* 0x100fe40000000846 */
[----:B------:R-:W-:Y:S01]  /*5a520*/  @!P0 DADD R64, R54, R70 ;  /* 0x0000000036408229 */ /* 0x000fe20000000046 */
[----:B------:R-:W-:Y:S10]  /*5a530*/  BRA `(.L_x_366) ;  /* 0x00000000000c7947 */ /* 0x000ff40003800000 */
.L_x_370:
[----:B------:R-:W-:-:S13]  /*5a540*/  ISETP.NE.AND P0, PT, R65, 0xe, PT ;  /* 0x0000000e4100780c */ /* 0x000fda0003f05270 */
[--C-:B------:R-:W-:Y:S02]  /*5a550*/  @P0 DADD R64, -R60, -R70.reuse ;  /* 0x000000003c400229 */ /* 0x100fe40000000946 */
[----:B------:R-:W-:-:S11]  /*5a560*/  @!P0 DADD R64, -R54, R70 ;  /* 0x0000000036408229 */ /* 0x000fd60000000146 */
.L_x_366:
[----:B------:R-:W-:Y:S05]  /*5a570*/  BSYNC.RECONVERGENT B1 ;  /* 0x0000000000017941 */ /* 0x000fea0003800200 */
.L_x_362:
        /* <DEDUP_REMOVED lines=17> */
.L_x_374:
[----:B------:R-:W-:-:S13]  /*5a690*/  ISETP.NE.AND P0, PT, R81, 0x2, PT ;  /* 0x000000025100780c */ /* 0x000fda0003f05270 */
[C-C-:B------:R-:W-:Y:S02]  /*5a6a0*/  @P0 DADD R64, -R62.reuse, -R72.reuse ;  /* 0x000000003e400229 */ /* 0x140fe40000000948 */
[----:B------:R-:W-:Y:S01]  /*5a6b0*/  @!P0 DADD R64, R62, -R72 ;  /* 0x000000003e408229 */ /* 0x000fe20000000848 */
[----:B------:R-:W-:Y:S10]  /*5a6c0*/  BRA `(.L_x_375) ;  /* 0x0000000000947947 */ /* 0x000ff40003800000 */
.L_x_373:
        /* <DEDUP_REMOVED lines=9> */
.L_x_376:
[----:B------:R-:W-:Y:S01]  /*5a760*/  ISETP.NE.AND P0, PT, R81, 0x6, PT ;  /* 0x000000065100780c */ /* 0x000fe20003f05270 */
[----:B------:R-:W-:Y:S01]  /*5a770*/  IMAD.MOV.U32 R64, RZ, RZ, R50 ;  /* 0x000000ffff407224 */ /* 0x000fe200078e0032 */
[----:B------:R-:W-:-:S11]  /*5a780*/  MOV R65, R51 ;  /* 0x0000003300417202 */ /* 0x000fd60000000f00 */
[----:B------:R-:W-:Y:S05]  /*5a790*/  @!P0 BRA `(.L_x_375) ;  /* 0x0000000000608947 */ /* 0x000fea0003800000 */
[----:B------:R-:W-:Y:S01]  /*5a7a0*/  IMAD.MOV.U32 R64, RZ, RZ, R52 ;  /* 0x000000ffff407224 */ /* 0x000fe200078e0034 */
[----:B------:R-:W-:Y:S01]  /*5a7b0*/  MOV R65, R53 ;  /* 0x0000003500417202 */ /* 0x000fe20000000f00 */
[----:B------:R-:W-:Y:S06]  /*5a7c0*/  BRA `(.L_x_375) ;  /* 0x0000000000547947 */ /* 0x000fec0003800000 */
.L_x_372:
        /* <DEDUP_REMOVED lines=8> */
.L_x_378:
[----:B------:R-:W-:-:S13]  /*5a850*/  ISETP.NE.AND P0, PT, R81, 0xa, PT ;  /* 0x0000000a5100780c */ /* 0x000fda0003f05270 */
[C-C-:B------:R-:W-:Y:S02]  /*5a860*/  @P0 DADD R64, -R60.reuse, -R72.reuse ;  /* 0x000000003c400229 */ /* 0x140fe40000000948 */
[----:B------:R-:W-:Y:S01]  /*5a870*/  @!P0 DADD R64, -R60, R72 ;  /* 0x000000003c408229 */ /* 0x000fe20000000148 */
[----:B------:R-:W-:Y:S10]  /*5a880*/  BRA `(.L_x_375) ;  /* 0x0000000000247947 */ /* 0x000ff40003800000 */
.L_x_377:
[----:B------:R-:W-:-:S13]  /*5a890*/  ISETP.GT.AND P0, PT, R81, 0xd, PT ;  /* 0x0000000d5100780c */ /* 0x000fda0003f04270 */
[----:B------:R-:W-:Y:S05]  /*5a8a0*/  @P0 BRA `(.L_x_379) ;  /* 0x0000000000100947 */ /* 0x000fea0003800000 */
[----:B------:R-:W-:-:S13]  /*5a8b0*/  ISETP.NE.AND P0, PT, R81, 0xc, PT ;  /* 0x0000000c5100780c */ /* 0x000fda0003f05270 */
[--C-:B------:R-:W-:Y:S02]  /*5a8c0*/  @P0 DADD R64, R60, -R72.reuse ;  /* 0x000000003c400229 */ /* 0x100fe40000000848 */
[----:B------:R-:W-:Y:S01]  /*5a8d0*/  @!P0 DADD R64, R62, R72 ;  /* 0x000000003e408229 */ /* 0x000fe20000000048 */
[----:B------:R-:W-:Y:S10]  /*5a8e0*/  BRA `(.L_x_375) ;  /* 0x00000000000c7947 */ /* 0x000ff40003800000 */
.L_x_379:
[----:B------:R-:W-:-:S13]  /*5a8f0*/  ISETP.NE.AND P0, PT, R81, 0xe, PT ;  /* 0x0000000e5100780c */ /* 0x000fda0003f05270 */
[--C-:B------:R-:W-:Y:S02]  /*5a900*/  @P0 DADD R64, -R60, -R72.reuse ;  /* 0x000000003c400229 */ /* 0x100fe40000000948 */
[----:B------:R-:W-:-:S11]  /*5a910*/  @!P0 DADD R64, -R62, R72 ;  /* 0x000000003e408229 */ /* 0x000fd60000000148 */
.L_x_375:
[----:B------:R-:W-:Y:S05]  /*5a920*/  BSYNC.RECONVERGENT B1 ;  /* 0x0000000000017941 */ /* 0x000fea0003800200 */
.L_x_371:
        /* <DEDUP_REMOVED lines=14> */
.L_x_383:
[----:B------:R-:W-:-:S13]  /*5aa10*/  ISETP.NE.AND P0, PT, R81, 0x2, PT ;  /* 0x000000025100780c */ /* 0x000fda0003f05270 */
[C-C-:B------:R-:W-:Y:S02]  /*5aa20*/  @P0 DADD R82, -R54.reuse, -R72.reuse ;  /* 0x0000000036520229 */ /* 0x140fe40000000948 */
[----:B------:R-:W-:Y:S01]  /*5aa30*/  @!P0 DADD R82, R54, -R72 ;  /* 0x0000000036528229 */ /* 0x000fe20000000848 */
[----:B------:R-:W-:Y:S10]  /*5aa40*/  BRA `(.L_x_384) ;  /* 0x0000000000947947 */ /* 0x000ff40003800000 */
.L_x_382:
        /* <DEDUP_REMOVED lines=9> */
.L_x_385:
[----:B------:R-:W-:Y:S01]  /*5aae0*/  ISETP.NE.AND P0, PT, R81, 0x6, PT ;  /* 0x000000065100780c */ /* 0x000fe20003f05270 */
[----:B------:R-:W-:Y:S01]  /*5aaf0*/  IMAD.MOV.U32 R82, RZ, RZ, R40 ;  /* 0x000000ffff527224 */ /* 0x000fe200078e0028 */
[----:B------:R-:W-:-:S11]  /*5ab00*/  MOV R83, R41 ;  /* 0x0000002900537202 */ /* 0x000fd60000000f00 */
[----:B------:R-:W-:Y:S05]  /*5ab10*/  @!P0 BRA `(.L_x_384) ;  /* 0x0000000000608947 */ /* 0x000fea0003800000 */
[----:B------:R-:W-:Y:S01]  /*5ab20*/  IMAD.MOV.U32 R82, RZ, RZ, R42 ;  /* 0x000000ffff527224 */ /* 0x000fe200078e002a */
[----:B------:R-:W-:Y:S01]  /*5ab30*/  MOV R83, R43 ;  /* 0x0000002b00537202 */ /* 0x000fe20000000f00 */
[----:B------:R-:W-:Y:S06]  /*5ab40*/  BRA `(.L_x_384) ;  /* 0x0000000000547947 */ /* 0x000fec0003800000 */
.L_x_381:
        /* <DEDUP_REMOVED lines=8> */
.L_x_387:
[----:B------:R-:W-:-:S13]  /*5abd0*/  ISETP.NE.AND P0, PT, R81, 0xa, PT ;  /* 0x0000000a5100780c */ /* 0x000fda0003f05270 */
[C-C-:B------:R-:W-:Y:S02]  /*5abe0*/  @P0 DADD R82, -R60.reuse, -R72.reuse ;  /* 0x000000003c520229 */ /* 0x140fe40000000948 */
[----:B------:R-:W-:Y:S01]  /*5abf0*/  @!P0 DADD R82, -R60, R72 ;  /* 0x000000003c528229 */ /* 0x000fe20000000148 */
[----:B------:R-:W-:Y:S10]  /*5ac00*/  BRA `(.L_x_384) ;  /* 0x0000000000247947 */ /* 0x000ff40003800000 */
.L_x_386:
[----:B------:R-:W-:-:S13]  /*5ac10*/  ISETP.GT.AND P0, PT, R81, 0xd, PT ;  /* 0x0000000d5100780c */ /* 0x000fda0003f04270 */
[----:B------:R-:W-:Y:S05]  /*5ac20*/  @P0 BRA `(.L_x_388) ;  /* 0x0000000000100947 */ /* 0x000fea0003800000 */
[----:B------:R-:W-:-:S13]  /*5ac30*/  ISETP.NE.AND P0, PT, R81, 0xc, PT ;  /* 0x0000000c5100780c */ /* 0x000fda0003f05270 */
[--C-:B------:R-:W-:Y:S02]  /*5ac40*/  @P0 DADD R82, R60, -R72.reuse ;  /* 0x000000003c520229 */ /* 0x100fe40000000848 */
[----:B------:R-:W-:Y:S01]  /*5ac50*/  @!P0 DADD R82, R54, R72 ;  /* 0x0000000036528229 */ /* 0x000fe20000000048 */
[----:B------:R-:W-:Y:S10]  /*5ac60*/  BRA `(.L_x_384) ;  /* 0x00000000000c7947 */ /* 0x000ff40003800000 */
.L_x_388:
[----:B------:R-:W-:-:S13]  /*5ac70*/  ISETP.NE.AND P0, PT, R81, 0xe, PT ;  /* 0x0000000e5100780c */ /* 0x000fda0003f05270 */
[--C-:B------:R-:W-:Y:S02]  /*5ac80*/  @P0 DADD R82, -R60, -R72.reuse ;  /* 0x000000003c520229 */ /* 0x100fe40000000948 */
[----:B------:R-:W-:-:S11]  /*5ac90*/  @!P0 DADD R82, -R54, R72 ;  /* 0x0000000036528229 */ /* 0x000fd60000000148 */
.L_x_384:
[----:B------:R-:W-:Y:S05]  /*5aca0*/  BSYNC.RECONVERGENT B1 ;  /* 0x0000000000017941 */ /* 0x000fea0003800200 */
.L_x_380:
[----:B------:R-:W-:-:S05]  /*5acb0*/  VIADD R66, R66, 0x1 ;  /* 0x0000000142427836 */ /* 0x000fca0000000000 */
        /* <DEDUP_REMOVED lines=16> */
.L_x_392:
[----:B------:R-:W-:-:S13]  /*5adc0*/  ISETP.NE.AND P0, PT, R82, 0x2, PT ;  /* 0x000000025200780c */ /* 0x000fda0003f05270 */
[C-C-:B------:R-:W-:Y:S02]  /*5add0*/  @P0 DADD R64, -R62.reuse, -R70.reuse ;  /* 0x000000003e400229 */ /* 0x140fe40000000946 */
[----:B------:R-:W-:Y:S01]  /*5ade0*/  @!P0 DADD R64, R62, -R70 ;  /* 0x000000003e408229 */ /* 0x000fe20000000846 */
[----:B------:R-:W-:Y:S10]  /*5adf0*/  BRA `(.L_x_393) ;  /* 0x0000000000947947 */ /* 0x000ff40003800000 */
.L_x_391:
        /* <DEDUP_REMOVED lines=9> */
.L_x_394:
[----:B------:R-:W-:Y:S01]  /*5ae90*/  ISETP.NE.AND P0, PT, R82, 0x6, PT ;  /* 0x000000065200780c */ /* 0x000fe20003f05270 */
[----:B------:R-:W-:Y:S01]  /*5aea0*/  IMAD.MOV.U32 R65, RZ, RZ, R33 ;  /* 0x000000ffff417224 */ /* 0x000fe200078e0021 */
[----:B------:R-:W-:-:S11]  /*5aeb0*/  MOV R64, R32 ;  /* 0x0000002000407202 */ /* 0x000fd60000000f00 */
[----:B------:R-:W-:Y:S05]  /*5aec0*/  @!P0 BRA `(.L_x_393) ;  /* 0x0000000000608947 */ /* 0x000fea0003800000 */
[----:B------:R-:W-:Y:S01]  /*5aed0*/  MOV R64, R34 ;  /* 0x0000002200407202 */ /* 0x000fe20000000f00 */
[----:B------:R-:W-:Y:S01]  /*5aee0*/  IMAD.MOV.U32 R65, RZ, RZ, R35 ;  /* 0x000000ffff417224 */ /* 0x000fe200078e0023 */
[----:B------:R-:W-:Y:S06]  /*5aef0*/  BRA `(.L_x_393) ;  /* 0x0000000000547947 */ /* 0x000fec0003800000 */
.L_x_390:
        /* <DEDUP_REMOVED lines=8> */
.L_x_396:
[----:B------:R-:W-:-:S13]  /*5af80*/  ISETP.NE.AND P0, PT, R82, 0xa, PT ;  /* 0x0000000a5200780c */ /* 0x000fda0003f05270 */
[C-C-:B------:R-:W-:Y:S02]  /*5af90*/  @P0 DADD R64, -R48.reuse, -R70.reuse ;  /* 0x0000000030400229 */ /* 0x140fe40000000946 */
[----:B------:R-:W-:Y:S01]  /*5afa0*/  @!P0 DADD R64, -R48, R70 ;  /* 0x0000000030408229 */ /* 0x000fe20000000146 */
[----:B------:R-:W-:Y:S10]  /*5afb0*/  BRA `(.L_x_393) ;  /* 0x0000000000247947 */ /* 0x000ff40003800000 */
.L_x_395:
[----:B------:R-:W-:-:S13]  /*5afc0*/  ISETP.GT.AND P0, PT, R82, 0xd, PT ;  /* 0x0000000d5200780c */ /* 0x000fda0003f04270 */
[----:B------:R-:W-:Y:S05]  /*5afd0*/  @P0 BRA `(.L_x_397) ;  /* 0x0000000000100947 */ /* 0x000fea0003800000 */
[----:B------:R-:W-:-:S13]  /*5afe0*/  ISETP.NE.AND P0, PT, R82, 0xc, PT ;  /* 0x0000000c5200780c */ /* 0x000fda0003f05270 */
[--C-:B------:R-:W-:Y:S02]  /*5aff0*/  @P0 DADD R64, R48, -R70.reuse ;  /* 0x0000000030400229 */ /* 0x100fe40000000846 */
[----:B------:R-:W-:Y:S01]  /*5b000*/  @!P0 DADD R64, R62, R70 ;  /* 0x000000003e408229 */ /* 0x000fe20000000046 */
[----:B------:R-:W-:Y:S10]  /*5b010*/  BRA `(.L_x_393) ;  /* 0x00000000000c7947 */ /* 0x000ff40003800000 */
.L_x_397:
[----:B------:R-:W-:-:S13]  /*5b020*/  ISETP.NE.AND P0, PT, R82, 0xe, PT ;  /* 0x0000000e5200780c */ /* 0x000fda0003f05270 */
[--C-:B------:R-:W-:Y:S02]  /*5b030*/  @P0 DADD R64, -R48, -R70.reuse ;  /* 0x0000000030400229 */ /* 0x100fe40000000946 */
[----:B------:R-:W-:-:S11]  /*5b040*/  @!P0 DADD R64, -R62, R70 ;  /* 0x000000003e408229 */ /* 0x000fd60000000146 */
.L_x_393:
[----:B------:R-:W-:Y:S05]  /*5b050*/  BSYNC.RECONVERGENT B1 ;  /* 0x0000000000017941 */ /* 0x000fea0003800200 */
.L_x_389:
        /* <DEDUP_REMOVED lines=15> */
.L_x_401:
[----:B------:R-:W-:-:S13]  /*5b150*/  ISETP.NE.AND P0, PT, R81, 0x2, PT ;  /* 0x000000025100780c */ /* 0x000fda0003f05270 */
[C-C-:B------:R-:W-:Y:S02]  /*5b160*/  @P0 DADD R80, -R54.reuse, -R70.reuse ;  /* 0x0000000036500229 */ /* 0x140fe40000000946 */
[----:B------:R-:W-:Y:S01]  /*5b170*/  @!P0 DADD R80, R54, -R70 ;  /* 0x0000000036508229 */ /* 0x000fe20000000846 */
[----:B------:R-:W-:Y:S10]  /*5b180*/  BRA `(.L_x_402) ;  /* 0x0000000000947947 */ /* 0x000ff40003800000 */
.L_x_400:
        /* <DEDUP_REMOVED lines=9> */
.L_x_403:
[----:B------:R-:W-:Y:S01]  /*5b220*/  ISETP.NE.AND P0, PT, R81, 0x6, PT ;  /* 0x000000065100780c */ /* 0x000fe20003f05270 */
[----:B------:R-:W-:Y:S01]  /*5b230*/  IMAD.MOV.U32 R80, RZ, RZ, R24 ;  /* 0x000000ffff507224 */ /* 0x000fe200078e0018 */
[----:B------:R-:W-:-:S11]  /*5b240*/  MOV R81, R25 ;  /* 0x0000001900517202 */ /* 0x000fd60000000f00 */
[----:B------:R-:W-:Y:S05]  /*5b250*/  @!P0 BRA `(.L_x_402) ;  /* 0x0000000000608947 */ /* 0x000fea0003800000 */
[----:B------:R-:W-:Y:S01]  /*5b260*/  IMAD.MOV.U32 R80, RZ, RZ, R26 ;  /* 0x000000ffff507224 */ /* 0x000fe200078e001a */
[----:B------:R-:W-:Y:S01]  /*5b270*/  MOV R81, R27 ;  /* 0x0000001b00517202 */ /* 0x000fe20000000f00 */
[----:B------:R-:W-:Y:S06]  /*5b280*/  BRA `(.L_x_402) ;  /* 0x0000000000547947 */ /* 0x000fec0003800000 */
.L_x_399:
        /* <DEDUP_REMOVED lines=8> */
.L_x_405:
[----:B------:R-:W-:-:S13]  /*5b310*/  ISETP.NE.AND P0, PT, R81, 0xa, PT ;  /* 0x0000000a5100780c */ /* 0x000fda0003f05270 */
[C-C-:B------:R-:W-:Y:S02]  /*5b320*/  @P0 DADD R80, -R48.reuse, -R70.reuse ;  /* 0x0000000030500229 */ /* 0x140fe40000000946 */
[----:B------:R-:W-:Y:S01]  /*5b330*/  @!P0 DADD R80, -R48, R70 ;  /* 0x0000000030508229 */ /* 0x000fe20000000146 */
[----:B------:R-:W-:Y:S10]  /*5b340*/  BRA `(.L_x_402) ;  /* 0x0000000000247947 */ /* 0x000ff40003800000 */
.L_x_404:
[----:B------:R-:W-:-:S13]  /*5b350*/  ISETP.GT.AND P0, PT, R81, 0xd, PT ;  /* 0x0000000d5100780c */ /* 0x000fda0003f04270 */
[----:B------:R-:W-:Y:S05]  /*5b360*/  @P0 BRA `(.L_x_406) ;  /* 0x0000000000100947 */ /* 0x000fea0003800000 */
[----:B------:R-:W-:-:S13]  /*5b370*/  ISETP.NE.AND P0, PT, R81, 0xc, PT ;  /* 0x0000000c5100780c */ /* 0x000fda0003f05270 */
[--C-:B------:R-:W-:Y:S02]  /*5b380*/  @P0 DADD R80, R48, -R70.reuse ;  /* 0x0000000030500229 */ /* 0x100fe40000000846 */
[----:B------:R-:W-:Y:S01]  /*5b390*/  @!P0 DADD R80, R54, R70 ;  /* 0x0000000036508229 */ /* 0x000fe20000000046 */
[----:B------:R-:W-:Y:S10]  /*5b3a0*/  BRA `(.L_x_402) ;  /* 0x00000000000c7947 */ /* 0x000ff40003800000 */
.L_x_406:
[----:B------:R-:W-:-:S13]  /*5b3b0*/  ISETP.NE.AND P0, PT, R81, 0xe, PT ;  /* 0x0000000e5100780c */ /* 0x000fda0003f05270 */
[--C-:B------:R-:W-:Y:S02]  /*5b3c0*/  @P0 DADD R80, -R48, -R70.reuse ;  /* 0x0000000030500229 */ /* 0x100fe40000000946 */
[----:B------:R-:W-:-:S11]  /*5b3d0*/  @!P0 DADD R80, -R54, R70 ;  /* 0x0000000036508229 */ /* 0x000fd60000000146 */
.L_x_402:
[----:B------:R-:W-:Y:S05]  /*5b3e0*/  BSYNC.RECONVERGENT B1 ;  /* 0x0000000000017941 */ /* 0x000fea0003800200 */
.L_x_398:
        /* <DEDUP_REMOVED lines=17> */
.L_x_410:
[----:B------:R-:W-:-:S13]  /*5b500*/  ISETP.NE.AND P0, PT, R82, 0x2, PT ;  /* 0x000000025200780c */ /* 0x000fda0003f05270 */
[C-C-:B------:R-:W-:Y:S02]  /*5b510*/  @P0 DADD R80, -R62.reuse, -R72.reuse ;  /* 0x000000003e500229 */ /* 0x140fe40000000948 */
[----:B------:R-:W-:Y:S01]  /*5b520*/  @!P0 DADD R80, R62, -R72 ;  /* 0x000000003e508229 */ /* 0x000fe20000000848 */
[----:B------:R-:W-:Y:S10]  /*5b530*/  BRA `(.L_x_411) ;  /* 0x0000000000947947 */ /* 0x000ff40003800000 */
.L_x_409:
        /* <DEDUP_REMOVED lines=9> */
.L_x_412:
[----:B------:R-:W-:Y:S01]  /*5b5d0*/  ISETP.NE.AND P0, PT, R82, 0x6, PT ;  /* 0x000000065200780c */ /* 0x000fe20003f05270 */
[----:B------:R-:W-:Y:S01]  /*5b5e0*/  IMAD.MOV.U32 R81, RZ, RZ, R33 ;  /* 0x000000ffff517224 */ /* 0x000fe200078e0021 */
[----:B------:R-:W-:-:S11]  /*5b5f0*/  MOV R80, R32 ;  /* 0x0000002000507202 */ /* 0x000fd60000000f00 */
[----:B------:R-:W-:Y:S05]  /*5b600*/  @!P0 BRA `(.L_x_411) ;  /* 0x0000000000608947 */ /* 0x000fea0003800000 */
[----:B------:R-:W-:Y:S01]  /*5b610*/  MOV R80, R34 ;  /* 0x0000002200507202 */ /* 0x000fe20000000f00 */
[----:B------:R-:W-:Y:S01]  /*5b620*/  IMAD.MOV.U32 R81, RZ, RZ, R35 ;  /* 0x000000ffff517224 */ /* 0x000fe200078e0023 */
[----:B------:R-:W-:Y:S06]  /*5b630*/  BRA `(.L_x_411) ;  /* 0x0000000000547947 */ /* 0x000fec0003800000 */
.L_x_408:
        /* <DEDUP_REMOVED lines=8> */
.L_x_414:
[----:B------:R-:W-:-:S13]  /*5b6c0*/  ISETP.NE.AND P0, PT, R82, 0xa, PT ;  /* 0x0000000a5200780c */ /* 0x000fda0003f05270 */
[C-C-:B------:R-:W-:Y:S02]  /*5b6d0*/  @P0 DADD R80, -R48.reuse, -R72.reuse ;  /* 0x0000000030500229 */ /* 0x140fe40000000948 */
[----:B------:R-:W-:Y:S01]  /*5b6e0*/  @!P0 DADD R80, -R48, R72 ;  /* 0x0000000030508229 */ /* 0x000fe20000000148 */
[----:B------:R-:W-:Y:S10]  /*5b6f0*/  BRA `(.L_x_411) ;  /* 0x0000000000247947 */ /* 0x000ff40003800000 */
.L_x_413:
[----:B------:R-:W-:-:S13]  /*5b700*/  ISETP.GT.AND P0, PT, R82, 0xd, PT ;  /* 0x0000000d5200780c */ /* 0x000fda0003f04270 */
[----:B------:R-:W-:Y:S05]  /*5b710*/  @P0 BRA `(.L_x_415) ;  /* 0x0000000000100947 */ /* 0x000fea0003800000 */
[----:B------:R-:W-:-:S13]  /*5b720*/  ISETP.NE.AND P0, PT, R82, 0xc, PT ;  /* 0x0000000c5200780c */ /* 0x000fda0003f05270 */
[--C-:B------:R-:W-:Y:S02]  /*5b730*/  @P0 DADD R80, R48, -R72.reuse ;  /* 0x0000000030500229 */ /* 0x100fe40000000848 */
[----:B------:R-:W-:Y:S01]  /*5b740*/  @!P0 DADD R80, R62, R72 ;  /* 0x000000003e508229 */ /* 0x000fe20000000048 */
[----:B------:R-:W-:Y:S10]  /*5b750*/  BRA `(.L_x_411) ;  /* 0x00000000000c7947 */ /* 0x000ff40003800000 */
.L_x_415:
[----:B------:R-:W-:-:S13]  /*5b760*/  ISETP.NE.AND P0, PT, R82, 0xe, PT ;  /* 0x0000000e5200780c */ /* 0x000fda0003f05270 */
[--C-:B------:R-:W-:Y:S02]  /*5b770*/  @P0 DADD R80, -R48, -R72.reuse ;  /* 0x0000000030500229 */ /* 0x100fe40000000948 */
[----:B------:R-:W-:-:S11]  /*5b780*/  @!P0 DADD R80, -R62, R72 ;  /* 0x000000003e508229 */ /* 0x000fd60000000148 */
.L_x_411:
[----:B------:R-:W-:Y:S05]  /*5b790*/  BSYNC.RECONVERGENT B1 ;  /* 0x0000000000017941 */ /* 0x000fea0003800200 */
.L_x_407:
        /* <DEDUP_REMOVED lines=15> */
.L_x_419:
[----:B------:R-:W-:-:S13]  /*5b890*/  ISETP.NE.AND P0, PT, R79, 0x2, PT ;  /* 0x000000024f00780c */ /* 0x000fda0003f05270 */
[C-C-:B------:R-:W-:Y:S02]  /*5b8a0*/  @P0 DADD R78, -R54.reuse, -R72.reuse ;  /* 0x00000000364e0229 */ /* 0x140fe40000000948 */
[----:B------:R-:W-:Y:S01]  /*5b8b0*/  @!P0 DADD R78, R54, -R72 ;  /* 0x00000000364e8229 */ /* 0x000fe20000000848 */
[----:B------:R-:W-:Y:S10]  /*5b8c0*/  BRA `(.L_x_420) ;  /* 0x0000000000947947 */ /* 0x000ff40003800000 */
.L_x_418:
        /* <DEDUP_REMOVED lines=9> */
.L_x_421:
[----:B------:R-:W-:Y:S01]  /*5b960*/  ISETP.NE.AND P0, PT, R79, 0x6, PT ;  /* 0x000000064f00780c */ /* 0x000fe20003f05270 */
[----:B------:R-:W-:Y:S01]  /*5b970*/  IMAD.MOV.U32 R78, RZ, RZ, R24 ;  /* 0x000000ffff4e7224 */ /* 0x000fe200078e0018 */
[----:B------:R-:W-:-:S11]  /*5b980*/  MOV R79, R25 ;  /* 0x00000019004f7202 */ /* 0x000fd60000000f00 */
[----:B------:R-:W-:Y:S05]  /*5b990*/  @!P0 BRA `(.L_x_420) ;  /* 0x0000000000608947 */ /* 0x000fea0003800000 */
[----:B------:R-:W-:Y:S01]  /*5b9a0*/  IMAD.MOV.U32 R78, RZ, RZ, R26 ;  /* 0x000000ffff4e7224 */ /* 0x000fe200078e001a */
[----:B------:R-:W-:Y:S01]  /*5b9b0*/  MOV R79, R27 ;  /* 0x0000001b004f7202 */ /* 0x000fe20000000f00 */
[----:B------:R-:W-:Y:S06]  /*5b9c0*/  BRA `(.L_x_420) ;  /* 0x0000000000547947 */ /* 0x000fec0003800000 */
.L_x_417:
        /* <DEDUP_REMOVED lines=8> */
.L_x_423:
[----:B------:R-:W-:-:S13]  /*5ba50*/  ISETP.NE.AND P0, PT, R79, 0xa, PT ;  /* 0x0000000a4f00780c */ /* 0x000fda0003f05270 */
[C-C-:B------:R-:W-:Y:S02]  /*5ba60*/  @P0 DADD R78, -R48.reuse, -R72.reuse ;  /* 0x00000000304e0229 */ /* 0x140fe40000000948 */
[----:B------:R-:W-:Y:S01]  /*5ba70*/  @!P0 DADD R78, -R48, R72 ;  /* 0x00000000304e8229 */ /* 0x000fe20000000148 */
[----:B------:R-:W-:Y:S10]  /*5ba80*/  BRA `(.L_x_420) ;  /* 0x0000000000247947 */ /* 0x000ff40003800000 */
.L_x_422:
[----:B------:R-:W-:-:S13]  /*5ba90*/  ISETP.GT.AND P0, PT, R79, 0xd, PT ;  /* 0x0000000d4f00780c */ /* 0x000fda0003f04270 */
[----:B------:R-:W-:Y:S05]  /*5baa0*/  @P0 BRA `(.L_x_424) ;  /* 0x0000000000100947 */ /* 0x000fea0003800000 */
[----:B------:R-:W-:-:S13]  /*5bab0*/  ISETP.NE.AND P0, PT, R79, 0xc, PT ;  /* 0x0000000c4f00780c */ /* 0x000fda0003f05270 */
[--C-:B------:R-:W-:Y:S02]  /*5bac0*/  @P0 DADD R78, R48, -R72.reuse ;  /* 0x00000000304e0229 */ /* 0x100fe40000000848 */
[----:B------:R-:W-:Y:S01]  /*5bad0*/  @!P0 DADD R78, R54, R72 ;  /* 0x00000000364e8229 */ /* 0x000fe20000000048 */
[----:B------:R-:W-:Y:S10]  /*5bae0*/  BRA `(.L_x_420) ;  /* 0x00000000000c7947 */ /* 0x000ff40003800000 */
.L_x_424:
[----:B------:R-:W-:-:S13]  /*5baf0*/  ISETP.NE.AND P0, PT, R79, 0xe, PT ;  /* 0x0000000e4f00780c */ /* 0x000fda0003f05270 */
[--C-:B------:R-:W-:Y:S02]  /*5bb00*/  @P0 DADD R78, -R48, -R72.reuse ;  /* 0x00000000304e0229 */ /* 0x100fe40000000948 */
[----:B------:R-:W-:-:S11]  /*5bb10*/  @!P0 DADD R78, -R54, R72 ;  /* 0x00000000364e8229 */ /* 0x000fd60000000148 */
.L_x_420:
[----:B------:R-:W-:Y:S05]  /*5bb20*/  BSYNC.RECONVERGENT B1 ;  /* 0x0000000000017941 */ /* 0x000fea0003800200 */
.L_x_416:
[----:B------:R-:W-:Y:S01]  /*5bb30*/  DADD R72, R78, -R80 ;  /* 0x000000004e487229 */ /* 0x000fe20000000850 */
[----:B------:R-:W-:-:S07]  /*5bb40*/  IMAD.MOV.U32 R78, RZ, RZ, R77 ;  /* 0x000000ffff4e7224 */ /* 0x000fce00078e004d */
[----:B------:R-:W-:-:S11]  /*5bb50*/  DFMA R72, R58, R72, R80 ;  /* 0x000000483a48722b */ /* 0x000fd60000000050 */
.L_x_352:
[----:B------:R-:W-:Y:S05]  /*5bb60*/  BSYNC.RECONVERGENT B0 ;  /* 0x0000000000007941 */ /* 0x000fea0003800200 */
.L_x_351:
[----:B------:R-:W-:Y:S01]  /*5bb70*/  ISETP.GE.U32.AND P0, PT, R74, 0x8, PT ;  /* 0x000000084a00780c */ /* 0x000fe20003f06070 */
[----:B------:R-:W-:-:S08]  /*5bb80*/  DMUL R80, R70, R70 ;  /* 0x0000004646507228 */ /* 0x000fd00000000000 */
[----:B------:R-:W-:Y:S02]  /*5bb90*/  DMUL R82, R70, R80 ;  /* 0x0000005046527228 */ /* 0x000fe40000000000 */
[----:B------:R-:W-:Y:S02]  /*5bba0*/  DADD R80, R66, -R4 ;  /* 0x0000000042507229 */ /* 0x000fe40000000804 */
[C---:B------:R-:W-:Y:S01]  /*5bbb0*/  @P0 IADD3 R77, PT, PT, R74.reuse, -0x8, RZ ;  /* 0xfffffff84a4d0810 */ /* 0x040fe20007ffe0ff */
[----:B------:R-:W-:-:S03]  /*5bbc0*/  VIADD R74, R74, 0x1 ;  /* 0x000000014a4a7836 */ /* 0x000fc60000000000 */
[----:B------:R-:W-:Y:S01]  /*5bbd0*/  @P0 LOP3.LUT R77, R77, R8, RZ, 0xfc, !PT ;  /* 0x000000084d4d0212 */ /* 0x000fe200078efcff */
[----:B------:R-:W-:Y:S02]  /*5bbe0*/  DMUL R68, R68, R82 ;  /* 0x0000005244447228 */ /* 0x000fe40000000000 */
[----:B------:R-:W-:Y:S01]  /*5bbf0*/  DADD R82, R72, -R64 ;  /* 0x0000000048527229 */ /* 0x000fe20000000840 */
[----:B------:R-:W-:-:S05]  /*5bc00*/  @P0 LEA R77, R77, UR5, 0x3 ;  /* 0x000000054d4d0c11 */ /* 0x000fca000f8e18ff */
[----:B------:R-:W0:Y:S01]  /*5bc10*/  @P0 LDS.64 R70, [R77] ;  /* 0x000000004d460984 */ /* 0x000e220000000a00 */
[C---:B------:R-:W-:Y:S02]  /*5bc20*/  DFMA R80, R68.reuse, R80, R4 ;  /* 0x000000504450722b */ /* 0x040fe40000000004 */
[----:B------:R-:W-:-:S08]  /*5bc30*/  DFMA R82, R68, R82, R64 ;  /* 0x000000524452722b */ /* 0x000fd00000000040 */
[----:B------:R-:W-:-:S08]  /*5bc40*/  DADD R82, -R80, R82 ;  /* 0x0000000050527229 */ /* 0x000fd00000000152 */
[----:B------:R-:W-:-:S08]  /*5bc50*/  DFMA R82, R56, R82, R80 ;  /* 0x000000523852722b */ /* 0x000fd00000000050 */
[----:B0-----:R-:W-:-:S07]  /*5bc60*/  @P0 DFMA R70, R82, R10, R70 ;  /* 0x0000000a5246022b */ /* 0x001fce0000000046 */
[----:B------:R0:W-:Y:S01]  /*5bc70*/  @P0 STS.64 [R77], R70 ;  /* 0x000000464d000388 */ /* 0x0001e20000000a00 */
[----:B------:R-:W-:-:S13]  /*5bc80*/  ISETP.NE.AND P0, PT, R74, 0xa, PT ;  /* 0x0000000a4a00780c */ /* 0x000fda0003f05270 */
[----:B0-----:R-:W-:Y:S05]  /*5bc90*/  @P0 BRA `(.L_x_425) ;  /* 0xffffffdc00e40947 */ /* 0x001fea000383ffff */
[----:B------:R-:W-:Y:S01]  /*5bca0*/  UIADD3 UR4, UPT, UPT, UR4, 0x1, URZ ;  /* 0x0000000104047890 */ /* 0x000fe2000fffe0ff */
[----:B------:R-:W-:-:S03]  /*5bcb0*/  DMUL R22, R22, 0.5 ;  /* 0x3fe0000016167828 */ /* 0x000fc60000000000 */
[----:B------:R-:W-:-:S09]  /*5bcc0*/  UISETP.NE.AND UP0, UPT, UR4, 0x10, UPT ;  /* 0x000000100400788c */ /* 0x000fd2000bf05270 */
[----:B------:R-:W-:Y:S05]  /*5bcd0*/  BRA.U UP0, `(.L_x_426) ;  /* 0xffffffd900787547 */ /* 0x000fea000b83ffff */
[----:B------:R-:W-:Y:S01]  /*5bce0*/  MOV R22, 0x0 ;  /* 0x0000000000167802 */ /* 0x000fe20000000f00 */
[----:B------:R-:W-:Y:S01]  /*5bcf0*/  IMAD.MOV.U32 R23, RZ, RZ, 0x3ff00000 ;  /* 0x3ff00000ff177424 */ /* 0x000fe200078e00ff */
[----:B------:R-:W-:-:S06]  /*5bd00*/  UMOV UR4, URZ ;  /* 0x000000ff00047c82 */ /* 0x000fcc0008000000 */
.L_x_503:
[----:B------:R-:W0:Y:S01]  /*5bd10*/  MUFU.RCP64H R3, R23 ;  /* 0x0000001700037308 */ /* 0x000e220000001800 */
        /* <DEDUP_REMOVED lines=9> */
[----:B0-----:R-:W-:-:S08]  /*5bdb0*/  DFMA R4, R2, -R22, 1 ;  /* 0x3ff000000204742b */ /* 0x001fd00000000816 */
        /* <DEDUP_REMOVED lines=10> */
[----:B-1----:R-:W-:Y:S05]  /*5be60*/  CALL.REL.NOINC `($__internal_0_$__cuda_sm20_dblrcp_rn_slowpath_v3) ;  /* 0x0000022c001c7944 */ /* 0x002fea0003c00000 */
.L_x_427:
[----:B------:R-:W-:Y:S02]  /*5be70*/  UIMAD UR6, UR4, 0x118, UR9 ;  /* 0x00000118040678a4 */ /* 0x000fe4000f8e0209 */
[----:B------:R-:W-:-:S07]  /*5be80*/  UIMAD UR7, UR4, 0x118, UR19 ;  /* 0x00000118040778a4 */ /* 0x000fce000f8e0213 */
[----:B------:R-:W2:Y:S04]  /*5be90*/  LDL.64 R4, [UR6+0x1180] ;  /* 0x00118006ff047983 */ /* 0x000ea80008100a00 */
        /* <DEDUP_REMOVED lines=14> */
[----:B------:R-:W0:Y:S08]  /*5bf80*/  F2I.F64.TRUNC R26, R4 ;  /* 0x00000004001a7311 */ /* 0x000e30000030d100 */
[----:B------:R-:W2:Y:S01]  /*5bf90*/  F2I.F64.TRUNC R27, R14 ;  /* 0x0000000e001b7311 */ /* 0x000ea2000030d100 */
[----:B0-----:R-:W-:-:S07]  /*5bfa0*/  IADD3 R9, PT, PT, R26, -0x1, RZ ;  /* 0xffffffff1a097810 */ /* 0x001fce0007ffe0ff */
[----:B------:R-:W0:Y:S01]  /*5bfb0*/  I2F.F64 R12, R26 ;  /* 0x0000001a000c7312 */ /* 0x000e220000201c00 */
[----:B--2---:R-:W-:-:S07]  /*5bfc0*/  IADD3 R76, PT, PT, R27, -0x1, RZ ;  /* 0xffffffff1b4c7810 */ /* 0x004fce0007ffe0ff */
[----:B------:R-:W2:Y:S01]  /*5bfd0*/  I2F.F64 R24, R27 ;  /* 0x0000001b00187312 */ /* 0x000ea20000201c00 */
[----:B0-----:R-:W-:Y:S02]  /*5bfe0*/  DSETP.GEU.AND P0, PT, R4, R12, PT ;  /* 0x0000000c0400722a */ /* 0x001fe40003f0e000 */
[----:B--2---:R-:W-:Y:S01]  /*5bff0*/  DSETP.GEU.AND P1, PT, R14, R24, PT ;  /* 0x000000180e00722a */ /* 0x004fe20003f2e000 */
[----:B------:R-:W-:Y:S01]  /*5c000*/  MOV R24, 0x0 ;  /* 0x0000000000187802 */ /* 0x000fe20000000f00 */
[----:B------:R-:W-:-:S10]  /*5c010*/  IMAD.MOV.U32 R25, RZ, RZ, 0x40180000 ;  /* 0x40180000ff197424 */ /* 0x000fd400078e00ff */
[----:B------:R-:W-:-:S04]  /*5c020*/  @P0 IMAD.MOV R9, RZ, RZ, R26 ;  /* 0x000000ffff090224 */ /* 0x000fc800078e021a */
[----:B------:R0:W2:Y:S01]  /*5c030*/  I2F.F64 R62, R9 ;  /* 0x00000009003e7312 */ /* 0x0000a20000201c00 */
[----:B------:R-:W-:Y:S01]  /*5c040*/  IADD3 R75, PT, PT, R9, 0x1, RZ ;  /* 0x00000001094b7810 */ /* 0x000fe20007ffe0ff */
[----:B------:R-:W-:-:S03]  /*5c050*/  @P1 IMAD.MOV R76, RZ, RZ, R27 ;  /* 0x000000ffff4c1224 */ /* 0x000fc600078e021b */
[----:B------:R-:W-:-:S03]  /*5c060*/  LOP3.LUT R75, R75, 0xff, RZ, 0xc0, !PT ;  /* 0x000000ff4b4b7812 */ /* 0x000fc600078ec0ff */
[----:B------:R3:W4:Y:S01]  /*5c070*/  I2F.F64 R60, R76 ;  /* 0x0000004c003c7312 */ /* 0x0007220000201c00 */
[----:B0-----:R-:W-:Y:S01]  /*5c080*/  LOP3.LUT R9, R9, 0xff, RZ, 0xc0, !PT ;  /* 0x000000ff09097812 */ /* 0x001fe200078ec0ff */
        /* <DEDUP_REMOVED lines=32> */
.L_x_502:
        /* <DEDUP_REMOVED lines=51> */
.L_x_433:
[----:B------:R-:W-:-:S13]  /*5c5c0*/  ISETP.NE.AND P0, PT, R72, 0x2, PT ;  /* 0x000000024800780c */ /* 0x000fda0003f05270 */
[C-C-:B------:R-:W-:Y:S02]  /*5c5d0*/  @P0 DADD R4, -R62.reuse, -R70.reuse ;  /* 0x000000003e040229 */ /* 0x140fe40000000946 */
[----:B------:R-:W-:Y:S01]  /*5c5e0*/  @!P0 DADD R4, R62, -R70 ;  /* 0x000000003e048229 */ /* 0x000fe20000000846 */
[----:B------:R-:W-:Y:S10]  /*5c5f0*/  BRA `(.L_x_434) ;  /* 0x0000000000947947 */ /* 0x000ff40003800000 */
.L_x_432:
        /* <DEDUP_REMOVED lines=9> */
.L_x_435:
[----:B------:R-:W-:Y:S01]  /*5c690*/  ISETP.NE.AND P0, PT, R72, 0x6, PT ;  /* 0x000000064800780c */ /* 0x000fe20003f05270 */
[----:B------:R-:W-:Y:S01]  /*5c6a0*/  IMAD.MOV.U32 R4, RZ, RZ, R50 ;  /* 0x000000ffff047224 */ /* 0x000fe200078e0032 */
[----:B------:R-:W-:-:S11]  /*5c6b0*/  MOV R5, R51 ;  /* 0x0000003300057202 */ /* 0x000fd60000000f00 */
[----:B------:R-:W-:Y:S05]  /*5c6c0*/  @!P0 BRA `(.L_x_434) ;  /* 0x0000000000608947 */ /* 0x000fea0003800000 */
[----:B------:R-:W-:Y:S01]  /*5c6d0*/  IMAD.MOV.U32 R4, RZ, RZ, R52 ;  /* 0x000000ffff047224 */ /* 0x000fe200078e0034 */
[----:B------:R-:W-:Y:S01]  /*5c6e0*/  MOV R5, R53 ;  /* 0x0000003500057202 */ /* 0x000fe20000000f00 */
[----:B------:R-:W-:Y:S06]  /*5c6f0*/  BRA `(.L_x_434) ;  /* 0x0000000000547947 */ /* 0x000fec0003800000 */
.L_x_431:
        /* <DEDUP_REMOVED lines=8> */
.L_x_437:
[----:B------:R-:W-:-:S13]  /*5c780*/  ISETP.NE.AND P0, PT, R72, 0xa, PT ;  /* 0x0000000a4800780c */ /* 0x000fda0003f05270 */
[C-C-:B------:R-:W-:Y:S02]  /*5c790*/  @P0 DADD R4, -R60.reuse, -R70.reuse ;  /* 0x000000003c040229 */ /* 0x140fe40000000946 */
[----:B------:R-:W-:Y:S01]  /*5c7a0*/  @!P0 DADD R4, -R60, R70 ;  /* 0x000000003c048229 */ /* 0x000fe20000000146 */
[----:B------:R-:W-:Y:S10]  /*5c7b0*/  BRA `(.L_x_434) ;  /* 0x0000000000247947 */ /* 0x000ff40003800000 */
.L_x_436:
[----:B------:R-:W-:-:S13]  /*5c7c0*/  ISETP.GT.AND P0, PT, R72, 0xd, PT ;  /* 0x0000000d4800780c */ /* 0x000fda0003f04270 */
[----:B------:R-:W-:Y:S05]  /*5c7d0*/  @P0 BRA `(.L_x_438) ;  /* 0x0000000000100947 */ /* 0x000fea0003800000 */
[----:B------:R-:W-:-:S13]  /*5c7e0*/  ISETP.NE.AND P0, PT, R72, 0xc, PT ;  /* 0x0000000c4800780c */ /* 0x000fda0003f05270 */
[--C-:B------:R-:W-:Y:S02]  /*5c7f0*/  @P0 DADD R4, R60, -R70.reuse ;  /* 0x000000003c040229 */ /* 0x100fe40000000846 */
[----:B------:R-:W-:Y:S01]  /*5c800*/  @!P0 DADD R4, R62, R70 ;  /* 0x000000003e048229 */ /* 0x000fe20000000046 */
[----:B------:R-:W-:Y:S10]  /*5c810*/  BRA `(.L_x_434) ;  /* 0x00000000000c7947 */ /* 0x000ff40003800000 */
.L_x_438:
[----:B------:R-:W-:-:S13]  /*5c820*/  ISETP.NE.AND P0, PT, R72, 0xe, PT ;  /* 0x0000000e4800780c */ /* 0x000fda0003f05270 */
[--C-:B------:R-:W-:Y:S02]  /*5c830*/  @P0 DADD R4, -R60, -R70.reuse ;  /* 0x000000003c040229 */ /* 0x100fe40000000946 */
[----:B------:R-:W-:-:S11]  /*5c840*/  @!P0 DADD R4, -R62, R70 ;  /* 0x000000003e048229 */ /* 0x000fd60000000146 */
.L_x_434:
[----:B------:R-:W-:Y:S05]  /*5c850*/  BSYNC.RECONVERGENT B1 ;  /* 0x0000000000017941 */ /* 0x000fea0003800200 */
.L_x_430:
        /* <DEDUP_REMOVED lines=14> */
.L_x_442:
[----:B------:R-:W-:-:S13]  /*5c940*/  ISETP.NE.AND P0, PT, R65, 0x2, PT ;  /* 0x000000024100780c */ /* 0x000fda0003f05270 */
[C-C-:B------:R-:W-:Y:S02]  /*5c950*/  @P0 DADD R64, -R54.reuse, -R70.reuse ;  /* 0x0000000036400229 */ /* 0x140fe40000000946 */
[----:B------:R-:W-:Y:S01]  /*5c960*/  @!P0 DADD R64, R54, -R70 ;  /* 0x0000000036408229 */ /* 0x000fe20000000846 */
[----:B------:R-:W-:Y:S10]  /*5c970*/  BRA `(.L_x_443) ;  /* 0x0000000000947947 */ /* 0x000ff40003800000 */
.L_x_441:
        /* <DEDUP_REMOVED lines=9> */
.L_x_444:
[----:B------:R-:W-:Y:S01]  /*5ca10*/  ISETP.NE.AND P0, PT, R65, 0x6, PT ;  /* 0x000000064100780c */ /* 0x000fe20003f05270 */
[----:B------:R-:W-:Y:S01]  /*5ca20*/  IMAD.MOV.U32 R64, RZ, RZ, R40 ;  /* 0x000000ffff407224 */ /* 0x000fe200078e0028 */
[----:B------:R-:W-:-:S11]  /*5ca30*/  MOV R65, R41 ;  /* 0x0000002900417202 */ /* 0x000fd60000000f00 */
[----:B------:R-:W-:Y:S05]  /*5ca40*/  @!P0 BRA `(.L_x_443) ;  /* 0x0000000000608947 */ /* 0x000fea0003800000 */
[----:B------:R-:W-:Y:S01]  /*5ca50*/  IMAD.MOV.U32 R64, RZ, RZ, R42 ;  /* 0x000000ffff407224 */ /* 0x000fe200078e002a */
[----:B------:R-:W-:Y:S01]  /*5ca60*/  MOV R65, R43 ;  /* 0x0000002b00417202 */ /* 0x000fe20000000f00 */
[----:B------:R-:W-:Y:S06]  /*5ca70*/  BRA `(.L_x_443) ;  /* 0x0000000000547947 */ /* 0x000fec0003800000 */
.L_x_440:
        /* <DEDUP_REMOVED lines=8> */
.L_x_446:
[----:B------:R-:W-:-:S13]  /*5cb00*/  ISETP.NE.AND P0, PT, R65, 0xa, PT ;  /* 0x0000000a4100780c */ /* 0x000fda0003f05270 */
[C-C-:B------:R-:W-:Y:S02]  /*5cb10*/  @P0 DADD R64, -R60.reuse, -R70.reuse ;  /* 0x000000003c400229 */ /* 0x140fe40000000946 */
[----:B------:R-:W-:Y:S01]  /*5cb20*/  @!P0 DADD R64, -R60, R70 ;  /* 0x000000003c408229 */ /* 0x000fe20000000146 */
[----:B------:R-:W-:Y:S10]  /*5cb30*/  BRA `(.L_x_443) ;  /* 0x0000000000247947 */ /* 0x000ff40003800000 */
.L_x_445:
[----:B------:R-:W-:-:S13]  /*5cb40*/  ISETP.GT.AND P0, PT, R65, 0xd, PT ;  /* 0x0000000d4100780c */ /* 0x000fda0003f04270 */
[----:B------:R-:W-:Y:S05]  /*5cb50*/  @P0 BRA `(.L_x_447) ;  /* 0x0000000000100947 */ /* 0x000fea0003800000 */
[----:B------:R-:W-:-:S13]  /*5cb60*/  ISETP.NE.AND P0, PT, R65, 0xc, PT ;  /* 0x0000000c4100780c */ /* 0x000fda0003f05270 */
[--C-:B------:R-:W-:Y:S02]  /*5cb70*/  @P0 DADD R64, R60, -R70.reuse ;  /* 0x000000003c400229 */ /* 0x100fe40000000846 */
[----:B------:R-:W-:Y:S01]  /*5cb80*/  @!P0 DADD R64, R54, R70 ;  /* 0x0000000036408229 */ /* 0x000fe20000000046 */
[----:B------:R-:W-:Y:S10]  /*5cb90*/  BRA `(.L_x_443) ;  /* 0x00000000000c7947 */ /* 0x000ff40003800000 */
.L_x_447:
[----:B------:R-:W-:-:S13]  /*5cba0*/  ISETP.NE.AND P0, PT, R65, 0xe, PT ;  /* 0x0000000e4100780c */ /* 0x000fda0003f05270 */
[--C-:B------:R-:W-:Y:S02]  /*5cbb0*/  @P0 DADD R64, -R60, -R70.reuse ;  /* 0x000000003c400229 */ /* 0x100fe40000000946 */
[----:B------:R-:W-:-:S11]  /*5cbc0*/  @!P0 DADD R64, -R54, R70 ;  /* 0x0000000036408229 */ /* 0x000fd60000000146 */
.L_x_443:
[----:B------:R-:W-:Y:S05]  /*5cbd0*/  BSYNC.RECONVERGENT B1 ;  /* 0x0000000000017941 */ /* 0x000fea0003800200 */
.L_x_439:
        /* <DEDUP_REMOVED lines=17> */
.L_x_451:
[----:B------:R-:W-:-:S13]  /*5ccf0*/  ISETP.NE.AND P0, PT, R81, 0x2, PT ;  /* 0x000000025100780c */ /* 0x000fda0003f05270 */
[C-C-:B------:R-:W-:Y:S02]  /*5cd00*/  @P0 DADD R64, -R62.reuse, -R72.reuse ;  /* 0x000000003e400229 */ /* 0x140fe40000000948 */
[----:B------:R-:W-:Y:S01]  /*5cd10*/  @!P0 DADD R64, R62, -R72 ;  /* 0x000000003e408229 */ /* 0x000fe20000000848 */
[----:B------:R-:W-:Y:S10]  /*5cd20*/  BRA `(.L_x_452) ;  /* 0x0000000000947947 */ /* 0x000ff40003800000 */
.L_x_450:
        /* <DEDUP_REMOVED lines=9> */
.L_x_453:
[----:B------:R-:W-:Y:S01]  /*5cdc0*/  ISETP.NE.AND P0, PT, R81, 0x6, PT ;  /* 0x000000065100780c */ /* 0x000fe20003f05270 */
[----:B------:R-:W-:Y:S01]  /*5cdd0*/  IMAD.MOV.U32 R64, RZ, RZ, R50 ;  /* 0x000000ffff407224 */ /* 0x000fe200078e0032 */
[----:B------:R-:W-:-:S11]  /*5cde0*/  MOV R65, R51 ;  /* 0x0000003300417202 */ /* 0x000fd60000000f00 */
[----:B------:R-:W-:Y:S05]  /*5cdf0*/  @!P0 BRA `(.L_x_452) ;  /* 0x0000000000608947 */ /* 0x000fea0003800000 */
[----:B------:R-:W-:Y:S01]  /*5ce00*/  IMAD.MOV.U32 R64, RZ, RZ, R52 ;  /* 0x000000ffff407224 */ /* 0x000fe200078e0034 */
[----:B------:R-:W-:Y:S01]  /*5ce10*/  MOV R65, R53 ;  /* 0x0000003500417202 */ /* 0x000fe20000000f00 */
[----:B------:R-:W-:Y:S06]  /*5ce20*/  BRA `(.L_x_452) ;  /* 0x0000000000547947 */ /* 0x000fec0003800000 */
.L_x_449:
        /* <DEDUP_REMOVED lines=8> */
.L_x_455:
[----:B------:R-:W-:-:S13]  /*5ceb0*/  ISETP.NE.AND P0, PT, R81, 0xa, PT ;  /* 0x0000000a5100780c */ /* 0x000fda0003f05270 */
[C-C-:B------:R-:W-:Y:S02]  /*5cec0*/  @P0 DADD R64, -R60.reuse, -R72.reuse ;  /* 0x000000003c400229 */ /* 0x140fe40000000948 */
[----:B------:R-:W-:Y:S01]  /*5ced0*/  @!P0 DADD R64, -R60, R72 ;  /* 0x000000003c408229 */ /* 0x000fe20000000148 */
[----:B------:R-:W-:Y:S10]  /*5cee0*/  BRA `(.L_x_452) ;  /* 0x0000000000247947 */ /* 0x000ff40003800000 */
.L_x_454:
[----:B------:R-:W-:-:S13]  /*5cef0*/  ISETP.GT.AND P0, PT, R81, 0xd, PT ;  /* 0x0000000d5100780c */ /* 0x000fda0003f04270 */
[----:B------:R-:W-:Y:S05]  /*5cf00*/  @P0 BRA `(.L_x_456) ;  /* 0x0000000000100947 */ /* 0x000fea0003800000 */
[----:B------:R-:W-:-:S13]  /*5cf10*/  ISETP.NE.AND P0, PT, R81, 0xc, PT ;  /* 0x0000000c5100780c */ /* 0x000fda0003f05270 */
[--C-:B------:R-:W-:Y:S02]  /*5cf20*/  @P0 DADD R64, R60, -R72.reuse ;  /* 0x000000003c400229 */ /* 0x100fe40000000848 */
[----:B------:R-:W-:Y:S01]  /*5cf30*/  @!P0 DADD R64, R62, R72 ;  /* 0x000000003e408229 */ /* 0x000fe20000000048 */
[----:B------:R-:W-:Y:S10]  /*5cf40*/  BRA `(.L_x_452) ;  /* 0x00000000000c7947 */ /* 0x000ff40003800000 */
.L_x_456:
[----:B------:R-:W-:-:S13]  /*5cf50*/  ISETP.NE.AND P0, PT, R81, 0xe, PT ;  /* 0x0000000e5100780c */ /* 0x000fda0003f05270 */
[--C-:B------:R-:W-:Y:S02]  /*5cf60*/  @P0 DADD R64, -R60, -R72.reuse ;  /* 0x000000003c400229 */ /* 0x100fe40000000948 */
[----:B------:R-:W-:-:S11]  /*5cf70*/  @!P0 DADD R64, -R62, R72 ;  /* 0x000000003e408229 */ /* 0x000fd60000000148 */
.L_x_452:
[----:B------:R-:W-:Y:S05]  /*5cf80*/  BSYNC.RECONVERGENT B1 ;  /* 0x0000000000017941 */ /* 0x000fea0003800200 */
.L_x_448:
        /* <DEDUP_REMOVED lines=14> */
.L_x_460:
[----:B------:R-:W-:-:S13]  /*5d070*/  ISETP.NE.AND P0, PT, R81, 0x2, PT ;  /* 0x000000025100780c */ /* 0x000fda0003f05270 */
[C-C-:B------:R-:W-:Y:S02]  /*5d080*/  @P0 DADD R82, -R54.reuse, -R72.reuse ;  /* 0x0000000036520229 */ /* 0x140fe40000000948 */
[----:B------:R-:W-:Y:S01]  /*5d090*/  @!P0 DADD R82, R54, -R72 ;  /* 0x0000000036528229 */ /* 0x000fe20000000848 */
[----:B------:R-:W-:Y:S10]  /*5d0a0*/  BRA `(.L_x_461) ;  /* 0x0000000000947947 */ /* 0x000ff40003800000 */
.L_x_459:
        /* <DEDUP_REMOVED lines=9> */
.L_x_462:
[----:B------:R-:W-:Y:S01]  /*5d140*/  ISETP.NE.AND P0, PT, R81, 0x6, PT ;  /* 0x000000065100780c */ /* 0x000fe20003f05270 */
[----:B------:R-:W-:Y:S01]  /*5d150*/  IMAD.MOV.U32 R82, RZ, RZ, R40 ;  /* 0x000000ffff527224 */ /* 0x000fe200078e0028 */
[----:B------:R-:W-:-:S11]  /*5d160*/  MOV R83, R41 ;  /* 0x0000002900537202 */ /* 0x000fd60000000f00 */
[----:B------:R-:W-:Y:S05]  /*5d170*/  @!P0 BRA `(.L_x_461) ;  /* 0x0000000000608947 */ /* 0x000fea0003800000 */
[----:B------:R-:W-:Y:S01]  /*5d180*/  IMAD.MOV.U32 R82, RZ, RZ, R42 ;  /* 0x000000ffff527224 */ /* 0x000fe200078e002a */
[----:B------:R-:W-:Y:S01]  /*5d190*/  MOV R83, R43 ;  /* 0x0000002b00537202 */ /* 0x000fe20000000f00 */
[----:B------:R-:W-:Y:S06]  /*5d1a0*/  BRA `(.L_x_461) ;  /* 0x0000000000547947 */ /* 0x000fec0003800000 */
.L_x_458:
        /* <DEDUP_REMOVED lines=8> */
.L_x_464:
[----:B------:R-:W-:-:S13]  /*5d230*/  ISETP.NE.AND P0, PT, R81, 0xa, PT ;  /* 0x0000000a5100780c */ /* 0x000fda0003f05270 */
[C-C-:B------:R-:W-:Y:S02]  /*5d240*/  @P0 DADD R82, -R60.reuse, -R72.reuse ;  /* 0x000000003c520229 */ /* 0x140fe40000000948 */
[----:B------:R-:W-:Y:S01]  /*5d250*/  @!P0 DADD R82, -R60, R72 ;  /* 0x000000003c528229 */ /* 0x000fe20000000148 */
[----:B------:R-:W-:Y:S10]  /*5d260*/  BRA `(.L_x_461) ;  /* 0x0000000000247947 */ /* 0x000ff40003800000 */
.L_x_463:
[----:B------:R-:W-:-:S13]  /*5d270*/  ISETP.GT.AND P0, PT, R81, 0xd, PT ;  /* 0x0000000d5100780c */ /* 0x000fda0003f04270 */
[----:B------:R-:W-:Y:S05]  /*5d280*/  @P0 BRA `(.L_x_465) ;  /* 0x0000000000100947 */ /* 0x000fea0003800000 */
[----:B------:R-:W-:-:S13]  /*5d290*/  ISETP.NE.AND P0, PT, R81, 0xc, PT ;  /* 0x0000000c5100780c */ /* 0x000fda0003f05270 */
[--C-:B------:R-:W-:Y:S02]  /*5d2a0*/  @P0 DADD R82, R60, -R72.reuse ;  /* 0x000000003c520229 */ /* 0x100fe40000000848 */
[----:B------:R-:W-:Y:S01]  /*5d2b0*/  @!P0 DADD R82, R54, R72 ;  /* 0x0000000036528229 */ /* 0x000fe20000000048 */
[----:B------:R-:W-:Y:S10]  /*5d2c0*/  BRA `(.L_x_461) ;  /* 0x00000000000c7947 */ /* 0x000ff40003800000 */
.L_x_465:
[----:B------:R-:W-:-:S13]  /*5d2d0*/  ISETP.NE.AND P0, PT, R81, 0xe, PT ;  /* 0x0000000e5100780c */ /* 0x000fda0003f05270 */
[--C-:B------:R-:W-:Y:S02]  /*5d2e0*/  @P0 DADD R82, -R60, -R72.reuse ;  /* 0x000000003c520229 */ /* 0x100fe40000000948 */
[----:B------:R-:W-:-:S11]  /*5d2f0*/  @!P0 DADD R82, -R54, R72 ;  /* 0x0000000036528229 */ /* 0x000fd60000000148 */
.L_x_461:
[----:B------:R-:W-:Y:S05]  /*5d300*/  BSYNC.RECONVERGENT B1 ;  /* 0x0000000000017941 */ /* 0x000fea0003800200 */
.L_x_457:
        /* <DEDUP_REMOVED lines=17> */
.L_x_469:
[----:B------:R-:W-:-:S13]  /*5d420*/  ISETP.NE.AND P0, PT, R82, 0x2, PT ;  /* 0x000000025200780c */ /* 0x000fda0003f05270 */
[C-C-:B------:R-:W-:Y:S02]  /*5d430*/  @P0 DADD R64, -R62.reuse, -R70.reuse ;  /* 0x000000003e400229 */ /* 0x140fe40000000946 */
[----:B------:R-:W-:Y:S01]  /*5d440*/  @!P0 DADD R64, R62, -R70 ;  /* 0x000000003e408229 */ /* 0x000fe20000000846 */
[----:B------:R-:W-:Y:S10]  /*5d450*/  BRA `(.L_x_470) ;  /* 0x0000000000947947 */ /* 0x000ff40003800000 */
.L_x_468:
        /* <DEDUP_REMOVED lines=9> */
.L_x_471:
[----:B------:R-:W-:Y:S01]  /*5d4f0*/  ISETP.NE.AND P0, PT, R82, 0x6, PT ;  /* 0x000000065200780c */ /* 0x000fe20003f05270 */
[----:B------:R-:W-:Y:S01]  /*5d500*/  IMAD.MOV.U32 R65, RZ, RZ, R33 ;  /* 0x000000ffff417224 */ /* 0x000fe200078e0021 */
[----:B------:R-:W-:-:S11]  /*5d510*/  MOV R64, R32 ;  /* 0x0000002000407202 */ /* 0x000fd60000000f00 */
[----:B------:R-:W-:Y:S05]  /*5d520*/  @!P0 BRA `(.L_x_470) ;  /* 0x0000000000608947 */ /* 0x000fea0003800000 */
[----:B------:R-:W-:Y:S01]  /*5d530*/  MOV R64, R34 ;  /* 0x0000002200407202 */ /* 0x000fe20000000f00 */
[----:B------:R-:W-:Y:S01]  /*5d540*/  IMAD.MOV.U32 R65, RZ, RZ, R35 ;  /* 0x000000ffff417224 */ /* 0x000fe200078e0023 */
[----:B------:R-:W-:Y:S06]  /*5d550*/  BRA `(.L_x_470) ;  /* 0x0000000000547947 */ /* 0x000fec0003800000 */
.L_x_467:
        /* <DEDUP_REMOVED lines=8> */
.L_x_473:
[----:B------:R-:W-:-:S13]  /*5d5e0*/  ISETP.NE.AND P0, PT, R82, 0xa, PT ;  /* 0x0000000a5200780c */ /* 0x000fda0003f05270 */
[C-C-:B------:R-:W-:Y:S02]  /*5d5f0*/  @P0 DADD R64, -R48.reuse, -R70.reuse ;  /* 0x0000000030400229 */ /* 0x140fe40000000946 */
[----:B------:R-:W-:Y:S01]  /*5d600*/  @!P0 DADD R64, -R48, R70 ;  /* 0x0000000030408229 */ /* 0x000fe20000000146 */
[----:B------:R-:W-:Y:S10]  /*5d610*/  BRA `(.L_x_470) ;  /* 0x0000000000247947 */ /* 0x000ff40003800000 */
.L_x_472:
[----:B------:R-:W-:-:S13]  /*5d620*/  ISETP.GT.AND P0, PT, R82, 0xd, PT ;  /* 0x0000000d5200780c */ /* 0x000fda0003f04270 */
[----:B------:R-:W-:Y:S05]  /*5d630*/  @P0 BRA `(.L_x_474) ;  /* 0x0000000000100947 */ /* 0x000fea0003800000 */
[----:B------:R-:W-:-:S13]  /*5d640*/  ISETP.NE.AND P0, PT, R82, 0xc, PT ;  /* 0x0000000c5200780c */ /* 0x000fda0003f05270 */
[--C-:B------:R-:W-:Y:S02]  /*5d650*/  @P0 DADD R64, R48, -R70.reuse ;  /* 0x0000000030400229 */ /* 0x100fe40000000846 */
[----:B------:R-:W-:Y:S01]  /*5d660*/  @!P0 DADD R64, R62, R70 ;  /* 0x000000003e408229 */ /* 0x000fe20000000046 */
[----:B------:R-:W-:Y:S10]  /*5d670*/  BRA `(.L_x_470) ;  /* 0x00000000000c7947 */ /* 0x000ff40003800000 */
.L_x_474:
[----:B------:R-:W-:-:S13]  /*5d680*/  ISETP.NE.AND P0, PT, R82, 0xe, PT ;  /* 0x0000000e5200780c */ /* 0x000fda0003f05270 */
[--C-:B------:R-:W-:Y:S02]  /*5d690*/  @P0 DADD R64, -R48, -R70.reuse ;  /* 0x0000000030400229 */ /* 0x100fe40000000946 */
[----:B------:R-:W-:-:S11]  /*5d6a0*/  @!P0 DADD R64, -R62, R70 ;  /* 0x000000003e408229 */ /* 0x000fd60000000146 */
.L_x_470:
[----:B------:R-:W-:Y:S05]  /*5d6b0*/  BSYNC.RECONVERGENT B1 ;  /* 0x0000000000017941 */ /* 0x000fea0003800200 */
.L_x_466:
        /* <DEDUP_REMOVED lines=15> */
.L_x_478:
[----:B------:R-:W-:-:S13]  /*5d7b0*/  ISETP.NE.AND P0, PT, R81, 0x2, PT ;  /* 0x000000025100780c */ /* 0x000fda0003f05270 */
[C-C-:B------:R-:W-:Y:S02]  /*5d7c0*/  @P0 DADD R80, -R54.reuse, -R70.reuse ;  /* 0x0000000036500229 */ /* 0x140fe40000000946 */
[----:B------:R-:W-:Y:S01]  /*5d7d0*/  @!P0 DADD R80, R54, -R70 ;  /* 0x0000000036508229 */ /* 0x000fe20000000846 */
[----:B------:R-:W-:Y:S10]  /*5d7e0*/  BRA `(.L_x_479) ;  /* 0x0000000000947947 */ /* 0x000ff40003800000 */
.L_x_477:
        /* <DEDUP_REMOVED lines=9> */
.L_x_480:
[----:B------:R-:W-:Y:S01]  /*5d880*/  ISETP.NE.AND P0, PT, R81, 0x6, PT ;  /* 0x000000065100780c */ /* 0x000fe20003f05270 */
[----:B------:R-:W-:Y:S01]  /*5d890*/  IMAD.MOV.U32 R80, RZ, RZ, R24 ;  /* 0x000000ffff507224 */ /* 0x000fe200078e0018 */
[----:B------:R-:W-:-:S11]  /*5d8a0*/  MOV R81, R25 ;  /* 0x0000001900517202 */ /* 0x000fd60000000f00 */
[----:B------:R-:W-:Y:S05]  /*5d8b0*/  @!P0 BRA `(.L_x_479) ;  /* 0x0000000000608947 */ /* 0x000fea0003800000 */
[----:B------:R-:W-:Y:S01]  /*5d8c0*/  IMAD.MOV.U32 R80, RZ, RZ, R26 ;  /* 0x000000ffff507224 */ /* 0x000fe200078e001a */
[----:B------:R-:W-:Y:S01]  /*5d8d0*/  MOV R81, R27 ;  /* 0x0000001b00517202 */ /* 0x000fe20000000f00 */
[----:B------:R-:W-:Y:S06]  /*5d8e0*/  BRA `(.L_x_479) ;  /* 0x0000000000547947 */ /* 0x000fec0003800000 */
.L_x_476:
        /* <DEDUP_REMOVED lines=8> */
.L_x_482:
[----:B------:R-:W-:-:S13]  /*5d970*/  ISETP.NE.AND P0, PT, R81, 0xa, PT ;  /* 0x0000000a5100780c */ /* 0x000fda0003f05270 */
[C-C-:B------:R-:W-:Y:S02]  /*5d980*/  @P0 DADD R80, -R48.reuse, -R70.reuse ;  /* 0x0000000030500229 */ /* 0x140fe40000000946 */
[----:B------:R-:W-:Y:S01]  /*5d990*/  @!P0 DADD R80, -R48, R70 ;  /* 0x0000000030508229 */ /* 0x000fe20000000146 */
[----:B------:R-:W-:Y:S10]  /*5d9a0*/  BRA `(.L_x_479) ;  /* 0x0000000000247947 */ /* 0x000ff40003800000 */
.L_x_481:
[----:B------:R-:W-:-:S13]  /*5d9b0*/  ISETP.GT.AND P0, PT, R81, 0xd, PT ;  /* 0x0000000d5100780c */ /* 0x000fda0003f04270 */
[----:B------:R-:W-:Y:S05]  /*5d9c0*/  @P0 BRA `(.L_x_483) ;  /* 0x0000000000100947 */ /* 0x000fea0003800000 */
[----:B------:R-:W-:-:S13]  /*5d9d0*/  ISETP.NE.AND P0, PT, R81, 0xc, PT ;  /* 0x0000000c5100780c */ /* 0x000fda0003f05270 */
[--C-:B------:R-:W-:Y:S02]  /*5d9e0*/  @P0 DADD R80, R48, -R70.reuse ;  /* 0x0000000030500229 */ /* 0x100fe40000000846 */
[----:B------:R-:W-:Y:S01]  /*5d9f0*/  @!P0 DADD R80, R54, R70 ;  /* 0x0000000036508229 */ /* 0x000fe20000000046 */
[----:B------:R-:W-:Y:S10]  /*5da00*/  BRA `(.L_x_479) ;  /* 0x00000000000c7947 */ /* 0x000ff40003800000 */
.L_x_483:
[----:B------:R-:W-:-:S13]  /*5da10*/  ISETP.NE.AND P0, PT, R81, 0xe, PT ;  /* 0x0000000e5100780c */ /* 0x000fda0003f05270 */
[--C-:B------:R-:W-:Y:S02]  /*5da20*/  @P0 DADD R80, -R48, -R70.reuse ;  /* 0x0000000030500229 */ /* 0x100fe40000000946 */
[----:B------:R-:W-:-:S11]  /*5da30*/  @!P0 DADD R80, -R54, R70 ;  /* 0x0000000036508229 */ /* 0x000fd60000000146 */
.L_x_479:
[----:B------:R-:W-:Y:S05]  /*5da40*/  BSYNC.RECONVERGENT B1 ;  /* 0x0000000000017941 */ /* 0x000fea0003800200 */
.L_x_475:
        /* <DEDUP_REMOVED lines=17> */
.L_x_487:
[----:B------:R-:W-:-:S13]  /*5db60*/  ISETP.NE.AND P0, PT, R82, 0x2, PT ;  /* 0x000000025200780c */ /* 0x000fda0003f05270 */
[C-C-:B------:R-:W-:Y:S02]  /*5db70*/  @P0 DADD R80, -R62.reuse, -R72.reuse ;  /* 0x000000003e500229 */ /* 0x140fe40000000948 */
[----:B------:R-:W-:Y:S01]  /*5db80*/  @!P0 DADD R80, R62, -R72 ;  /* 0x000000003e508229 */ /* 0x000fe20000000848 */
[----:B------:R-:W-:Y:S10]  /*5db90*/  BRA `(.L_x_488) ;  /* 0x0000000000947947 */ /* 0x000ff40003800000 */
.L_x_486:
        /* <DEDUP_REMOVED lines=9> */
.L_x_489:
[----:B------:R-:W-:Y:S01]  /*5dc30*/  ISETP.NE.AND P0, PT, R82, 0x6, PT ;  /* 0x000000065200780c */ /* 0x000fe20003f05270 */
[----:B------:R-:W-:Y:S01]  /*5dc40*/  IMAD.MOV.U32 R81, RZ, RZ, R33 ;  /* 0x000000ffff517224 */ /* 0x000fe200078e0021 */
[----:B------:R-:W-:-:S11]  /*5dc50*/  MOV R80, R32 ;  /* 0x0000002000507202 */ /* 0x000fd60000000f00 */
[----:B------:R-:W-:Y:S05]  /*5dc60*/  @!P0 BRA `(.L_x_488) ;  /* 0x0000000000608947 */ /* 0x000fea0003800000 */
[----:B------:R-:W-:Y:S01]  /*5dc70*/  MOV R80, R34 ;  /* 0x0000002200507202 */ /* 0x000fe20000000f00 */
[----:B------:R-:W-:Y:S01]  /*5dc80*/  IMAD.MOV.U32 R81, RZ, RZ, R35 ;  /* 0x000000ffff517224 */ /* 0x000fe200078e0023 */
[----:B------:R-:W-:Y:S06]  /*5dc90*/  BRA `(.L_x_488) ;  /* 0x0000000000547947 */ /* 0x000fec0003800000 */
.L_x_485:
        /* <DEDUP_REMOVED lines=8> */
.L_x_491:
[----:B------:R-:W-:-:S13]  /*5dd20*/  ISETP.NE.AND P0, PT, R82, 0xa, PT ;  /* 0x0000000a5200780c */ /* 0x000fda0003f05270 */
[C-C-:B------:R-:W-:Y:S02]  /*5dd30*/  @P0 DADD R80, -R48.reuse, -R72.reuse ;  /* 0x0000000030500229 */ /* 0x140fe40000000948 */
[----:B------:R-:W-:Y:S01]  /*5dd40*/  @!P0 DADD R80, -R48, R72 ;  /* 0x0000000030508229 */ /* 0x000fe20000000148 */
[----:B------:R-:W-:Y:S10]  /*5dd50*/  BRA `(.L_x_488) ;  /* 0x0000000000247947 */ /* 0x000ff40003800000 */
.L_x_490:
[----:B------:R-:W-:-:S13]  /*5dd60*/  ISETP.GT.AND P0, PT, R82, 0xd, PT ;  /* 0x0000000d5200780c */ /* 0x000fda0003f04270 */
[----:B------:R-:W-:Y:S05]  /*5dd70*/  @P0 BRA `(.L_x_492) ;  /* 0x0000000000100947 */ /* 0x000fea0003800000 */
[----:B------:R-:W-:-:S13]  /*5dd80*/  ISETP.NE.AND P0, PT, R82, 0xc, PT ;  /* 0x0000000c5200780c */ /* 0x000fda0003f05270 */
[--C-:B------:R-:W-:Y:S02]  /*5dd90*/  @P0 DADD R80, R48, -R72.reuse ;  /* 0x0000000030500229 */ /* 0x100fe40000000848 */
[----:B------:R-:W-:Y:S01]  /*5dda0*/  @!P0 DADD R80, R62, R72 ;  /* 0x000000003e508229 */ /* 0x000fe20000000048 */
[----:B------:R-:W-:Y:S10]  /*5ddb0*/  BRA `(.L_x_488) ;  /* 0x00000000000c7947 */ /* 0x000ff40003800000 */
.L_x_492:
[----:B------:R-:W-:-:S13]  /*5ddc0*/  ISETP.NE.AND P0, PT, R82, 0xe, PT ;  /* 0x0000000e5200780c */ /* 0x000fda0003f05270 */
[--C-:B------:R-:W-:Y:S02]  /*5ddd0*/  @P0 DADD R80, -R48, -R72.reuse ;  /* 0x0000000030500229 */ /* 0x100fe40000000948 */
[----:B------:R-:W-:-:S11]  /*5dde0*/  @!P0 DADD R80, -R62, R72 ;  /* 0x000000003e508229 */ /* 0x000fd60000000148 */
.L_x_488:
[----:B------:R-:W-:Y:S05]  /*5ddf0*/  BSYNC.RECONVERGENT B1 ;  /* 0x0000000000017941 */ /* 0x000fea0003800200 */
.L_x_484:
        /* <DEDUP_REMOVED lines=15> */
.L_x_496:
[----:B------:R-:W-:-:S13]  /*5def0*/  ISETP.NE.AND P0, PT, R79, 0x2, PT ;  /* 0x000000024f00780c */ /* 0x000fda0003f05270 */
[C-C-:B------:R-:W-:Y:S02]  /*5df00*/  @P0 DADD R78, -R54.reuse, -R72.reuse ;  /* 0x00000000364e0229 */ /* 0x140fe40000000948 */
[----:B------:R-:W-:Y:S01]  /*5df10*/  @!P0 DADD R78, R54, -R72 ;  /* 0x00000000364e8229 */ /* 0x000fe20000000848 */
[----:B------:R-:W-:Y:S10]  /*5df20*/  BRA `(.L_x_497) ;  /* 0x0000000000947947 */ /* 0x000ff40003800000 */
.L_x_495:
        /* <DEDUP_REMOVED lines=9> */
.L_x_498:
[----:B------:R-:W-:Y:S01]  /*5dfc0*/  ISETP.NE.AND P0, PT, R79, 0x6, PT ;  /* 0x000000064f00780c */ /* 0x000fe20003f05270 */
[----:B------:R-:W-:Y:S01]  /*5dfd0*/  IMAD.MOV.U32 R78, RZ, RZ, R24 ;  /* 0x000000ffff4e7224 */ /* 0x000fe200078e0018 */
[----:B------:R-:W-:-:S11]  /*5dfe0*/  MOV R79, R25 ;  /* 0x00000019004f7202 */ /* 0x000fd60000000f00 */
[----:B------:R-:W-:Y:S05]  /*5dff0*/  @!P0 BRA `(.L_x_497) ;  /* 0x0000000000608947 */ /* 0x000fea0003800000 */
[----:B------:R-:W-:Y:S01]  /*5e000*/  IMAD.MOV.U32 R78, RZ, RZ, R26 ;  /* 0x000000ffff4e7224 */ /* 0x000fe200078e001a */
[----:B------:R-:W-:Y:S01]  /*5e010*/  MOV R79, R27 ;  /* 0x0000001b004f7202 */ /* 0x000fe20000000f00 */
[----:B------:R-:W-:Y:S06]  /*5e020*/  BRA `(.L_x_497) ;  /* 0x0000000000547947 */ /* 0x000fec0003800000 */
.L_x_494:
        /* <DEDUP_REMOVED lines=8> */
.L_x_500:
[----:B------:R-:W-:-:S13]  /*5e0b0*/  ISETP.NE.AND P0, PT, R79, 0xa, PT ;  /* 0x0000000a4f00780c */ /* 0x000fda0003f05270 */
[C-C-:B------:R-:W-:Y:S02]  /*5e0c0*/  @P0 DADD R78, -R48.reuse, -R72.reuse ;  /* 0x00000000304e0229 */ /* 0x140fe40000000948 */
[----:B------:R-:W-:Y:S01]  /*5e0d0*/  @!P0 DADD R78, -R48, R72 ;  /* 0x00000000304e8229 */ /* 0x000fe20000000148 */
[----:B------:R-:W-:Y:S10]  /*5e0e0*/  BRA `(.L_x_497) ;  /* 0x0000000000247947 */ /* 0x000ff40003800000 */
.L_x_499:
[----:B------:R-:W-:-:S13]  /*5e0f0*/  ISETP.GT.AND P0, PT, R79, 0xd, PT ;  /* 0x0000000d4f00780c */ /* 0x000fda0003f04270 */
[----:B------:R-:W-:Y:S05]  /*5e100*/  @P0 BRA `(.L_x_501) ;  /* 0x0000000000100947 */ /* 0x000fea0003800000 */
[----:B------:R-:W-:-:S13]  /*5e110*/  ISETP.NE.AND P0, PT, R79, 0xc, PT ;  /* 0x0000000c4f00780c */ /* 0x000fda0003f05270 */
[--C-:B------:R-:W-:Y:S02]  /*5e120*/  @P0 DADD R78, R48, -R72.reuse ;  /* 0x00000000304e0229 */ /* 0x100fe40000000848 */
[----:B------:R-:W-:Y:S01]  /*5e130*/  @!P0 DADD R78, R54, R72 ;  /* 0x00000000364e8229 */ /* 0x000fe20000000048 */
[----:B------:R-:W-:Y:S10]  /*5e140*/  BRA `(.L_x_497) ;  /* 0x00000000000c7947 */ /* 0x000ff40003800000 */
.L_x_501:
[----:B------:R-:W-:-:S13]  /*5e150*/  ISETP.NE.AND P0, PT, R79, 0xe, PT ;  /* 0x0000000e4f00780c */ /* 0x000fda0003f05270 */
[--C-:B------:R-:W-:Y:S02]  /*5e160*/  @P0 DADD R78, -R48, -R72.reuse ;  /* 0x00000000304e0229 */ /* 0x100fe40000000948 */
[----:B------:R-:W-:-:S11]  /*5e170*/  @!P0 DADD R78, -R54, R72 ;  /* 0x00000000364e8229 */ /* 0x000fd60000000148 */
.L_x_497:
[----:B------:R-:W-:Y:S05]  /*5e180*/  BSYNC.RECONVERGENT B1 ;  /* 0x0000000000017941 */ /* 0x000fea0003800200 */
.L_x_493:
[----:B------:R-:W-:Y:S01]  /*5e190*/  DADD R72, R78, -R80 ;  /* 0x000000004e487229 */ /* 0x000fe20000000850 */
[----:B------:R-:W-:-:S07]  /*5e1a0*/  IMAD.MOV.U32 R78, RZ, RZ, R77 ;  /* 0x000000ffff4e7224 */ /* 0x000fce00078e004d */
[----:B------:R-:W-:-:S11]  /*5e1b0*/  DFMA R72, R58, R72, R80 ;  /* 0x000000483a48722b */ /* 0x000fd60000000050 */
.L_x_429:
[----:B------:R-:W-:Y:S05]  /*5e1c0*/  BSYNC.RECONVERGENT B0 ;  /* 0x0000000000007941 */ /* 0x000fea0003800200 */
.L_x_428:
        /* <DEDUP_REMOVED lines=26> */
.L_x_580:
[----:B------:R-:W0:Y:S01]  /*5e370*/  MUFU.RCP64H R3, R23 ;  /* 0x0000001700037308 */ /* 0x000e220000001800 */
[----:B------:R-:W-:Y:S01]  /*5e380*/  IADD3 R2, PT, PT, R23, 0x300402, RZ ;  /* 0x0030040217027810 */ /* 0x000fe20007ffe0ff */
[C---:B------:R-:W-:Y:S01]  /*5e390*/  DMUL R26, R22.reuse, -88 ;  /* 0xc0560000161a7828 */ /* 0x040fe20000000000 */
[----:B------:R-:W-:Y:S01]  /*5e3a0*/  UMOV UR6, 0x9eecbfb2 ;  /* 0x9eecbfb200067882 */ /* 0x000fe20000000000 */
[----:B------:R-:W-:Y:S01]  /*5e3b0*/  DMUL R20, RZ, R22 ;  /* 0x00000016ff147228 */ /* 0x000fe20000000000 */
[----:B------:R-:W-:Y:S01]  /*5e3c0*/  FSETP.GEU.AND P0, PT, |R2|, 5.8789094863358348022e-39, PT ;  /* 0x004004020200780b */ /* 0x000fe20003f0e200 */
[----:B------:R-:W-:Y:S01]  /*5e3d0*/  UMOV UR7, 0x40211c3c ;  /* 0x40211c3c00077882 */ /* 0x000fe20000000000 */
[----:B------:R-:W-:Y:S01]  /*5e3e0*/  UMOV UR20, 0x9eecbfb2 ;  /* 0x9eecbfb200147882 */ /* 0x000fe20000000000 */
[----:B------:R-:W-:Y:S01]  /*5e3f0*/  UMOV UR21, 0x40111c3c ;  /* 0x40111c3c00157882 */ /* 0x000fe20000000000 */
[----:B------:R-:W-:Y:S02]  /*5e400*/  DMUL R28, R22, UR6 ;  /* 0x00000006161c7c28 */ /* 0x000fe40008000000 */
[----:B------:R-:W-:-:S02]  /*5e410*/  DMUL R26, R26, UR6 ;  /* 0x000000061a1a7c28 */ /* 0x000fc40008000000 */
[----:B------:R-:W-:Y:S02]  /*5e420*/  DMUL R20, R20, UR20 ;  /* 0x0000001414147c28 */ /* 0x000fe40008000000 */
[----:B------:R-:W-:Y:S02]  /*5e430*/  DMUL R18, R22, UR20 ;  /* 0x0000001416127c28 */ /* 0x000fe40008000000 */
[----:B0-----:R-:W-:Y:S02]  /*5e440*/  DFMA R4, R2, -R22, 1 ;  /* 0x3ff000000204742b */ /* 0x001fe40000000816 */
        /* <DEDUP_REMOVED lines=12> */
.L_x_504:
[----:B------:R-:W-:Y:S02]  /*5e510*/  UIMAD UR6, UR4, 0x118, UR9 ;  /* 0x00000118040678a4 */ /* 0x000fe4000f8e0209 */
[----:B------:R-:W-:-:S07]  /*5e520*/  UIMAD UR7, UR4, 0x118, UR18 ;  /* 0x00000118040778a4 */ /* 0x000fce000f8e0212 */
[----:B------:R-:W2:Y:S04]  /*5e530*/  LDL.64 R4, [UR6+0x2300] ;  /* 0x00230006ff047983 */ /* 0x000ea80008100a00 */
[----:B------:R-:W3:Y:S04]  /*5e540*/  LDL.64 R14, [UR7+0x2310] ;  /* 0x00231007ff0e7983 */ /* 0x000ee80008100a00 */
[----:B------:R-:W5:Y:S01]  /*5e550*/  LDL.64 R2, [UR7+0x2308] ;  /* 0x00230807ff027983 */ /* 0x000f620008100a00 */
[----:B------:R-:W-:Y:S01]  /*5e560*/  UMOV UR20, 0x9eecbfb2 ;  /* 0x9eecbfb200147882 */ /* 0x000fe20000000000 */
[----:B------:R-:W-:Y:S01]  /*5e570*/  UMOV UR21, 0x40211c3c ;  /* 0x40211c3c00157882 */ /* 0x000fe20000000000 */
[----:B------:R-:W-:Y:S01]  /*5e580*/  MOV R78, 0xffffffff ;  /* 0xffffffff004e7802 */ /* 0x000fe20000000f00 */
[C---:B------:R-:W-:Y:S01]  /*5e590*/  DFMA R12, R22.reuse, UR20, R28 ;  /* 0x00000014160c7c2b */ /* 0x040fe2000800001c */
[----:B------:R-:W-:Y:S01]  /*5e5a0*/  IMAD.MOV.U32 R75, RZ, RZ, RZ ;  /* 0x000000ffff4b7224 */ /* 0x000fe200078e00ff */
[----:B------:R-:W-:Y:S01]  /*5e5b0*/  DFMA R26, R22, UR20, R26 ;  /* 0x00000014161a7c2b */ /* 0x000fe2000800001a */
[----:B------:R-:W-:-:S02]  /*5e5c0*/  CS2R R72, SRZ ;  /* 0x0000000000487805 */ /* 0x000fc4000001ff00 */
[----:B------:R-:W-:Y:S02]  /*5e5d0*/  CS2R R64, SRZ ;  /* 0x0000000000407805 */ /* 0x000fe4000001ff00 */
[----:B------:R-:W-:Y:S01]  /*5e5e0*/  CS2R R66, SRZ ;  /* 0x0000000000427805 */ /* 0x000fe2000001ff00 */
[----:B------:R-:W-:Y:S02]  /*5e5f0*/  DFMA R12, R24, UR20, R12 ;  /* 0x00000014180c7c2b */ /* 0x000fe4000800000c */
[----:B--2---:R-:W-:-:S06]  /*5e600*/  DADD R4, R26, R4 ;  /* 0x000000001a047229 */ /* 0x004fcc0000000004 */
        /* <DEDUP_REMOVED lines=50> */
.L_x_579:
        /* <DEDUP_REMOVED lines=51> */
.L_x_510:
[----:B------:R-:W-:-:S13]  /*5ec60*/  ISETP.NE.AND P0, PT, R72, 0x2, PT ;  /* 0x000000024800780c */ /* 0x000fda0003f05270 */
[C-C-:B------:R-:W-:Y:S02]  /*5ec70*/  @P0 DADD R4, -R62.reuse, -R70.reuse ;  /* 0x000000003e040229 */ /* 0x140fe40000000946 */
[----:B------:R-:W-:Y:S01]  /*5ec80*/  @!P0 DADD R4, R62, -R70 ;  /* 0x000000003e048229 */ /* 0x000fe20000000846 */
[----:B------:R-:W-:Y:S10]  /*5ec90*/  BRA `(.L_x_511) ;  /* 0x0000000000947947 */ /* 0x000ff40003800000 */
.L_x_509:
        /* <DEDUP_REMOVED lines=9> */
.L_x_512:
[----:B------:R-:W-:Y:S01]  /*5ed30*/  ISETP.NE.AND P0, PT, R72, 0x6, PT ;  /* 0x000000064800780c */ /* 0x000fe20003f05270 */
[----:B------:R-:W-:Y:S01]  /*5ed40*/  IMAD.MOV.U32 R4, RZ, RZ, R50 ;  /* 0x000000ffff047224 */ /* 0x000fe200078e0032 */
[----:B------:R-:W-:-:S11]  /*5ed50*/  MOV R5, R51 ;  /* 0x0000003300057202 */ /* 0x000fd60000000f00 */
[----:B------:R-:W-:Y:S05]  /*5ed60*/  @!P0 BRA `(.L_x_511) ;  /* 0x0000000000608947 */ /* 0x000fea0003800000 */
[----:B------:R-:W-:Y:S01]  /*5ed70*/  IMAD.MOV.U32 R4, RZ, RZ, R52 ;  /* 0x000000ffff047224 */ /* 0x000fe200078e0034 */
[----:B------:R-:W-:Y:S01]  /*5ed80*/  MOV R5, R53 ;  /* 0x0000003500057202 */ /* 0x000fe20000000f00 */
[----:B------:R-:W-:Y:S06]  /*5ed90*/  BRA `(.L_x_511) ;  /* 0x0000000000547947 */ /* 0x000fec0003800000 */
.L_x_508:
        /* <DEDUP_REMOVED lines=8> */
.L_x_514:
[----:B------:R-:W-:-:S13]  /*5ee20*/  ISETP.NE.AND P0, PT, R72, 0xa, PT ;  /* 0x0000000a4800780c */ /* 0x000fda0003f05270 */
[C-C-:B------:R-:W-:Y:S02]  /*5ee30*/  @P0 DADD R4, -R60.reuse, -R70.reuse ;  /* 0x000000003c040229 */ /* 0x140fe40000000946 */
[----:B------:R-:W-:Y:S01]  /*5ee40*/  @!P0 DADD R4, -R60, R70 ;  /* 0x000000003c048229 */ /* 0x000fe20000000146 */
[----:B------:R-:W-:Y:S10]  /*5ee50*/  BRA `(.L_x_511) ;  /* 0x0000000000247947 */ /* 0x000ff40003800000 */
.L_x_513:
[----:B------:R-:W-:-:S13]  /*5ee60*/  ISETP.GT.AND P0, PT, R72, 0xd, PT ;  /* 0x0000000d4800780c */ /* 0x000fda0003f04270 */
[----:B------:R-:W-:Y:S05]  /*5ee70*/  @P0 BRA `(.L_x_515) ;  /* 0x0000000000100947 */ /* 0x000fea0003800000 */
[----:B------:R-:W-:-:S13]  /*5ee80*/  ISETP.NE.AND P0, PT, R72, 0xc, PT ;  /* 0x0000000c4800780c */ /* 0x000fda0003f05270 */
[--C-:B------:R-:W-:Y:S02]  /*5ee90*/  @P0 DADD R4, R60, -R70.reuse ;  /* 0x000000003c040229 */ /* 0x100fe40000000846 */
[----:B------:R-:W-:Y:S01]  /*5eea0*/  @!P0 DADD R4, R62, R70 ;  /* 0x000000003e048229 */ /* 0x000fe20000000046 */
[----:B------:R-:W-:Y:S10]  /*5eeb0*/  BRA `(.L_x_511) ;  /* 0x00000000000c7947 */ /* 0x000ff40003800000 */
.L_x_515:
[----:B------:R-:W-:-:S13]  /*5eec0*/  ISETP.NE.AND P0, PT, R72, 0xe, PT ;  /* 0x0000000e4800780c */ /* 0x000fda0003f05270 */
[--C-:B------:R-:W-:Y:S02]  /*5eed0*/  @P0 DADD R4, -R60, -R70.reuse ;  /* 0x000000003c040229 */ /* 0x100fe40000000946 */
[----:B------:R-:W-:-:S11]  /*5eee0*/  @!P0 DADD R4, -R62, R70 ;  /* 0x000000003e048229 */ /* 0x000fd60000000146 */
.L_x_511:
[----:B------:R-:W-:Y:S05]  /*5eef0*/  BSYNC.RECONVERGENT B1 ;  /* 0x0000000000017941 */ /* 0x000fea0003800200 */
.L_x_507:
        /* <DEDUP_REMOVED lines=14> */
.L_x_519:
[----:B------:R-:W-:-:S13]  /*5efe0*/  ISETP.NE.AND P0, PT, R65, 0x2, PT ;  /* 0x000000024100780c */ /* 0x000fda0003f05270 */
[C-C-:B------:R-:W-:Y:S02]  /*5eff0*/  @P0 DADD R64, -R54.reuse, -R70.reuse ;  /* 0x0000000036400229 */ /* 0x140fe40000000946 */
[----:B------:R-:W-:Y:S01]  /*5f000*/  @!P0 DADD R64, R54, -R70 ;  /* 0x0000000036408229 */ /* 0x000fe20000000846 */
[----:B------:R-:W-:Y:S10]  /*5f010*/  BRA `(.L_x_520) ;  /* 0x0000000000947947 */ /* 0x000ff40003800000 */
.L_x_518:
        /* <DEDUP_REMOVED lines=9> */
.L_x_521:
[----:B------:R-:W-:Y:S01]  /*5f0b0*/  ISETP.NE.AND P0, PT, R65, 0x6, PT ;  /* 0x000000064100780c */ /* 0x000fe20003f05270 */
[----:B------:R-:W-:Y:S01]  /*5f0c0*/  IMAD.MOV.U32 R64, RZ, RZ, R40 ;  /* 0x000000ffff407224 */ /* 0x000fe200078e0028 */
[----:B------:R-:W-:-:S11]  /*5f0d0*/  MOV R65, R41 ;  /* 0x0000002900417202 */ /* 0x000fd60000000f00 */
[----:B------:R-:W-:Y:S05]  /*5f0e0*/  @!P0 BRA `(.L_x_520) ;  /* 0x0000000000608947 */ /* 0x000fea0003800000 */
[----:B------:R-:W-:Y:S01]  /*5f0f0*/  IMAD.MOV.U32 R64, RZ, RZ, R42 ;  /* 0x000000ffff407224 */ /* 0x000fe200078e002a */
[----:B------:R-:W-:Y:S01]  /*5f100*/  MOV R65, R43 ;  /* 0x0000002b00417202 */ /* 0x000fe20000000f00 */
[----:B------:R-:W-:Y:S06]  /*5f110*/  BRA `(.L_x_520) ;  /* 0x0000000000547947 */ /* 0x000fec0003800000 */
.L_x_517:
        /* <DEDUP_REMOVED lines=8> */
.L_x_523:
[----:B------:R-:W-:-:S13]  /*5f1a0*/  ISETP.NE.AND P0, PT, R65, 0xa, PT ;  /* 0x0000000a4100780c */ /* 0x000fda0003f05270 */
[C-C-:B------:R-:W-:Y:S02]  /*5f1b0*/  @P0 DADD R64, -R60.reuse, -R70.reuse ;  /* 0x000000003c400229 */ /* 0x140fe40000000946 */
[----:B------:R-:W-:Y:S01]  /*5f1c0*/  @!P0 DADD R64, -R60, R70 ;  /* 0x000000003c408229 */ /* 0x000fe20000000146 */
[----:B------:R-:W-:Y:S10]  /*5f1d0*/  BRA `(.L_x_520) ;  /* 0x0000000000247947 */ /* 0x000ff40003800000 */
.L_x_522:
[----:B------:R-:W-:-:S13]  /*5f1e0*/  ISETP.GT.AND P0, PT, R65, 0xd, PT ;  /* 0x0000000d4100780c */ /* 0x000fda0003f04270 */
[----:B------:R-:W-:Y:S05]  /*5f1f0*/  @P0 BRA `(.L_x_524) ;  /* 0x0000000000100947 */ /* 0x000fea0003800000 */
[----:B------:R-:W-:-:S13]  /*5f200*/  ISETP.NE.AND P0, PT, R65, 0xc, PT ;  /* 0x0000000c4100780c */ /* 0x000fda0003f05270 */
[--C-:B------:R-:W-:Y:S02]  /*5f210*/  @P0 DADD R64, R60, -R70.reuse ;  /* 0x000000003c400229 */ /* 0x100fe40000000846 */
[----:B------:R-:W-:Y:S01]  /*5f220*/  @!P0 DADD R64, R54, R70 ;  /* 0x0000000036408229 */ /* 0x000fe20000000046 */
[----:B------:R-:W-:Y:S10]  /*5f230*/  BRA `(.L_x_520) ;  /* 0x00000000000c7947 */ /* 0x000ff40003800000 */
.L_x_524:
[----:B------:R-:W-:-:S13]  /*5f240*/  ISETP.NE.AND P0, PT, R65, 0xe, PT ;  /* 0x0000000e4100780c */ /* 0x000fda0003f05270 */
[--C-:B------:R-:W-:Y:S02]  /*5f250*/  @P0 DADD R64, -R60, -R70.reuse ;  /* 0x000000003c400229 */ /* 0x100fe40000000946 */
[----:B------:R-:W-:-:S11]  /*5f260*/  @!P0 DADD R64, -R54, R70 ;  /* 0x0000000036408229 */ /* 0x000fd60000000146 */
.L_x_520:
[----:B------:R-:W-:Y:S05]  /*5f270*/  BSYNC.RECONVERGENT B1 ;  /* 0x0000000000017941 */ /* 0x000fea0003800200 */
.L_x_516:
        /* <DEDUP_REMOVED lines=17> */
.L_x_528:
[----:B------:R-:W-:-:S13]  /*5f390*/  ISETP.NE.AND P0, PT, R81, 0x2, PT ;  /* 0x000000025100780c */ /* 0x000fda0003f05270 */
[C-C-:B------:R-:W-:Y:S02]  /*5f3a0*/  @P0 DADD R64, -R62.reuse, -R72.reuse ;  /* 0x000000003e400229 */ /* 0x140fe40000000948 */
[----:B------:R-:W-:Y:S01]  /*5f3b0*/  @!P0 DADD R64, R62, -R72 ;  /* 0x000000003e408229 */ /* 0x000fe20000000848 */
[----:B------:R-:W-:Y:S10]  /*5f3c0*/  BRA `(.L_x_529) ;  /* 0x0000000000947947 */ /* 0x000ff40003800000 */
.L_x_527:
        /* <DEDUP_REMOVED lines=9> */
.L_x_530:
[----:B------:R-:W-:Y:S01]  /*5f460*/  ISETP.NE.AND P0, PT, R81, 0x6, PT ;  /* 0x000000065100780c */ /* 0x000fe20003f05270 */
[----:B------:R-:W-:Y:S01]  /*5f470*/  IMAD.MOV.U32 R64, RZ, RZ, R50 ;  /* 0x000000ffff407224 */ /* 0x000fe200078e0032 */
[----:B------:R-:W-:-:S11]  /*5f480*/  MOV R65, R51 ;  /* 0x0000003300417202 */ /* 0x000fd60000000f00 */
[----:B------:R-:W-:Y:S05]  /*5f490*/  @!P0 BRA `(.L_x_529) ;  /* 0x0000000000608947 */ /* 0x000fea0003800000 */
[----:B------:R-:W-:Y:S01]  /*5f4a0*/  IMAD.MOV.U32 R64, RZ, RZ, R52 ;  /* 0x000000ffff407224 */ /* 0x000fe200078e0034 */
[----:B------:R-:W-:Y:S01]  /*5f4b0*/  MOV R65, R53 ;  /* 0x0000003500417202 */ /* 0x000fe20000000f00 */
[----:B------:R-:W-:Y:S06]  /*5f4c0*/  BRA `(.L_x_529) ;  /* 0x0000000000547947 */ /* 0x000fec0003800000 */
.L_x_526:
        /* <DEDUP_REMOVED lines=8> */
.L_x_532:
[----:B------:R-:W-:-:S13]  /*5f550*/  ISETP.NE.AND P0, PT, R81, 0xa, PT ;  /* 0x0000000a5100780c */ /* 0x000fda0003f05270 */
[C-C-:B------:R-:W-:Y:S02]  /*5f560*/  @P0 DADD R64, -R60.reuse, -R72.reuse ;  /* 0x000000003c400229 */ /* 0x140fe40000000948 */
[----:B------:R-:W-:Y:S01]  /*5f570*/  @!P0 DADD R64, -R60, R72 ;  /* 0x000000003c408229 */ /* 0x000fe20000000148 */
[----:B------:R-:W-:Y:S10]  /*5f580*/  BRA `(.L_x_529) ;  /* 0x0000000000247947 */ /* 0x000ff40003800000 */
.L_x_531:
[----:B------:R-:W-:-:S13]  /*5f590*/  ISETP.GT.AND P0, PT, R81, 0xd, PT ;  /* 0x0000000d5100780c */ /* 0x000fda0003f04270 */
[----:B------:R-:W-:Y:S05]  /*5f5a0*/  @P0 BRA `(.L_x_533) ;  /* 0x0000000000100947 */ /* 0x000fea0003800000 */
[----:B------:R-:W-:-:S13]  /*5f5b0*/  ISETP.NE.AND P0, PT, R81, 0xc, PT ;  /* 0x0000000c5100780c */ /* 0x000fda0003f05270 */
[--C-:B------:R-:W-:Y:S02]  /*5f5c0*/  @P0 DADD R64, R60, -R72.reuse ;  /* 0x000000003c400229 */ /* 0x100fe40000000848 */
[----:B------:R-:W-:Y:S01]  /*5f5d0*/  @!P0 DADD R64, R62, R72 ;  /* 0x000000003e408229 */ /* 0x000fe20000000048 */
[----:B------:R-:W-:Y:S10]  /*5f5e0*/  BRA `(.L_x_529) ;  /* 0x00000000000c7947 */ /* 0x000ff40003800000 */
.L_x_533:
[----:B------:R-:W-:-:S13]  /*5f5f0*/  ISETP.NE.AND P0, PT, R81, 0xe, PT ;  /* 0x0000000e5100780c */ /* 0x000fda0003f05270 */
[--C-:B------:R-:W-:Y:S02]  /*5f600*/  @P0 DADD R64, -R60, -R72.reuse ;  /* 0x000000003c400229 */ /* 0x100fe40000000948 */
[----:B------:R-:W-:-:S11]  /*5f610*/  @!P0 DADD R64, -R62, R72 ;  /* 0x000000003e408229 */ /* 0x000fd60000000148 */
.L_x_529:
[----:B------:R-:W-:Y:S05]  /*5f620*/  BSYNC.RECONVERGENT B1 ;  /* 0x0000000000017941 */ /* 0x000fea0003800200 */
.L_x_525:
        /* <DEDUP_REMOVED lines=14> */
.L_x_537:
[----:B------:R-:W-:-:S13]  /*5f710*/  ISETP.NE.AND P0, PT, R81, 0x2, PT ;  /* 0x000000025100780c */ /* 0x000fda0003f05270 */
[C-C-:B------:R-:W-:Y:S02]  /*5f720*/  @P0 DADD R82, -R54.reuse, -R72.reuse ;  /* 0x0000000036520229 */ /* 0x140fe40000000948 */
[----:B------:R-:W-:Y:S01]  /*5f730*/  @!P0 DADD R82, R54, -R72 ;  /* 0x0000000036528229 */ /* 0x000fe20000000848 */
[----:B------:R-:W-:Y:S10]  /*5f740*/  BRA `(.L_x_538) ;  /* 0x0000000000947947 */ /* 0x000ff40003800000 */
.L_x_536:
        /* <DEDUP_REMOVED lines=9> */
.L_x_539:
[----:B------:R-:W-:Y:S01]  /*5f7e0*/  ISETP.NE.AND P0, PT, R81, 0x6, PT ;  /* 0x000000065100780c */ /* 0x000fe20003f05270 */
[----:B------:R-:W-:Y:S01]  /*5f7f0*/  IMAD.MOV.U32 R82, RZ, RZ, R40 ;  /* 0x000000ffff527224 */ /* 0x000fe200078e0028 */
[----:B------:R-:W-:-:S11]  /*5f800*/  MOV R83, R41 ;  /* 0x0000002900537202 */ /* 0x000fd60000000f00 */
[----:B------:R-:W-:Y:S05]  /*5f810*/  @!P0 BRA `(.L_x_538) ;  /* 0x0000000000608947 */ /* 0x000fea0003800000 */
[----:B------:R-:W-:Y:S01]  /*5f820*/  IMAD.MOV.U32 R82, RZ, RZ, R42 ;  /* 0x000000ffff527224 */ /* 0x000fe200078e002a */
[----:B------:R-:W-:Y:S01]  /*5f830*/  MOV R83, R43 ;  /* 0x0000002b00537202 */ /* 0x000fe20000000f00 */
[----:B------:R-:W-:Y:S06]  /*5f840*/  BRA `(.L_x_538) ;  /* 0x0000000000547947 */ /* 0x000fec0003800000 */
.L_x_535:
        /* <DEDUP_REMOVED lines=8> */
.L_x_541:
[----:B------:R-:W-:-:S13]  /*5f8d0*/  ISETP.NE.AND P0, PT, R81, 0xa, PT ;  /* 0x0000000a5100780c */ /* 0x000fda0003f05270 */
[C-C-:B------:R-:W-:Y:S02]  /*5f8e0*/  @P0 DADD R82, -R60.reuse, -R72.reuse ;  /* 0x000000003c520229 */ /* 0x140fe40000000948 */
[----:B------:R-:W-:Y:S01]  /*5f8f0*/  @!P0 DADD R82, -R60, R72 ;  /* 0x000000003c528229 */ /* 0x000fe20000000148 */
[----:B------:R-:W-:Y:S10]  /*5f900*/  BRA `(.L_x_538) ;  /* 0x0000000000247947 */ /* 0x000ff40003800000 */
.L_x_540:
[----:B------:R-:W-:-:S13]  /*5f910*/  ISETP.GT.AND P0, PT, R81, 0xd, PT ;  /* 0x0000000d5100780c */ /* 0x000fda0003f04270 */
[----:B------:R-:W-:Y:S05]  /*5f920*/  @P0 BRA `(.L_x_542) ;  /* 0x0000000000100947 */ /* 0x000fea0003800000 */
[----:B------:R-:W-:-:S13]  /*5f930*/  ISETP.NE.AND P0, PT, R81, 0xc, PT ;  /* 0x0000000c5100780c */ /* 0x000fda0003f05270 */
[--C-:B------:R-:W-:Y:S02]  /*5f940*/  @P0 DADD R82, R60, -R72.reuse ;  /* 0x000000003c520229 */ /* 0x100fe40000000848 */
[----:B------:R-:W-:Y:S01]  /*5f950*/  @!P0 DADD R82, R54, R72 ;  /* 0x0000000036528229 */ /* 0x000fe20000000048 */
[----:B------:R-:W-:Y:S10]  /*5f960*/  BRA `(.L_x_538) ;  /* 0x00000000000c7947 */ /* 0x000ff40003800000 */
.L_x_542:
[----:B------:R-:W-:-:S13]  /*5f970*/  ISETP.NE.AND P0, PT, R81, 0xe, PT ;  /* 0x0000000e5100780c */ /* 0x000fda0003f05270 */
[--C-:B------:R-:W-:Y:S02]  /*5f980*/  @P0 DADD R82, -R60, -R72.reuse ;  /* 0x000000003c520229 */ /* 0x100fe40000000948 */
[----:B------:R-:W-:-:S11]  /*5f990*/  @!P0 DADD R82, -R54, R72 ;  /* 0x0000000036528229 */ /* 0x000fd60000000148 */
.L_x_538:
[----:B------:R-:W-:Y:S05]  /*5f9a0*/  BSYNC.RECONVERGENT B1 ;  /* 0x0000000000017941 */ /* 0x000fea0003800200 */
.L_x_534:
        /* <DEDUP_REMOVED lines=17> */
.L_x_546:
[----:B------:R-:W-:-:S13]  /*5fac0*/  ISETP.NE.AND P0, PT, R82, 0x2, PT ;  /* 0x000000025200780c */ /* 0x000fda0003f05270 */
[C-C-:B------:R-:W-:Y:S02]  /*5fad0*/  @P0 DADD R64, -R62.reuse, -R70.reuse ;  /* 0x000000003e400229 */ /* 0x140fe40000000946 */
[----:B------:R-:W-:Y:S01]  /*5fae0*/  @!P0 DADD R64, R62, -R70 ;  /* 0x000000003e408229 */ /* 0x000fe20000000846 */
[----:B------:R-:W-:Y:S10]  /*5faf0*/  BRA `(.L_x_547) ;  /* 0x0000000000947947 */ /* 0x000ff40003800000 */
.L_x_545:
        /* <DEDUP_REMOVED lines=9> */
.L_x_548:
[----:B------:R-:W-:Y:S01]  /*5fb90*/  ISETP.NE.AND P0, PT, R82, 0x6, PT ;  /* 0x000000065200780c */ /* 0x000fe20003f05270 */
[----:B------:R-:W-:Y:S01]  /*5fba0*/  IMAD.MOV.U32 R65, RZ, RZ, R33 ;  /* 0x000000ffff417224 */ /* 0x000fe200078e0021 */
[----:B------:R-:W-:-:S11]  /*5fbb0*/  MOV R64, R32 ;  /* 0x0000002000407202 */ /* 0x000fd60000000f00 */
[----:B------:R-:W-:Y:S05]  /*5fbc0*/  @!P0 BRA `(.L_x_547) ;  /* 0x0000000000608947 */ /* 0x000fea0003800000 */
[----:B------:R-:W-:Y:S01]  /*5fbd0*/  MOV R64, R34 ;  /* 0x0000002200407202 */ /* 0x000fe20000000f00 */
[----:B------:R-:W-:Y:S01]  /*5fbe0*/  IMAD.MOV.U32 R65, RZ, RZ, R35 ;  /* 0x000000ffff417224 */ /* 0x000fe200078e0023 */
[----:B------:R-:W-:Y:S06]  /*5fbf0*/  BRA `(.L_x_547) ;  /* 0x0000000000547947 */ /* 0x000fec0003800000 */
.L_x_544:
        /* <DEDUP_REMOVED lines=8> */
.L_x_550:
[----:B------:R-:W-:-:S13]  /*5fc80*/  ISETP.NE.AND P0, PT, R82, 0xa, PT ;  /* 0x0000000a5200780c */ /* 0x000fda0003f05270 */
[C-C-:B------:R-:W-:Y:S02]  /*5fc90*/  @P0 DADD R64, -R48.reuse, -R70.reuse ;  /* 0x0000000030400229 */ /* 0x140fe40000000946 */
[----:B------:R-:W-:Y:S01]  /*5fca0*/  @!P0 DADD R64, -R48, R70 ;  /* 0x0000000030408229 */ /* 0x000fe20000000146 */
[----:B------:R-:W-:Y:S10]  /*5fcb0*/  BRA `(.L_x_547) ;  /* 0x0000000000247947 */ /* 0x000ff40003800000 */
.L_x_549:
[----:B------:R-:W-:-:S13]  /*5fcc0*/  ISETP.GT.AND P0, PT, R82, 0xd, PT ;  /* 0x0000000d5200780c */ /* 0x000fda0003f04270 */
[----:B------:R-:W-:Y:S05]  /*5fcd0*/  @P0 BRA `(.L_x_551) ;  /* 0x0000000000100947 */ /* 0x000fea0003800000 */
[----:B------:R-:W-:-:S13]  /*5fce0*/  ISETP.NE.AND P0, PT, R82, 0xc, PT ;  /* 0x0000000c5200780c */ /* 0x000fda0003f05270 */
[--C-:B------:R-:W-:Y:S02]  /*5fcf0*/  @P0 DADD R64, R48, -R70.reuse ;  /* 0x0000000030400229 */ /* 0x100fe40000000846 */
[----:B------:R-:W-:Y:S01]  /*5fd00*/  @!P0 DADD R64, R62, R70 ;  /* 0x000000003e408229 */ /* 0x000fe20000000046 */
[----:B------:R-:W-:Y:S10]  /*5fd10*/  BRA `(.L_x_547) ;  /* 0x00000000000c7947 */ /* 0x000ff40003800000 */
.L_x_551:
[----:B------:R-:W-:-:S13]  /*5fd20*/  ISETP.NE.AND P0, PT, R82, 0xe, PT ;  /* 0x0000000e5200780c */ /* 0x000fda0003f05270 */
[--C-:B------:R-:W-:Y:S02]  /*5fd30*/  @P0 DADD R64, -R48, -R70.reuse ;  /* 0x0000000030400229 */ /* 0x100fe40000000946 */
[----:B------:R-:W-:-:S11]  /*5fd40*/  @!P0 DADD R64, -R62, R70 ;  /* 0x000000003e408229 */ /* 0x000fd60000000146 */
.L_x_547:
[----:B------:R-:W-:Y:S05]  /*5fd50*/  BSYNC.RECONVERGENT B1 ;  /* 0x0000000000017941 */ /* 0x000fea0003800200 */
.L_x_543:
        /* <DEDUP_REMOVED lines=15> */
.L_x_555:
[----:B------:R-:W-:-:S13]  /*5fe50*/  ISETP.NE.AND P0, PT, R81, 0x2, PT ;  /* 0x000000025100780c */ /* 0x000fda0003f05270 */
[C-C-:B------:R-:W-:Y:S02]  /*5fe60*/  @P0 DADD R80, -R54.reuse, -R70.reuse ;  /* 0x0000000036500229 */ /* 0x140fe40000000946 */
[----:B------:R-:W-:Y:S01]  /*5fe70*/  @!P0 DADD R80, R54, -R70 ;  /* 0x0000000036508229 */ /* 0x000fe20000000846 */
[----:B------:R-:W-:Y:S10]  /*5fe80*/  BRA `(.L_x_556) ;  /* 0x0000000000947947 */ /* 0x000ff40003800000 */
.L_x_554:
        /* <DEDUP_REMOVED lines=9> */
.L_x_557:
[----:B------:R-:W-:Y:S01]  /*5ff20*/  ISETP.NE.AND P0, PT, R81, 0x6, PT ;  /* 0x000000065100780c */ /* 0x000fe20003f05270 */
[----:B------:R-:W-:Y:S01]  /*5ff30*/  IMAD.MOV.U32 R80, RZ, RZ, R24 ;  /* 0x000000ffff507224 */ /* 0x000fe200078e0018 */
[----:B------:R-:W-:-:S11]  /*5ff40*/  MOV R81, R25 ;  /* 0x0000001900517202 */ /* 0x000fd60000000f00 */
[----:B------:R-:W-:Y:S05]  /*5ff50*/  @!P0 BRA `(.L_x_556) ;  /* 0x0000000000608947 */ /* 0x000fea0003800000 */
[----:B------:R-:W-:Y:S01]  /*5ff60*/  IMAD.MOV.U32 R80, RZ, RZ, R26 ;  /* 0x000000ffff507224 */ /* 0x000fe200078e001a */
[----:B------:R-:W-:Y:S01]  /*5ff70*/  MOV R81, R27 ;  /* 0x0000001b00517202 */ /* 0x000fe20000000f00 */
[----:B------:R-:W-:Y:S06]  /*5ff80*/  BRA `(.L_x_556) ;  /* 0x0000000000547947 */ /* 0x000fec0003800000 */
.L_x_553:
        /* <DEDUP_REMOVED lines=8> */
.L_x_559:
[----:B------:R-:W-:-:S13]  /*60010*/  ISETP.NE.AND P0, PT, R81, 0xa, PT ;  /* 0x0000000a5100780c */ /* 0x000fda0003f05270 */
[C-C-:B------:R-:W-:Y:S02]  /*60020*/  @P0 DADD R80, -R48.reuse, -R70.reuse ;  /* 0x0000000030500229 */ /* 0x140fe40000000946 */
[----:B------:R-:W-:Y:S01]  /*60030*/  @!P0 DADD R80, -R48, R70 ;  /* 0x0000000030508229 */ /* 0x000fe20000000146 */
[----:B------:R-:W-:Y:S10]  /*60040*/  BRA `(.L_x_556) ;  /* 0x0000000000247947 */ /* 0x000ff40003800000 */
.L_x_558:
[----:B------:R-:W-:-:S13]  /*60050*/  ISETP.GT.AND P0, PT, R81, 0xd, PT ;  /* 0x0000000d5100780c */ /* 0x000fda0003f04270 */
[----:B------:R-:W-:Y:S05]  /*60060*/  @P0 BRA `(.L_x_560) ;  /* 0x0000000000100947 */ /* 0x000fea0003800000 */
[----:B------:R-:W-:-:S13]  /*60070*/  ISETP.NE.AND P0, PT, R81, 0xc, PT ;  /* 0x0000000c5100780c */ /* 0x000fda0003f05270 */
[--C-:B------:R-:W-:Y:S02]  /*60080*/  @P0 DADD R80, R48, -R70.reuse ;  /* 0x0000000030500229 */ /* 0x100fe40000000846 */
[----:B------:R-:W-:Y:S01]  /*60090*/  @!P0 DADD R80, R54, R70 ;  /* 0x0000000036508229 */ /* 0x000fe20000000046 */
[----:B------:R-:W-:Y:S10]  /*600a0*/  BRA `(.L_x_556) ;  /* 0x00000000000c7947 */ /* 0x000ff40003800000 */
.L_x_560:
[----:B------:R-:W-:-:S13]  /*600b0*/  ISETP.NE.AND P0, PT, R81, 0xe, PT ;  /* 0x0000000e5100780c */ /* 0x000fda0003f05270 */
[--C-:B------:R-:W-:Y:S02]  /*600c0*/  @P0 DADD R80, -R48, -R70.reuse ;  /* 0x0000000030500229 */ /* 0x100fe40000000946 */
[----:B------:R-:W-:-:S11]  /*600d0*/  @!P0 DADD R80, -R54, R70 ;  /* 0x0000000036508229 */ /* 0x000fd60000000146 */
.L_x_556:
[----:B------:R-:W-:Y:S05]  /*600e0*/  BSYNC.RECONVERGENT B1 ;  /* 0x0000000000017941 */ /* 0x000fea0003800200 */
.L_x_552:
        /* <DEDUP_REMOVED lines=17> */
.L_x_564:
[----:B------:R-:W-:-:S13]  /*60200*/  ISETP.NE.AND P0, PT, R82, 0x2, PT ;  /* 0x000000025200780c */ /* 0x000fda0003f05270 */
[C-C-:B------:R-:W-:Y:S02]  /*60210*/  @P0 DADD R80, -R62.reuse, -R72.reuse ;  /* 0x000000003e500229 */ /* 0x140fe40000000948 */
[----:B------:R-:W-:Y:S01]  /*60220*/  @!P0 DADD R80, R62, -R72 ;  /* 0x000000003e508229 */ /* 0x000fe20000000848 */
[----:B------:R-:W-:Y:S10]  /*60230*/  BRA `(.L_x_565) ;  /* 0x0000000000947947 */ /* 0x000ff40003800000 */
.L_x_563:
        /* <DEDUP_REMOVED lines=9> */
.L_x_566:
[----:B------:R-:W-:Y:S01]  /*602d0*/  ISETP.NE.AND P0, PT, R82, 0x6, PT ;  /* 0x000000065200780c */ /* 0x000fe20003f05270 */
[----:B------:R-:W-:Y:S01]  /*602e0*/  IMAD.MOV.U32 R81, RZ, RZ, R33 ;  /* 0x000000ffff517224 */ /* 0x000fe200078e0021 */
[----:B------:R-:W-:-:S11]  /*602f0*/  MOV R80, R32 ;  /* 0x0000002000507202 */ /* 0x000fd60000000f00 */
[----:B------:R-:W-:Y:S05]  /*60300*/  @!P0 BRA `(.L_x_565) ;  /* 0x0000000000608947 */ /* 0x000fea0003800000 */
[----:B------:R-:W-:Y:S01]  /*60310*/  MOV R80, R34 ;  /* 0x0000002200507202 */ /* 0x000fe20000000f00 */
[----:B------:R-:W-:Y:S01]  /*60320*/  IMAD.MOV.U32 R81, RZ, RZ, R35 ;  /* 0x000000ffff517224 */ /* 0x000fe200078e0023 */
[----:B------:R-:W-:Y:S06]  /*60330*/  BRA `(.L_x_565) ;  /* 0x0000000000547947 */ /* 0x000fec0003800000 */
.L_x_562:
        /* <DEDUP_REMOVED lines=8> */
.L_x_568:
[----:B------:R-:W-:-:S13]  /*603c0*/  ISETP.NE.AND P0, PT, R82, 0xa, PT ;  /* 0x0000000a5200780c */ /* 0x000fda0003f05270 */
[C-C-:B------:R-:W-:Y:S02]  /*603d0*/  @P0 DADD R80, -R48.reuse, -R72.reuse ;  /* 0x0000000030500229 */ /* 0x140fe40000000948 */
[----:B------:R-:W-:Y:S01]  /*603e0*/  @!P0 DADD R80, -R48, R72 ;  /* 0x0000000030508229 */ /* 0x000fe20000000148 */
[----:B------:R-:W-:Y:S10]  /*603f0*/  BRA `(.L_x_565) ;  /* 0x0000000000247947 */ /* 0x000ff40003800000 */
.L_x_567:
[----:B------:R-:W-:-:S13]  /*60400*/  ISETP.GT.AND P0, PT, R82, 0xd, PT ;  /* 0x0000000d5200780c */ /* 0x000fda0003f04270 */
[----:B------:R-:W-:Y:S05]  /*60410*/  @P0 BRA `(.L_x_569) ;  /* 0x0000000000100947 */ /* 0x000fea0003800000 */
[----:B------:R-:W-:-:S13]  /*60420*/  ISETP.NE.AND P0, PT, R82, 0xc, PT ;  /* 0x0000000c5200780c */ /* 0x000fda0003f05270 */
[--C-:B------:R-:W-:Y:S02]  /*60430*/  @P0 DADD R80, R48, -R72.reuse ;  /* 0x0000000030500229 */ /* 0x100fe40000000848 */
[----:B------:R-:W-:Y:S01]  /*60440*/  @!P0 DADD R80, R62, R72 ;  /* 0x000000003e508229 */ /* 0x000fe20000000048 */
[----:B------:R-:W-:Y:S10]  /*60450*/  BRA `(.L_x_565) ;  /* 0x00000000000c7947 */ /* 0x000ff40003800000 */
.L_x_569:
[----:B------:R-:W-:-:S13]  /*60460*/  ISETP.NE.AND P0, PT, R82, 0xe, PT ;  /* 0x0000000e5200780c */ /* 0x000fda0003f05270 */
[--C-:B------:R-:W-:Y:S02]  /*60470*/  @P0 DADD R80, -R48, -R72.reuse ;  /* 0x0000000030500229 */ /* 0x100fe40000000948 */
[----:B------:R-:W-:-:S11]  /*60480*/  @!P0 DADD R80, -R62, R72 ;  /* 0x000000003e508229 */ /* 0x000fd60000000148 */
.L_x_565:
[----:B------:R-:W-:Y:S05]  /*60490*/  BSYNC.RECONVERGENT B1 ;  /* 0x0000000000017941 */ /* 0x000fea0003800200 */
.L_x_561:
        /* <DEDUP_REMOVED lines=15> */
.L_x_573:
[----:B------:R-:W-:-:S13]  /*60590*/  ISETP.NE.AND P0, PT, R79, 0x2, PT ;  /* 0x000000024f00780c */ /* 0x000fda0003f05270 */
[C-C-:B------:R-:W-:Y:S02]  /*605a0*/  @P0 DADD R78, -R54.reuse, -R72.reuse ;  /* 0x00000000364e0229 */ /* 0x140fe40000000948 */
[----:B------:R-:W-:Y:S01]  /*605b0*/  @!P0 DADD R78, R54, -R72 ;  /* 0x00000000364e8229 */ /* 0x000fe20000000848 */
[----:B------:R-:W-:Y:S10]  /*605c0*/  BRA `(.L_x_574) ;  /* 0x0000000000947947 */ /* 0x000ff40003800000 */
.L_x_572:
        /* <DEDUP_REMOVED lines=9> */
.L_x_575:
[----:B------:R-:W-:Y:S01]  /*60660*/  ISETP.NE.AND P0, PT, R79, 0x6, PT ;  /* 0x000000064f00780c */ /* 0x000fe20003f05270 */
[----:B------:R-:W-:Y:S01]  /*60670*/  IMAD.MOV.U32 R78, RZ, RZ, R24 ;  /* 0x000000ffff4e7224 */ /* 0x000fe200078e0018 */
[----:B------:R-:W-:-:S11]  /*60680*/  MOV R79, R25 ;  /* 0x00000019004f7202 */ /* 0x000fd60000000f00 */
[----:B------:R-:W-:Y:S05]  /*60690*/  @!P0 BRA `(.L_x_574) ;  /* 0x0000000000608947 */ /* 0x000fea0003800000 */
[----:B------:R-:W-:Y:S01]  /*606a0*/  IMAD.MOV.U32 R78, RZ, RZ, R26 ;  /* 0x000000ffff4e7224 */ /* 0x000fe200078e001a */
[----:B------:R-:W-:Y:S01]  /*606b0*/  MOV R79, R27 ;  /* 0x0000001b004f7202 */ /* 0x000fe20000000f00 */
[----:B------:R-:W-:Y:S06]  /*606c0*/  BRA `(.L_x_574) ;  /* 0x0000000000547947 */ /* 0x000fec0003800000 */
.L_x_571:
        /* <DEDUP_REMOVED lines=8> */
.L_x_577:
[----:B------:R-:W-:-:S13]  /*60750*/  ISETP.NE.AND P0, PT, R79, 0xa, PT ;  /* 0x0000000a4f00780c */ /* 0x000fda0003f05270 */
[C-C-:B------:R-:W-:Y:S02]  /*60760*/  @P0 DADD R78, -R48.reuse, -R72.reuse ;  /* 0x00000000304e0229 */ /* 0x140fe40000000948 */
[----:B------:R-:W-:Y:S01]  /*60770*/  @!P0 DADD R78, -R48, R72 ;  /* 0x00000000304e8229 */ /* 0x000fe20000000148 */
[----:B------:R-:W-:Y:S10]  /*60780*/  BRA `(.L_x_574) ;  /* 0x0000000000247947 */ /* 0x000ff40003800000 */
.L_x_576:
[----:B------:R-:W-:-:S13]  /*60790*/  ISETP.GT.AND P0, PT, R79, 0xd, PT ;  /* 0x0000000d4f00780c */ /* 0x000fda0003f04270 */
[----:B------:R-:W-:Y:S05]  /*607a0*/  @P0 BRA `(.L_x_578) ;  /* 0x0000000000100947 */ /* 0x000fea0003800000 */
[----:B------:R-:W-:-:S13]  /*607b0*/  ISETP.NE.AND P0, PT, R79, 0xc, PT ;  /* 0x0000000c4f00780c */ /* 0x000fda0003f05270 */
[--C-:B------:R-:W-:Y:S02]  /*607c0*/  @P0 DADD R78, R48, -R72.reuse ;  /* 0x00000000304e0229 */ /* 0x100fe40000000848 */
[----:B------:R-:W-:Y:S01]  /*607d0*/  @!P0 DADD R78, R54, R72 ;  /* 0x00000000364e8229 */ /* 0x000fe20000000048 */
[----:B------:R-:W-:Y:S10]  /*607e0*/  BRA `(.L_x_574) ;  /* 0x00000000000c7947 */ /* 0x000ff40003800000 */
.L_x_578:
[----:B------:R-:W-:-:S13]  /*607f0*/  ISETP.NE.AND P0, PT, R79, 0xe, PT ;  /* 0x0000000e4f00780c */ /* 0x000fda0003f05270 */
[--C-:B------:R-:W-:Y:S02]  /*60800*/  @P0 DADD R78, -R48, -R72.reuse ;  /* 0x00000000304e0229 */ /* 0x100fe40000000948 */
[----:B------:R-:W-:-:S11]  /*60810*/  @!P0 DADD R78, -R54, R72 ;  /* 0x00000000364e8229 */ /* 0x000fd60000000148 */
.L_x_574:
[----:B------:R-:W-:Y:S05]  /*60820*/  BSYNC.RECONVERGENT B1 ;  /* 0x0000000000017941 */ /* 0x000fea0003800200 */
.L_x_570:
[----:B------:R-:W-:Y:S01]  /*60830*/  DADD R72, R78, -R80 ;  /* 0x000000004e487229 */ /* 0x000fe20000000850 */
[----:B------:R-:W-:-:S07]  /*60840*/  IMAD.MOV.U32 R78, RZ, RZ, R77 ;  /* 0x000000ffff4e7224 */ /* 0x000fce00078e004d */
[----:B------:R-:W-:-:S11]  /*60850*/  DFMA R72, R58, R72, R80 ;  /* 0x000000483a48722b */ /* 0x000fd60000000050 */
.L_x_506:
[----:B------:R-:W-:Y:S05]  /*60860*/  BSYNC.RECONVERGENT B0 ;  /* 0x0000000000007941 */ /* 0x000fea0003800200 */
.L_x_505:
        /* <DEDUP_REMOVED lines=23> */
[----:B------:R-:W0:Y:S01]  /*609e0*/  MUFU.RCP64H R3, 8000 ;  /* 0x40bf400000037908 */ /* 0x000e220000001800 */
[----:B------:R-:W-:Y:S01]  /*609f0*/  MOV R4, 0x0 ;  /* 0x0000000000047802 */ /* 0x000fe20000000f00 */
[----:B------:R-:W-:Y:S01]  /*60a00*/  IMAD.MOV.U32 R5, RZ, RZ, 0x40bf4000 ;  /* 0x40bf4000ff057424 */ /* 0x000fe200078e00ff */
[----:B------:R-:W-:Y:S01]  /*60a10*/  MOV R2, 0x1 ;  /* 0x0000000100027802 */ /* 0x000fe20000000f00 */
[----:B------:R-:W-:Y:S01]  /*60a20*/  BSSY.RECONVERGENT B1, `(.L_x_581) ;  /* 0x0000013000017945 */ /* 0x000fe20003800200 */
[----:B------:R-:W-:-:S04]  /*60a30*/  FSETP.GEU.AND P1, PT, |R17|, 6.5827683646048100446e-37, PT ;  /* 0x036000001100780b */ /* 0x000fc80003f2e200 */
[----:B0-----:R-:W-:-:S08]  /*60a40*/  DFMA R10, R2, -R4, 1 ;  /* 0x3ff00000020a742b */ /* 0x001fd00000000804 */
        /* <DEDUP_REMOVED lines=10> */
[----:B------:R-:W-:Y:S01]  /*60af0*/  IMAD.MOV.U32 R14, RZ, RZ, RZ ;  /* 0x000000ffff0e7224 */ /* 0x000fe200078e00ff */
[----:B------:R-:W-:Y:S02]  /*60b00*/  MOV R15, 0x40bf4000 ;  /* 0x40bf4000000f7802 */ /* 0x000fe40000000f00 */
[----:B------:R-:W-:-:S07]  /*60b10*/  MOV R18, 0x60b30 ;  /* 0x00060b3000127802 */ /* 0x000fce0000000f00 */
[----:B-1----:R-:W-:Y:S05]  /*60b20*/  CALL.REL.NOINC `($__internal_1_$__cuda_sm20_div_rn_f64_full) ;  /* 0x000001e0007c7944 */ /* 0x002fea0003c00000 */
[----:B------:R-:W-:Y:S01]  /*60b30*/  IMAD.MOV.U32 R2, RZ, RZ, R28 ;  /* 0x000000ffff027224 */ /* 0x000fe200078e001c */
[----:B------:R-:W-:-:S07]  /*60b40*/  MOV R3, R29 ;  /* 0x0000001d00037202 */ /* 0x000fce0000000f00 */
.L_x_582:
[----:B------:R-:W-:Y:S05]  /*60b50*/  BSYNC.RECONVERGENT B1 ;  /* 0x0000000000017941 */ /* 0x000fea0003800200 */
.L_x_581:
[----:B------:R-:W-:Y:S01]  /*60b60*/  UMOV UR6, 0x33333333 ;  /* 0x3333333300067882 */ /* 0x000fe20000000000 */
[----:B------:R-:W-:Y:S01]  /*60b70*/  UMOV UR7, 0x3fd33333 ;  /* 0x3fd3333300077882 */ /* 0x000fe20000000000 */
[C---:B------:R-:W-:Y:S01]  /*60b80*/  DSETP.GEU.AND P0, PT, R2.reuse, RZ, PT ;  /* 0x000000ff0200722a */ /* 0x040fe20003f0e000 */
[----:B------:R-:W-:Y:S01]  /*60b90*/  IMAD.MOV.U32 R10, RZ, RZ, 0x0 ;  /* 0x00000000ff0a7424 */ /* 0x000fe200078e00ff */
[----:B------:R-:W-:Y:S01]  /*60ba0*/  DMUL R4, R2, -UR6 ;  /* 0x8000000602047c28 */ /* 0x000fe20008000000 */
[----:B------:R-:W-:Y:S01]  /*60bb0*/  MOV R11, 0x40080000 ;  /* 0x40080000000b7802 */ /* 0x000fe20000000f00 */
[----:B------:R-:W-:Y:S08]  /*60bc0*/  BSSY.RECONVERGENT B1, `(.L_x_583) ;  /* 0x0000028000017945 */ /* 0x000ff00003800200 */
[----:B------:R-:W-:-:S02]  /*60bd0*/  FSEL R2, R4, R2, !P0 ;  /* 0x0000000204027208 */ /* 0x000fc40004000000 */
[----:B------:R-:W-:-:S06]  /*60be0*/  FSEL R3, R5, R3, !P0 ;  /* 0x0000000305037208 */ /* 0x000fcc0004000000 */
[----:B------:R-:W-:-:S08]  /*60bf0*/  DFMA R2, R2, R10, -2 ;  /* 0xc00000000202742b */ /* 0x000fd0000000000a */
[----:B------:R-:W-:-:S14]  /*60c00*/  DSETP.GEU.AND P0, PT, R2, RZ, PT ;  /* 0x000000ff0200722a */ /* 0x000fdc0003f0e000 */
[----:B------:R-:W-:Y:S05]  /*60c10*/  @P0 BRA `(.L_x_584) ;  /* 0x0000000000780947 */ /* 0x000fea0003800000 */
[----:B------:R-:W0:Y:S01]  /*60c20*/  MUFU.RCP64H R5, 1.3999996185302734375 ;  /* 0x3ff6666600057908 */ /* 0x000e220000001800 */
[----:B------:R-:W-:Y:S01]  /*60c30*/  IMAD.MOV.U32 R10, RZ, RZ, 0x66666666 ;  /* 0x66666666ff0a7424 */ /* 0x000fe200078e00ff */
[----:B------:R-:W-:Y:S01]  /*60c40*/  MOV R11, 0x3ff66666 ;  /* 0x3ff66666000b7802 */ /* 0x000fe20000000f00 */
[----:B------:R-:W-:Y:S01]  /*60c50*/  IMAD.MOV.U32 R4, RZ, RZ, 0x1 ;  /* 0x00000001ff047424 */ /* 0x000fe200078e00ff */
[----:B------:R-:W-:Y:S01]  /*60c60*/  DMUL R2, R2, 0.5 ;  /* 0x3fe0000002027828 */ /* 0x000fe20000000000 */
[----:B------:R-:W-:Y:S07]  /*60c70*/  BSSY.RECONVERGENT B2, `(.L_x_585) ;  /* 0x0000016000027945 */ /* 0x000fee0003800200 */
[----:B------:R-:W-:-:S02]  /*60c80*/  DSETP.GEU.AND P0, PT, R2, -1, PT ;  /* 0xbff000000200742a */ /* 0x000fc40003f0e000 */
[----:B0-----:R-:W-:-:S04]  /*60c90*/  DFMA R12, R4, -R10, 1 ;  /* 0x3ff00000040c742b */ /* 0x001fc8000000080a */
[----:B------:R-:W-:Y:S02]  /*60ca0*/  FSEL R16, R2, RZ, P0 ;  /* 0x000000ff02107208 */ /* 0x000fe40000000000 */
[----:B------:R-:W-:-:S04]  /*60cb0*/  FSEL R17, R3, -1.875, P0 ;  /* 0xbff0000003117808 */ /* 0x000fc80000000000 */
[----:B------:R-:W-:Y:S01]  /*60cc0*/  FSETP.GEU.AND P1, PT, |R17|, 6.5827683646048100446e-37, PT ;  /* 0x036000001100780b */ /* 0x000fe20003f2e200 */
[----:B------:R-:W-:-:S08]  /*60cd0*/  DFMA R12, R12, R12, R12 ;  /* 0x0000000c0c0c722b */ /* 0x000fd0000000000c */
[----:B------:R-:W-:-:S08]  /*60ce0*/  DFMA R12, R4, R12, R4 ;  /* 0x0000000c040c722b */ /* 0x000fd00000000004 */
[----:B------:R-:W-:-:S08]  /*60cf0*/  DFMA R4, R12, -R10, 1 ;  /* 0x3ff000000c04742b */ /* 0x000fd0000000080a */
[----:B------:R-:W-:-:S08]  /*60d00*/  DFMA R12, R12, R4, R12 ;  /* 0x000000040c0c722b */ /* 0x000fd0000000000c */
[----:B------:R-:W-:-:S08]  /*60d10*/  DMUL R2, R12, R16 ;  /* 0x000000100c027228 */ /* 0x000fd00000000000 */
[----:B------:R-:W-:-:S08]  /*60d20*/  DFMA R4, R2, -R10, R16 ;  /* 0x8000000a0204722b */ /* 0x000fd00000000010 */
[----:B------:R-:W-:-:S10]  /*60d30*/  DFMA R2, R12, R4, R2 ;  /* 0x000000040c02722b */ /* 0x000fd40000000002 */
[----:B------:R-:W-:-:S05]  /*60d40*/  FFMA R4, RZ, 1.9249999523162841797, R3 ;  /* 0x3ff66666ff047823 */ /* 0x000fca0000000003 */
[----:B------:R-:W-:-:S13]  /*60d50*/  FSETP.GT.AND P0, PT, |R4|, 1.469367938527859385e-39, PT ;  /* 0x001000000400780b */ /* 0x000fda0003f04200 */
[----:B------:R-:W-:Y:S05]  /*60d60*/  @P0 BRA P1, `(.L_x_586) ;  /* 0x0000000000180947 */ /* 0x000fea0000800000 */
[----:B------:R-:W-:Y:S01]  /*60d70*/  MOV R14, 0x66666666 ;  /* 0x66666666000e7802 */ /* 0x000fe20000000f00 */
[----:B------:R-:W-:Y:S01]  /*60d80*/  IMAD.MOV.U32 R15, RZ, RZ, 0x3ff66666 ;  /* 0x3ff66666ff0f7424 */ /* 0x000fe200078e00ff */
[----:B------:R-:W-:-:S07]  /*60d90*/  MOV R18, 0x60db0 ;  /* 0x00060db000127802 */ /* 0x000fce0000000f00 */
[----:B-1----:R-:W-:Y:S05]  /*60da0*/  CALL.REL.NOINC `($__internal_1_$__cuda_sm20_div_rn_f64_full) ;  /* 0x000001dc00dc7944 */ /* 0x002fea0003c00000 */
[----:B------:R-:W-:Y:S01]  /*60db0*/  MOV R2, R28 ;  /* 0x0000001c00027202 */ /* 0x000fe20000000f00 */
[----:B------:R-:W-:-:S07]  /*60dc0*/  IMAD.MOV.U32 R3, RZ, RZ, R29 ;  /* 0x000000ffff037224 */ /* 0x000fce00078e001d */
.L_x_586:
[----:B------:R-:W-:Y:S05]  /*60dd0*/  BSYNC.RECONVERGENT B2 ;  /* 0x0000000000027941 */ /* 0x000fea0003800200 */
.L_x_585:
[----:B------:R-:W-:Y:S01]  /*60de0*/  DMUL R2, R2, 0.5 ;  /* 0x3fe0000002027828 */ /* 0x000fe20000000000 */
[----:B------:R-:W-:Y:S10]  /*60df0*/  BRA `(.L_x_587) ;  /* 0x0000000000107947 */ /* 0x000ff40003800000 */
.L_x_584:
[----:B------:R-:W-:-:S06]  /*60e00*/  DSETP.GT.AND P0, PT, R2, 1, PT ;  /* 0x3ff000000200742a */ /* 0x000fcc0003f04000 */
[----:B------:R-:W-:Y:S02]  /*60e10*/  FSEL R2, R2, RZ, !P0 ;  /* 0x000000ff02027208 */ /* 0x000fe40004000000 */
[----:B------:R-:W-:-:S06]  /*60e20*/  FSEL R3, R3, 1.875, !P0 ;  /* 0x3ff0000003037808 */ /* 0x000fcc0004000000 */
[----:B------:R-:W-:-:S11]  /*60e30*/  DMUL R2, R2, 0.125 ;  /* 0x3fc0000002027828 */ /* 0x000fd60000000000 */
.L_x_587:
[----:B------:R-:W-:Y:S05]  /*60e40*/  BSYNC.RECONVERGENT B1 ;  /* 0x0000000000017941 */ /* 0x000fea0003800200 */
.L_x_583:
[----:B------:R-:W0:Y:S01]  /*60e50*/  MUFU.RCP64H R5, 10 ;  /* 0x4024000000057908 */ /* 0x000e220000001800 */
[----:B------:R-:W-:Y:S01]  /*60e60*/  HFMA2 R4, -RZ, RZ, 0, 5.9604644775390625e-08 ;  /* 0x00000001ff047431 */ /* 0x000fe200000001ff */
[----:B------:R-:W-:Y:S01]  /*60e70*/  MOV R10, 0x0 ;  /* 0x00000000000a7802 */ /* 0x000fe20000000f00 */
[----:B------:R-:W-:Y:S01]  /*60e80*/  IMAD.MOV.U32 R11, RZ, RZ, 0x40240000 ;  /* 0x40240000ff0b7424 */ /* 0x000fe200078e00ff */
[----:B------:R-:W2:Y:S01]  /*60e90*/  LDS.64 R16, [R0+UR5+0x20] ;  /* 0x0000200500107984 */ /* 0x000ea20008000a00 */
[----:B------:R-:W-:Y:S01]  /*60ea0*/  UMOV UR6, 0x9999999a ;  /* 0x9999999a00067882 */ /* 0x000fe20000000000 */
[----:B------:R-:W-:Y:S01]  /*60eb0*/  UMOV UR7, 0x3fc99999 ;  /* 0x3fc9999900077882 */ /* 0x000fe20000000000 */
[----:B------:R-:W-:Y:S02]  /*60ec0*/  BSSY.RECONVERGENT B1, `(.L_x_588) ;  /* 0x000001d000017945 */ /* 0x000fe40003800200 */
[----:B0-----:R-:W-:-:S08]  /*60ed0*/  DFMA R12, R4, -R10, 1 ;  /* 0x3ff00000040c742b */ /* 0x001fd0000000080a */
[----:B------:R-:W-:-:S08]  /*60ee0*/  DFMA R12, R12, R12, R12 ;  /* 0x0000000c0c0c722b */ /* 0x000fd0000000000c */
[----:B------:R-:W-:Y:S01]  /*60ef0*/  DFMA R12, R4, R12, R4 ;  /* 0x0000000c040c722b */ /* 0x000fe20000000004 */
[----:B------:R-:W-:Y:S01]  /*60f00*/  IMAD.MOV.U32 R4, RZ, RZ, 0x40000000 ;  /* 0x40000000ff047424 */ /* 0x000fe200078e00ff */
[----:B------:R-:W-:-:S06]  /*60f10*/  MOV R5, 0x3fb33333 ;  /* 0x3fb3333300057802 */ /* 0x000fcc0000000f00 */
[----:B------:R-:W-:Y:S02]  /*60f20*/  DFMA R10, R12, -R10, 1 ;  /* 0x3ff000000c0a742b */ /* 0x000fe4000000080a */
[----:B------:R-:W-:Y:S01]  /*60f30*/  DFMA R2, R2, UR6, -R4 ;  /* 0x0000000602027c2b */ /* 0x000fe20008000804 */
[----:B--2---:R-:W-:-:S05]  /*60f40*/  FSETP.GEU.AND P1, PT, |R17|, 6.5827683646048100446e-37, PT ;  /* 0x036000001100780b */ /* 0x004fca0003f2e200 */
[----:B------:R-:W-:Y:S01]  /*60f50*/  DFMA R18, R12, R10, R12 ;  /* 0x0000000a0c12722b */ /* 0x000fe2000000000c */
[----:B------:R-:W0:Y:S01]  /*60f60*/  LDS.64 R12, [R0+UR5] ;  /* 0x00000005000c7984 */ /* 0x000e220008000a00 */
[----:B------:R-:W-:-:S06]  /*60f70*/  DMUL R4, R2, 17 ;  /* 0x4031000002047828 */ /* 0x000fcc0000000000 */
[----:B------:R-:W-:Y:S02]  /*60f80*/  DMUL R10, R18, R16 ;  /* 0x00000010120a7228 */ /* 0x000fe40000000000 */
[----:B------:R-:W-:-:S06]  /*60f90*/  DMUL R4, R4, 0.0625 ;  /* 0x3fb0000004047828 */ /* 0x000fcc0000000000 */
[----:B------:R-:W-:-:S08]  /*60fa0*/  DFMA R14, R10, -10, R16 ;  /* 0xc02400000a0e782b */ /* 0x000fd00000000010 */
[----:B------:R-:W-:Y:S01]  /*60fb0*/  DFMA R2, R18, R14, R10 ;  /* 0x0000000e1202722b */ /* 0x000fe2000000000a */
[----:B------:R-:W-:Y:S01]  /*60fc0*/  IMAD.MOV.U32 R10, RZ, RZ, 0x0 ;  /* 0x00000000ff0a7424 */ /* 0x000fe200078e00ff */
[----:B------:R-:W-:-:S06]  /*60fd0*/  MOV R11, 0x40100000 ;  /* 0x40100000000b7802 */ /* 0x000fcc0000000f00 */
[----:B------:R-:W-:Y:S02]  /*60fe0*/  DFMA R10, R4, R10, 8.5 ;  /* 0x40210000040a742b */ /* 0x000fe4000000000a */
[----:B------:R-:W-:-:S05]  /*60ff0*/  FFMA R9, RZ, 2.5625, R3 ;  /* 0x40240000ff097823 */ /* 0x000fca0000000003 */
[----:B------:R-:W-:Y:S01]  /*61000*/  FSETP.GT.AND P0, PT, |R9|, 1.469367938527859385e-39, PT ;  /* 0x001000000900780b */ /* 0x000fe20003f04200 */
[----:B0-----:R-:W-:-:S12]  /*61010*/  DMUL R4, R12, 0.001953125 ;  /* 0x3f6000000c047828 */ /* 0x001fd80000000000 */
[----:B------:R-:W-:Y:S05]  /*61020*/  @P0 BRA P1, `(.L_x_589) ;  /* 0x0000000000180947 */ /* 0x000fea0000800000 */
[----:B------:R-:W-:Y:S01]  /*61030*/  IMAD.MOV.U32 R14, RZ, RZ, RZ ;  /* 0x000000ffff0e7224 */ /* 0x000fe200078e00ff */
[----:B------:R-:W-:Y:S02]  /*61040*/  MOV R15, 0x40240000 ;  /* 0x40240000000f7802 */ /* 0x000fe40000000f00 */
[----:B------:R-:W-:-:S07]  /*61050*/  MOV R18, 0x61070 ;  /* 0x0006107000127802 */ /* 0x000fce0000000f00 */
[----:B-1----:R-:W-:Y:S05]  /*61060*/  CALL.REL.NOINC `($__internal_1_$__cuda_sm20_div_rn_f64_full) ;  /* 0x000001dc002c7944 */ /* 0x002fea0003c00000 */
[----:B------:R-:W-:Y:S01]  /*61070*/  IMAD.MOV.U32 R2, RZ, RZ, R28 ;  /* 0x000000ffff027224 */ /* 0x000fe200078e001c */
[----:B------:R-:W-:-:S07]  /*61080*/  MOV R3, R29 ;  /* 0x0000001d00037202 */ /* 0x000fce0000000f00 */
.L_x_589:
[----:B------:R-:W-:Y:S05]  /*61090*/  BSYNC.RECONVERGENT B1 ;  /* 0x0000000000017941 */ /* 0x000fea0003800200 */
.L_x_588:
[----:B------:R-:W-:Y:S01]  /*610a0*/  DADD R2, R2, 1 ;  /* 0x3ff0000002027429 */ /* 0x000fe20000000000 */
[----:B------:R-:W0:Y:S01]  /*610b0*/  MUFU.RCP64H R15, 0.36999988555908203125 ;  /* 0x3fd7ae14000f7908 */ /* 0x000e220000001800 */
[----:B------:R-:W-:Y:S01]  /*610c0*/  IMAD.MOV.U32 R22, RZ, RZ, -0x80000000 ;  /* 0x80000000ff167424 */ /* 0x000fe200078e00ff */
[----:B------:R-:W-:Y:S01]  /*610d0*/  MOV R23, 0x3fd7ae14 ;  /* 0x3fd7ae1400177802 */ /* 0x000fe20000000f00 */
[----:B------:R-:W-:Y:S01]  /*610e0*/  IMAD.MOV.U32 R14, RZ, RZ, 0x1 ;  /* 0x00000001ff0e7424 */ /* 0x000fe200078e00ff */
[----:B------:R-:W-:Y:S01]  /*610f0*/  DADD R12, -R10, 8 ;  /* 0x402000000a0c7429 */ /* 0x000fe20000000100 */
[----:B------:R-:W-:Y:S02]  /*61100*/  BSSY.RECONVERGENT B1, `(.L_x_590) ;  /* 0x0000021000017945 */ /* 0x000fe40003800200 */
[----:B------:R-:W-:-:S05]  /*61110*/  DMUL R18, R2, 0.5 ;  /* 0x3fe0000002127828 */ /* 0x000fca0000000000 */
[----:B------:R-:W-:-:S03]  /*61120*/  DMUL R12, R12, 12 ;  /* 0x402800000c0c7828 */ /* 0x000fc60000000000 */
[----:B------:R-:W-:Y:S02]  /*61130*/  DSETP.GEU.AND P1, PT, R18, RZ, PT ;  /* 0x000000ff1200722a */ /* 0x000fe40003f2e000 */
[----:B0-----:R-:W-:-:S03]  /*61140*/  DFMA R16, R14, -R22, 1 ;  /* 0x3ff000000e10742b */ /* 0x001fc60000000816 */
[----:B------:R-:W-:-:S05]  /*61150*/  DMUL R12, R12, 128 ;  /* 0x406000000c0c7828 */ /* 0x000fca0000000000 */
[----:B------:R-:W-:-:S03]  /*61160*/  DFMA R16, R16, R16, R16 ;  /* 0x000000101010722b */ /* 0x000fc60000000010 */
[----:B------:R-:W-:Y:S01]  /*61170*/  DMUL R20, R12, 0.0078125 ;  /* 0x3f8000000c147828 */ /* 0x000fe20000000000 */
[----:B------:R-:W0:Y:S01]  /*61180*/  @P1 LDS.64 R2, [R0+UR5+0x10] ;  /* 0x0000100500021984 */ /* 0x000e220008000a00 */
[----:B------:R-:W-:-:S03]  /*61190*/  @P1 DSETP.GT.AND P0, PT, R18, 1, PT ;  /* 0x3ff000001200142a */ /* 0x000fc60003f04000 */
[----:B------:R-:W-:-:S05]  /*611a0*/  DFMA R16, R14, R16, R14 ;  /* 0x000000100e10722b */ /* 0x000fca000000000e */
[----:B------:R-:W-:-:S03]  /*611b0*/  FSETP.GEU.AND P3, PT, |R21|, 6.5827683646048100446e-37, PT ;  /* 0x036000001500780b */ /* 0x000fc60003f6e200 */
[----:B------:R-:W-:-:S08]  /*611c0*/  DFMA R14, R16, -R22, 1 ;  /* 0x3ff00000100e742b */ /* 0x000fd00000000816 */
[----:B------:R-:W-:-:S08]  /*611d0*/  DFMA R24, R16, R14, R16 ;  /* 0x0000000e1018722b */ /* 0x000fd00000000010 */
[----:B------:R-:W-:Y:S02]  /*611e0*/  DMUL R16, R24, R20 ;  /* 0x0000001418107228 */ /* 0x000fe40000000000 */
[----:B0-----:R-:W-:-:S06]  /*611f0*/  @P1 DMUL R12, R2, 0.001953125 ;  /* 0x3f600000020c1828 */ /* 0x001fcc0000000000 */
        /* <DEDUP_REMOVED lines=9> */
[----:B------:R-:W-:Y:S01]  /*61290*/  MOV R16, R20 ;  /* 0x0000001400107202 */ /* 0x000fe20000000f00 */
[----:B------:R-:W-:Y:S01]  /*612a0*/  IMAD.MOV.U32 R17, RZ, RZ, R21 ;  /* 0x000000ffff117224 */ /* 0x000fe200078e0015 */
[----:B------:R-:W-:Y:S01]  /*612b0*/  MOV R14, 0x80000000 ;  /* 0x80000000000e7802 */ /* 0x000fe20000000f00 */
[----:B------:R-:W-:Y:S01]  /*612c0*/  IMAD.MOV.U32 R15, RZ, RZ, 0x3fd7ae14 ;  /* 0x3fd7ae14ff0f7424 */ /* 0x000fe200078e00ff */
[----:B------:R-:W-:-:S07]  /*612d0*/  MOV R18, 0x612f0 ;  /* 0x000612f000127802 */ /* 0x000fce0000000f00 */
[----:B-1----:R-:W-:Y:S05]  /*612e0*/  CALL.REL.NOINC `($__internal_1_$__cuda_sm20_div_rn_f64_full) ;  /* 0x000001d8008c7944 */ /* 0x002fea0003c00000 */
[----:B------:R-:W-:Y:S01]  /*612f0*/  MOV R2, R28 ;  /* 0x0000001c00027202 */ /* 0x000fe20000000f00 */
[----:B------:R-:W-:-:S07]  /*61300*/  IMAD.MOV.U32 R3, RZ, RZ, R29 ;  /* 0x000000ffff037224 */ /* 0x000fce00078e001d */
.L_x_591:
[----:B------:R-:W-:Y:S05]  /*61310*/  BSYNC.RECONVERGENT B1 ;  /* 0x0000000000017941 */ /* 0x000fea0003800200 */
.L_x_590:
[----:B------:R-:W0:Y:S01]  /*61320*/  MUFU.RCP64H R13, 0.36999988555908203125 ;  /* 0x3fd7ae14000d7908 */ /* 0x000e220000001800 */
[----:B------:R-:W-:Y:S02]  /*61330*/  HFMA2 R14, -RZ, RZ, -0.0 , 0 ;  /* 0x80000000ff0e7431 */ /* 0x000fe400000001ff */
[----:B------:R-:W-:Y:S01]  /*61340*/  IMAD.MOV.U32 R15, RZ, RZ, 0x3fd7ae14 ;  /* 0x3fd7ae14ff0f7424 */ /* 0x000fe200078e00ff */
[----:B------:R-:W-:Y:S01]  /*61350*/  MOV R12, 0x1 ;  /* 0x00000001000c7802 */ /* 0x000fe20000000f00 */
[----:B------:R-:W-:Y:S01]  /*61360*/  DADD R10, -R10, 9 ;  /* 0x402200000a0a7429 */ /* 0x000fe20000000100 */
[----:B------:R-:W-:Y:S01]  /*61370*/  BSSY.RECONVERGENT B1, `(.L_x_592) ;  /* 0x000001c000017945 */ /* 0x000fe20003800200 */
[----:B------:R-:W-:-:S06]  /*61380*/  DSETP.GEU.AND P0, PT, R2, RZ, PT ;  /* 0x000000ff0200722a */ /* 0x000fcc0003f0e000 */
[----:B------:R-:W-:Y:S02]  /*61390*/  DMUL R10, R10, 12 ;  /* 0x402800000a0a7828 */ /* 0x000fe40000000000 */
[----:B0-----:R-:W-:-:S06]  /*613a0*/  DFMA R16, R12, -R14, 1 ;  /* 0x3ff000000c10742b */ /* 0x001fcc000000080e */
        /* <DEDUP_REMOVED lines=17> */
[----:B0-----:R-:W-:Y:S05]  /*614c0*/  @P0 BRA P1, `(.L_x_593) ;  /* 0x0000000000180947 */ /* 0x001fea0000800000 */
[----:B------:R-:W-:Y:S01]  /*614d0*/  IMAD.MOV.U32 R14, RZ, RZ, -0x80000000 ;  /* 0x80000000ff0e7424 */ /* 0x000fe200078e00ff */
[----:B------:R-:W-:Y:S02]  /*614e0*/  MOV R15, 0x3fd7ae14 ;  /* 0x3fd7ae14000f7802 */ /* 0x000fe40000000f00 */
[----:B------:R-:W-:-:S07]  /*614f0*/  MOV R18, 0x61510 ;  /* 0x0006151000127802 */ /* 0x000fce0000000f00 */
[----:B-1----:R-:W-:Y:S05]  /*61500*/  CALL.REL.NOINC `($__internal_1_$__cuda_sm20_div_rn_f64_full) ;  /* 0x000001d800047944 */ /* 0x002fea0003c00000 */
[----:B------:R-:W-:Y:S01]  /*61510*/  IMAD.MOV.U32 R2, RZ, RZ, R28 ;  /* 0x000000ffff027224 */ /* 0x000fe200078e001c */
[----:B------:R-:W-:-:S07]  /*61520*/  MOV R3, R29 ;  /* 0x0000001d00037202 */ /* 0x000fce0000000f00 */
.L_x_593:
[----:B------:R-:W-:Y:S05]  /*61530*/  BSYNC.RECONVERGENT B1 ;  /* 0x0000000000017941 */ /* 0x000fea0003800200 */
.L_x_592:
[----:B------:R-:W0:Y:S01]  /*61540*/  MUFU.RCP64H R5, 10 ;  /* 0x4024000000057908 */ /* 0x000e220000001800 */
[----:B------:R-:W-:Y:S02]  /*61550*/  HFMA2 R13, -RZ, RZ, 2.0703125, 0 ;  /* 0x40240000ff0d7431 */ /* 0x000fe400000001ff */
[----:B------:R-:W-:Y:S01]  /*61560*/  IMAD.MOV.U32 R12, RZ, RZ, 0x0 ;  /* 0x00000000ff0c7424 */ /* 0x000fe200078e00ff */
[----:B------:R-:W2:Y:S01]  /*61570*/  LDS.64 R16, [R0+UR5+0x28] ;  /* 0x0000280500107984 */ /* 0x000ea20008000a00 */
[----:B------:R-:W-:Y:S01]  /*61580*/  IMAD.MOV.U32 R4, RZ, RZ, 0x1 ;  /* 0x00000001ff047424 */ /* 0x000fe200078e00ff */
[----:B------:R-:W-:Y:S02]  /*61590*/  BSSY.RECONVERGENT B1, `(.L_x_594) ;  /* 0x0000015000017945 */ /* 0x000fe40003800200 */
[----:B------:R-:W3:Y:S03]  /*615a0*/  LDS.64 R20, [R0+UR5+0x8] ;  /* 0x0000080500147984 */ /* 0x000ee60008000a00 */
[----:B0-----:R-:W-:-:S08]  /*615b0*/  DFMA R14, R4, -R12, 1 ;  /* 0x3ff00000040e742b */ /* 0x001fd0000000080c */
        /* <DEDUP_REMOVED lines=12> */
[----:B------:R-:W-:Y:S01]  /*61680*/  MOV R14, RZ ;  /* 0x000000ff000e7202 */ /* 0x000fe20000000f00 */
[----:B------:R-:W-:Y:S01]  /*61690*/  IMAD.MOV.U32 R15, RZ, RZ, 0x40240000 ;  /* 0x40240000ff0f7424 */ /* 0x000fe200078e00ff */
[----:B------:R-:W-:-:S07]  /*616a0*/  MOV R18, 0x616c0 ;  /* 0x000616c000127802 */ /* 0x000fce0000000f00 */
[----:B-1----:R-:W-:Y:S05]  /*616b0*/  CALL.REL.NOINC `($__internal_1_$__cuda_sm20_div_rn_f64_full) ;  /* 0x000001d400987944 */ /* 0x002fea0003c00000 */
[----:B------:R-:W-:Y:S01]  /*616c0*/  MOV R4, R28 ;  /* 0x0000001c00047202 */ /* 0x000fe20000000f00 */
[----:B------:R-:W-:-:S07]  /*616d0*/  IMAD.MOV.U32 R5, RZ, RZ, R29 ;  /* 0x000000ffff057224 */ /* 0x000fce00078e001d */
.L_x_595:
[----:B------:R-:W-:Y:S05]  /*616e0*/  BSYNC.RECONVERGENT B1 ;  /* 0x0000000000017941 */ /* 0x000fea0003800200 */
.L_x_594:
[----:B------:R-:W-:Y:S02]  /*616f0*/  DADD R4, R4, 1 ;  /* 0x3ff0000004047429 */ /* 0x000fe40000000000 */
[C---:B------:R-:W-:Y:S02]  /*61700*/  DMUL R14, R2.reuse, 4 ;  /* 0x40100000020e7828 */ /* 0x040fe40000000000 */
[----:B------:R-:W-:-:S04]  /*61710*/  DSETP.GEU.AND P2, PT, R2, RZ, PT ;  /* 0x000000ff0200722a */ /* 0x000fc80003f4e000 */
[----:B------:R-:W-:-:S04]  /*61720*/  DMUL R16, R4, 0.5 ;  /* 0x3fe0000004107828 */ /* 0x000fc80000000000 */
[----:B------:R-:W-:Y:S02]  /*61730*/  FSEL R2, R14, R2, !P2 ;  /* 0x000000020e027208 */ /* 0x000fe40005000000 */
[----:B------:R-:W-:Y:S02]  /*61740*/  FSEL R3, R15, R3, !P2 ;  /* 0x000000030f037208 */ /* 0x000fe40005000000 */
[----:B------:R-:W-:-:S14]  /*61750*/  DSETP.GEU.AND P1, PT, R16, RZ, PT ;  /* 0x000000ff1000722a */ /* 0x000fdc0003f2e000 */
[----:B------:R-:W0:Y:S01]  /*61760*/  @P1 LDS.64 R4, [R0+UR5+0x18] ;  /* 0x0000180500041984 */ /* 0x000e220008000a00 */
[----:B------:R-:W-:Y:S02]  /*61770*/  @P1 DSETP.GT.AND P0, PT, R16, 1, PT ;  /* 0x3ff000001000142a */ /* 0x000fe40003f04000 */
[----:B0-----:R-:W-:-:S08]  /*61780*/  @P1 DMUL R4, R4, 0.001953125 ;  /* 0x3f60000004041828 */ /* 0x001fd00000000000 */
        /* <DEDUP_REMOVED lines=9> */
[----:B------:R-:W-:-:S08]  /*61820*/  DFMA R10, R2, 0.125, R10 ;  /* 0x3fc00000020a782b */ /* 0x000fd0000000000a */
[----:B------:R-:W-:-:S08]  /*61830*/  DFMA R4, R2, 0.125, R10 ;  /* 0x3fc000000204782b */ /* 0x000fd0000000000a */
[----:B------:R-:W-:Y:S02]  /*61840*/  DFMA R12, R2, 0.125, R4 ;  /* 0x3fc00000020c782b */ /* 0x000fe40000000004 */
[----:B------:R-:W-:-:S06]  /*61850*/  MOV R9, R4 ;  /* 0x0000000400097202 */ /* 0x000fcc0000000f00 */
[----:B------:R-:W-:Y:S02]  /*61860*/  DSETP.MAX.AND P0, P1, R4, R12, PT ;  /* 0x0000000c0400722a */ /* 0x000fe4000390f000 */
[----:B------:R-:W-:Y:S01]  /*61870*/  IMAD.MOV.U32 R16, RZ, RZ, R13 ;  /* 0x000000ffff107224 */ /* 0x000fe200078e000d */
[----:B------:R-:W-:-:S04]  /*61880*/  MOV R14, R12 ;  /* 0x0000000c000e7202 */ /* 0x000fc80000000f00 */
[----:B------:R-:W-:Y:S01]  /*61890*/  FSEL R15, R5, R16, P0 ;  /* 0x00000010050f7208 */ /* 0x000fe20000000000 */
[----:B------:R-:W-:Y:S01]  /*618a0*/  DFMA R4, R2, 0.125, R12 ;  /* 0x3fc000000204782b */ /* 0x000fe2000000000c */
[----:B------:R-:W-:-:S05]  /*618b0*/  SEL R12, R9, R14, P0 ;  /* 0x0000000e090c7207 */ /* 0x000fca0000000000 */
[----:B------:R-:W-:Y:S02]  /*618c0*/  @P1 LOP3.LUT R15, R16, 0x80000, RZ, 0xfc, !PT ;  /* 0x00080000100f1812 */ /* 0x000fe400078efcff */
[----:B------:R-:W-:Y:S02]  /*618d0*/  DFMA R2, R2, 0.125, R4 ;  /* 0x3fc000000202782b */ /* 0x000fe40000000004 */
[----:B------:R-:W-:Y:S01]  /*618e0*/  MOV R9, R5 ;  /* 0x0000000500097202 */ /* 0x000fe20000000f00 */
[----:B------:R-:W-:-:S04]  /*618f0*/  IMAD.MOV.U32 R13, RZ, RZ, R15 ;  /* 0x000000ffff0d7224 */ /* 0x000fc800078e000f */
[----:B------:R-:W-:Y:S02]  /*61900*/  IMAD.MOV.U32 R14, RZ, RZ, R13 ;  /* 0x000000ffff0e7224 */ /* 0x000fe400078e000d */
[----:B------:R-:W-:-:S06]  /*61910*/  DSETP.MAX.AND P0, P1, R4, R12, PT ;  /* 0x0000000c0400722a */ /* 0x000fcc000390f000 */
[----:B------:R-:W-:Y:S02]  /*61920*/  FSEL R9, R9, R14, P0 ;  /* 0x0000000e09097208 */ /* 0x000fe40000000000 */
[----:B------:R-:W-:Y:S01]  /*61930*/  SEL R4, R4, R12, P0 ;  /* 0x0000000c04047207 */ /* 0x000fe20000000000 */
[----:B------:R-:W-:-:S05]  /*61940*/  DSETP.GT.AND P0, PT, R10, RZ, PT ;  /* 0x000000ff0a00722a */ /* 0x000fca0003f04000 */
[----:B------:R-:W-:-:S04]  /*61950*/  @P1 LOP3.LUT R9, R14, 0x80000, RZ, 0xfc, !PT ;  /* 0x000800000e091812 */ /* 0x000fc800078efcff */
[----:B------:R-:W-:Y:S01]  /*61960*/  MOV R5, R9 ;  /* 0x0000000900057202 */ /* 0x000fe20000000f00 */
[----:B------:R-:W-:-:S03]  /*61970*/  IMAD.MOV.U32 R9, RZ, RZ, R3 ;  /* 0x000000ffff097224 */ /* 0x000fc600078e0003 */
[----:B------:R-:W-:Y:S02]  /*61980*/  MOV R10, R5 ;  /* 0x00000005000a7202 */ /* 0x000fe40000000f00 */
[----:B------:R-:W-:-:S06]  /*61990*/  DSETP.MAX.AND P1, P2, R2, R4, PT ;  /* 0x000000040200722a */ /* 0x000fcc0003a2f000 */
[----:B------:R-:W-:Y:S02]  /*619a0*/  FSEL R9, R9, R10, P1 ;  /* 0x0000000a09097208 */ /* 0x000fe40000800000 */
[----:B------:R-:W-:-:S06]  /*619b0*/  SEL R2, R2, R4, P1 ;  /* 0x0000000402027207 */ /* 0x000fcc0000800000 */
[----:B------:R-:W-:-:S05]  /*619c0*/  @P2 LOP3.LUT R9, R10, 0x80000, RZ, 0xfc, !PT ;  /* 0x000800000a092812 */ /* 0x000fca00078efcff */
[----:B------:R-:W-:-:S06]  /*619d0*/  IMAD.MOV.U32 R3, RZ, RZ, R9 ;  /* 0x000000ffff037224 */ /* 0x000fcc00078e0009 */
[----:B------:R-:W-:-:S14]  /*619e0*/  DSETP.GT.OR P0, PT, R2, RZ, !P0 ;  /* 0x000000ff0200722a */ /* 0x000fdc0004704400 */
[----:B0-----:R-:W-:Y:S05]  /*619f0*/  @P0 EXIT ;  /* 0x000000000000094d */ /* 0x001fea0003800000 */
[----:B------:R-:W-:Y:S02]  /*61a00*/  CS2R R16, SRZ ;  /* 0x0000000000107805 */ /* 0x000fe4000001ff00 */
[----:B------:R-:W-:Y:S01]  /*61a10*/  MOV R18, 0x0 ;  /* 0x0000000000127802 */ /* 0x000fe20000000f00 */
[----:B------:R-:W-:Y:S01]  /*61a20*/  IMAD.MOV.U32 R19, RZ, RZ, 0x3ff00000 ;  /* 0x3ff00000ff137424 */ /* 0x000fe200078e00ff */
[----:B------:R-:W-:-:S06]  /*61a30*/  UMOV UR4, URZ ;  /* 0x000000ff00047c82 */ /* 0x000fcc0008000000 */
.L_x_631:
[----:B------:R-:W-:-:S09]  /*61a40*/  UIMAD UR6, UR4, 0x118, UR9 ;  /* 0x00000118040678a4 */ /* 0x000fd2000f8e0209 */
[----:B------:R-:W2:Y:S01]  /*61a50*/  LDL.64 R10, [UR6+0x2bc0] ;  /* 0x002bc006ff0a7983 */ /* 0x000ea20008100a00 */
[C---:B------:R-:W-:Y:S01]  /*61a60*/  DMUL R4, R18.reuse, -88 ;  /* 0xc056000012047828 */ /* 0x040fe20000000000 */
        /* <DEDUP_REMOVED lines=8> */
[----:B------:R-:W-:Y:S01]  /*61af0*/  IADD3 R24, PT, PT, R9, -0x1, RZ ;  /* 0xffffffff09187810 */ /* 0x000fe20007ffe0ff */
[----:B0-----:R-:W-:-:S14]  /*61b00*/  DSETP.GEU.AND P0, PT, R10, R4, PT ;  /* 0x000000040a00722a */ /* 0x001fdc0003f0e000 */
[----:B------:R-:W-:-:S05]  /*61b10*/  @P0 IMAD.MOV R24, RZ, RZ, R9 ;  /* 0x000000ffff180224 */ /* 0x000fca00078e0209 */
[----:B------:R-:W-:-:S06]  /*61b20*/  LOP3.LUT R14, R24, 0xff, RZ, 0xc0, !PT ;  /* 0x000000ff180e7812 */ /* 0x000fcc00078ec0ff */
[----:B------:R-:W2:Y:S01]  /*61b30*/  LDL.U8 R14, [R14+UR6+0x2bd8] ;  /* 0x002bd8060e0e7983 */ /* 0x000ea20008100000 */
[----:B------:R-:W-:-:S04]  /*61b40*/  IADD3 R4, PT, PT, R24, 0x1, RZ ;  /* 0x0000000118047810 */ /* 0x000fc80007ffe0ff */
[----:B------:R-:W-:-:S05]  /*61b50*/  LOP3.LUT R15, R4, 0xff, RZ, 0xc0, !PT ;  /* 0x000000ff040f7812 */ /* 0x000fca00078ec0ff */
[----:B------:R-:W4:Y:S01]  /*61b60*/  LDL.U8 R25, [R15+UR6+0x2bd8] ;  /* 0x002bd8060f197983 */ /* 0x000f220008100000 */
[----:B------:R-:W-:Y:S02]  /*61b70*/  DMUL R4, R18, 8 ;  /* 0x4020000012047828 */ /* 0x000fe40000000000 */
[----:B------:R-:W-:-:S08]  /*61b80*/  DMUL R2, R2, 3 ;  /* 0x4008000002027828 */ /* 0x000fd00000000000 */
[----:B------:R-:W-:-:S08]  /*61b90*/  DFMA R2, R4, 200, R2 ;  /* 0x406900000402782b */ /* 0x000fd00000000002 */
[----:B---3--:R-:W-:-:S06]  /*61ba0*/  DADD R12, R2, R12 ;  /* 0x00000000020c7229 */ /* 0x008fcc000000000c */
[----:B------:R-:W0:Y:S01]  /*61bb0*/  F2I.F64.TRUNC R4, R12 ;  /* 0x0000000c00047311 */ /* 0x000e22000030d100 */
[----:B--2---:R2:W3:Y:S07]  /*61bc0*/  LDL.U8 R20, [R14+UR6+0x2bd8] ;  /* 0x002bd8060e147983 */ /* 0x0044ee0008100000 */
[----:B0-----:R-:W0:Y:S01]  /*61bd0*/  I2F.F64 R2, R4 ;  /* 0x0000000400027312 */ /* 0x001e220000201c00 */
[----:B----4-:R-:W4:Y:S01]  /*61be0*/  LDL.U8 R26, [R25+UR6+0x2bd8] ;  /* 0x002bd806191a7983 */ /* 0x010f220008100000 */
[----:B0-----:R-:W-:Y:S01]  /*61bf0*/  DSETP.GEU.AND P0, PT, R12, R2, PT ;  /* 0x000000020c00722a */ /* 0x001fe20003f0e000 */
[----:B--2---:R-:W-:-:S13]  /*61c00*/  VIADD R14, R4, 0xffffffff ;  /* 0xffffffff040e7836 */ /* 0x004fda0000000000 */
[----:B------:R-:W-:-:S04]  /*61c10*/  @P0 IADD3 R14, PT, PT, R4, RZ, RZ ;  /* 0x000000ff040e0210 */ /* 0x000fc80007ffe0ff */
[----:B------:R-:W-:-:S05]  /*61c20*/  LOP3.LUT R9, R14, 0xff, RZ, 0xc0, !PT ;  /* 0x000000ff0e097812 */ /* 0x000fca00078ec0ff */
[----:B---3--:R-:W-:-:S05]  /*61c30*/  IMAD.IADD R28, R9, 0x1, R20 ;  /* 0x00000001091c7824 */ /* 0x008fca00078e0214 */
[----:B------:R-:W-:-:S06]  /*61c40*/  LOP3.LUT R27, R28, 0xff, RZ, 0xc0, !PT ;  /* 0x000000ff1c1b7812 */ /* 0x000fcc00078ec0ff */
[----:B------:R-:W2:Y:S01]  /*61c50*/  LDL.U8 R27, [R27+UR6+0x2bd8] ;  /* 0x002bd8061b1b7983 */ /* 0x000ea20008100000 */
[----:B------:R-:W0:Y:S08]  /*61c60*/  I2F.F64 R2, R24 ;  /* 0x0000001800027312 */ /* 0x000e300000201c00 */
[----:B------:R-:W3:Y:S01]  /*61c70*/  I2F.F64 R14, R14 ;  /* 0x0000000e000e7312 */ /* 0x000ee20000201c00 */
[----:B------:R-:W-:Y:S01]  /*61c80*/  MOV R22, 0x0 ;  /* 0x0000000000167802 */ /* 0x000fe20000000f00 */
[----:B------:R-:W-:Y:S01]  /*61c90*/  IMAD.MOV.U32 R23, RZ, RZ, 0x40180000 ;  /* 0x40180000ff177424 */ /* 0x000fe200078e00ff */
[----:B0-----:R-:W-:-:S08]  /*61ca0*/  DADD R20, R10, -R2 ;  /* 0x000000000a147229 */ /* 0x001fd00000000802 */
[C---:B------:R-:W-:Y:S02]  /*61cb0*/  DMUL R4, R20.reuse, R20 ;  /* 0x0000001414047228 */ /* 0x040fe40000000000 */
[----:B------:R-:W-:Y:S02]  /*61cc0*/  DFMA R10, R20, R22, -15 ;  /* 0xc02e0000140a742b */ /* 0x000fe40000000016 */
[----:B---3--:R-:W-:Y:S01]  /*61cd0*/  DADD R2, R12, -R14 ;  /* 0x000000000c027229 */ /* 0x008fe2000000080e */
[----:B------:R-:W-:-:S03]  /*61ce0*/  UIADD3 UR4, UPT, UPT, UR4, 0x1, URZ ;  /* 0x0000000104047890 */ /* 0x000fc6000fffe0ff */
[C---:B------:R-:W-:Y:S02]  /*61cf0*/  DMUL R4, R20.reuse, R4 ;  /* 0x0000000414047228 */ /* 0x040fe40000000000 */
[----:B------:R-:W-:Y:S02]  /*61d00*/  DFMA R10, R20, R10, 10 ;  /* 0x40240000140a742b */ /* 0x000fe4000000000a */
[----:B------:R-:W-:Y:S01]  /*61d10*/  DFMA R12, R2, R22, -15 ;  /* 0xc02e0000020c742b */ /* 0x000fe20000000016 */
[----:B------:R-:W-:Y:S01]  /*61d20*/  UISETP.NE.AND UP0, UPT, UR4, 0x10, UPT ;  /* 0x000000100400788c */ /* 0x000fe2000bf05270 */
[----:B------:R-:W-:Y:S01]  /*61d30*/  BSSY.RECONVERGENT B0, `(.L_x_596) ;  /* 0x0000039000007945 */ /* 0x000fe20003800200 */
[----:B----4-:R-:W-:-:S03]  /*61d40*/  IADD3 R29, PT, PT, R9, R26, RZ ;  /* 0x0000001a091d7210 */ /* 0x010fc60007ffe0ff */
[----:B------:R-:W-:Y:S02]  /*61d50*/  DMUL R22, R4, R10 ;  /* 0x0000000a04167228 */ /* 0x000fe40000000000 */
[----:B------:R-:W-:Y:S01]  /*61d60*/  DFMA R24, R2, R12, 10 ;  /* 0x402400000218742b */ /* 0x000fe2000000000c */
        /* <DEDUP_REMOVED lines=13> */
.L_x_599:
[----:B------:R-:W-:Y:S01]  /*61e40*/  ISETP.NE.AND P0, PT, R27, 0x2, PT ;  /* 0x000000021b00780c */ /* 0x000fe20003f05270 */
[----:B------:R-:W-:Y:S01]  /*61e50*/  IMAD.MOV.U32 R4, RZ, RZ, R20 ;  /* 0x000000ffff047224 */ /* 0x000fe200078e0014 */
[----:B------:R-:W-:-:S11]  /*61e60*/  MOV R5, R21 ;  /* 0x0000001500057202 */ /* 0x000fd60000000f00 */
[----:B------:R-:W-:Y:S05]  /*61e70*/  @!P0 BRA `(.L_x_600) ;  /* 0x0000000000908947 */ /* 0x000fea0003800000 */
[----:B------:R-:W-:Y:S01]  /*61e80*/  DADD R4, -RZ, -R20 ;  /* 0x00000000ff047229 */ /* 0x000fe20000000914 */
[----:B------:R-:W-:Y:S10]  /*61e90*/  BRA `(.L_x_600) ;  /* 0x0000000000887947 */ /* 0x000ff40003800000 */
.L_x_598:
[----:B------:R-:W-:-:S13]  /*61ea0*/  ISETP.GT.AND P0, PT, R27, 0x5, PT ;  /* 0x000000051b00780c */ /* 0x000fda0003f04270 */
[----:B------:R-:W-:Y:S05]  /*61eb0*/  @P0 BRA `(.L_x_601) ;  /* 0x0000000000100947 */ /* 0x000fea0003800000 */
[----:B------:R-:W-:-:S13]  /*61ec0*/  ISETP.NE.AND P0, PT, R27, 0x4, PT ;  /* 0x000000041b00780c */ /* 0x000fda0003f05270 */
[C-C-:B------:R-:W-:Y:S02]  /*61ed0*/  @P0 DADD R4, -R20.reuse, R2.reuse ;  /* 0x0000000014040229 */ /* 0x140fe40000000102 */
[----:B------:R-:W-:Y:S01]  /*61ee0*/  @!P0 DADD R4, R20, R2 ;  /* 0x0000000014048229 */ /* 0x000fe20000000002 */
[----:B------:R-:W-:Y:S10]  /*61ef0*/  BRA `(.L_x_600) ;  /* 0x0000000000707947 */ /* 0x000ff40003800000 */
.L_x_601:
[----:B------:R-:W-:-:S13]  /*61f00*/  ISETP.NE.AND P0, PT, R27, 0x6, PT ;  /* 0x000000061b00780c */ /* 0x000fda0003f05270 */
[C-C-:B------:R-:W-:Y:S02]  /*61f10*/  @P0 DADD R4, -R20.reuse, -R2.reuse ;  /* 0x0000000014040229 */ /* 0x140fe40000000902 */
[----:B------:R-:W-:Y:S01]  /*61f20*/  @!P0 DADD R4, R20, -R2 ;  /* 0x0000000014048229 */ /* 0x000fe20000000802 */
[----:B------:R-:W-:Y:S10]  /*61f30*/  BRA `(.L_x_600) ;  /* 0x0000000000607947 */ /* 0x000ff40003800000 */
.L_x_597:
        /* <DEDUP_REMOVED lines=10> */
.L_x_603:
[----:B------:R-:W-:Y:S01]  /*61fe0*/  DADD R4, -RZ, -R2 ;  /* 0x00000000ff047229 */ /* 0x000fe20000000902 */
[----:B------:R-:W-:Y:S10]  /*61ff0*/  BRA `(.L_x_600) ;  /* 0x0000000000307947 */ /* 0x000ff40003800000 */
.L_x_602:
        /* <DEDUP_REMOVED lines=9> */
.L_x_604:
[----:B------:R-:W-:-:S13]  /*62090*/  ISETP.NE.AND P0, PT, R27, 0xe, PT ;  /* 0x0000000e1b00780c */ /* 0x000fda0003f05270 */
[----:B------:R-:W-:Y:S02]  /*620a0*/  @P0 DADD R4, -RZ, -R2 ;  /* 0x00000000ff040229 */ /* 0x000fe40000000902 */
[----:B------:R-:W-:-:S11]  /*620b0*/  @!P0 DADD R4, -RZ, -R20 ;  /* 0x00000000ff048229 */ /* 0x000fd60000000914 */
.L_x_600:
[----:B------:R-:W-:Y:S05]  /*620c0*/  BSYNC.RECONVERGENT B0 ;  /* 0x0000000000007941 */ /* 0x000fea0003800200 */
.L_x_596:
        /* <DEDUP_REMOVED lines=17> */
.L_x_608:
[----:B------:R-:W-:Y:S01]  /*621e0*/  ISETP.NE.AND P0, PT, R12, 0x2, PT ;  /* 0x000000020c00780c */ /* 0x000fe20003f05270 */
[----:B------:R-:W-:Y:S01]  /*621f0*/  IMAD.MOV.U32 R12, RZ, RZ, R10 ;  /* 0x000000ffff0c7224 */ /* 0x000fe200078e000a */
[----:B------:R-:W-:-:S11]  /*62200*/  MOV R13, R11 ;  /* 0x0000000b000d7202 */ /* 0x000fd60000000f00 */
[----:B------:R-:W-:Y:S05]  /*62210*/  @!P0 BRA `(.L_x_609) ;  /* 0x0000000000988947 */ /* 0x000fea0003800000 */
[----:B------:R-:W-:Y:S01]  /*62220*/  DADD R12, -RZ, -R10 ;  /* 0x00000000ff0c7229 */ /* 0x000fe2000000090a */
[----:B------:R-:W-:Y:S10]  /*62230*/  BRA `(.L_x_609) ;  /* 0x0000000000907947 */ /* 0x000ff40003800000 */
.L_x_607:
[----:B------:R-:W-:-:S13]  /*62240*/  ISETP.GT.AND P0, PT, R12, 0x5, PT ;  /* 0x000000050c00780c */ /* 0x000fda0003f04270 */
[----:B------:R-:W-:Y:S05]  /*62250*/  @P0 BRA `(.L_x_610) ;  /* 0x0000000000100947 */ /* 0x000fea0003800000 */
[----:B------:R-:W-:-:S13]  /*62260*/  ISETP.NE.AND P0, PT, R12, 0x4, PT ;  /* 0x000000040c00780c */ /* 0x000fda0003f05270 */
[C-C-:B------:R-:W-:Y:S02]  /*62270*/  @P0 DADD R12, R2.reuse, -R10.reuse ;  /* 0x00000000020c0229 */ /* 0x140fe4000000080a */
[----:B------:R-:W-:Y:S01]  /*62280*/  @!P0 DADD R12, R2, R10 ;  /* 0x00000000020c8229 */ /* 0x000fe2000000000a */
[----:B------:R-:W-:Y:S10]  /*62290*/  BRA `(.L_x_609) ;  /* 0x0000000000787947 */ /* 0x000ff40003800000 */
.L_x_610:
[----:B------:R-:W-:-:S13]  /*622a0*/  ISETP.NE.AND P0, PT, R12, 0x6, PT ;  /* 0x000000060c00780c */ /* 0x000fda0003f05270 */
[C-C-:B------:R-:W-:Y:S02]  /*622b0*/  @P0 DADD R12, -R2.reuse, -R10.reuse ;  /* 0x00000000020c0229 */ /* 0x140fe4000000090a */
[----:B------:R-:W-:Y:S01]  /*622c0*/  @!P0 DADD R12, -R2, R10 ;  /* 0x00000000020c8229 */ /* 0x000fe2000000010a */
[----:B------:R-:W-:Y:S10]  /*622d0*/  BRA `(.L_x_609) ;  /* 0x0000000000687947 */ /* 0x000ff40003800000 */
.L_x_606:
        /* <DEDUP_REMOVED lines=10> */
.L_x_612:
[----:B------:R-:W-:-:S13]  /*62380*/  ISETP.NE.AND P0, PT, R12, 0xa, PT ;  /* 0x0000000a0c00780c */ /* 0x000fda0003f05270 */
[--C-:B------:R-:W-:Y:S02]  /*62390*/  @P0 DADD R12, -RZ, -R2.reuse ;  /* 0x00000000ff0c0229 */ /* 0x100fe40000000902 */
[----:B------:R-:W-:Y:S01]  /*623a0*/  @!P0 DADD R12, RZ, -R2 ;  /* 0x00000000ff0c8229 */ /* 0x000fe20000000802 */
[----:B------:R-:W-:Y:S10]  /*623b0*/  BRA `(.L_x_609) ;  /* 0x0000000000307947 */ /* 0x000ff40003800000 */
.L_x_611:
        /* <DEDUP_REMOVED lines=9> */
.L_x_613:
[----:B------:R-:W-:-:S13]  /*62450*/  ISETP.NE.AND P0, PT, R12, 0xe, PT ;  /* 0x0000000e0c00780c */ /* 0x000fda0003f05270 */
[----:B------:R-:W-:Y:S02]  /*62460*/  @P0 DADD R12, -RZ, -R2 ;  /* 0x00000000ff0c0229 */ /* 0x000fe40000000902 */
[----:B------:R-:W-:-:S11]  /*62470*/  @!P0 DADD R12, RZ, -R10 ;  /* 0x00000000ff0c8229 */ /* 0x000fd6000000080a */
.L_x_609:
[----:B------:R-:W-:Y:S05]  /*62480*/  BSYNC.RECONVERGENT B0 ;  /* 0x0000000000007941 */ /* 0x000fea0003800200 */
.L_x_605:
[----:B------:R-:W-:-:S05]  /*62490*/  VIADD R9, R28, 0x1 ;  /* 0x000000011c097836 */ /* 0x000fca0000000000 */
        /* <DEDUP_REMOVED lines=17> */
.L_x_617:
[----:B------:R-:W-:Y:S01]  /*625b0*/  ISETP.NE.AND P0, PT, R28, 0x2, PT ;  /* 0x000000021c00780c */ /* 0x000fe20003f05270 */
[----:B------:R-:W-:Y:S01]  /*625c0*/  IMAD.MOV.U32 R5, RZ, RZ, R21 ;  /* 0x000000ffff057224 */ /* 0x000fe200078e0015 */
[----:B------:R-:W-:-:S11]  /*625d0*/  MOV R4, R20 ;  /* 0x0000001400047202 */ /* 0x000fd60000000f00 */
[----:B------:R-:W-:Y:S05]  /*625e0*/  @!P0 BRA `(.L_x_618) ;  /* 0x00000000008c8947 */ /* 0x000fea0003800000 */
[----:B------:R-:W-:Y:S01]  /*625f0*/  DADD R4, -RZ, -R20 ;  /* 0x00000000ff047229 */ /* 0x000fe20000000914 */
[----:B------:R-:W-:Y:S10]  /*62600*/  BRA `(.L_x_618) ;  /* 0x0000000000847947 */ /* 0x000ff40003800000 */
.L_x_616:
[----:B------:R-:W-:-:S13]  /*62610*/  ISETP.GT.AND P0, PT, R28, 0x5, PT ;  /* 0x000000051c00780c */ /* 0x000fda0003f04270 */
[----:B------:R-:W-:Y:S05]  /*62620*/  @P0 BRA `(.L_x_619) ;  /* 0x0000000000100947 */ /* 0x000fea0003800000 */
[----:B------:R-:W-:-:S13]  /*62630*/  ISETP.NE.AND P0, PT, R28, 0x4, PT ;  /* 0x000000041c00780c */ /* 0x000fda0003f05270 */
[C-C-:B------:R-:W-:Y:S02]  /*62640*/  @P0 DADD R4, -R20.reuse, R14.reuse ;  /* 0x0000000014040229 */ /* 0x140fe4000000010e */
[----:B------:R-:W-:Y:S01]  /*62650*/  @!P0 DADD R4, R20, R14 ;  /* 0x0000000014048229 */ /* 0x000fe2000000000e */
[----:B------:R-:W-:Y:S10]  /*62660*/  BRA `(.L_x_618) ;  /* 0x00000000006c7947 */ /* 0x000ff40003800000 */
.L_x_619:
[----:B------:R-:W-:-:S13]  /*62670*/  ISETP.NE.AND P0, PT, R28, 0x6, PT ;  /* 0x000000061c00780c */ /* 0x000fda0003f05270 */
[C-C-:B------:R-:W-:Y:S02]  /*62680*/  @P0 DADD R4, -R20.reuse, -R14.reuse ;  /* 0x0000000014040229 */ /* 0x140fe4000000090e */
[----:B------:R-:W-:Y:S01]  /*62690*/  @!P0 DADD R4, R20, -R14 ;  /* 0x0000000014048229 */ /* 0x000fe2000000080e */
[----:B------:R-:W-:Y:S10]  /*626a0*/  BRA `(.L_x_618) ;  /* 0x00000000005c7947 */ /* 0x000ff40003800000 */
.L_x_615:
[----:B------:R-:W-:-:S13]  /*626b0*/  ISETP.GT.AND P0, PT, R28, 0xb, PT ;  /* 0x0000000b1c00780c */ /* 0x000fda0003f04270 */
[----:B------:R-:W-:Y:S05]  /*626c0*/  @P0 BRA `(.L_x_620) ;  /* 0x0000000000280947 */ /* 0x000fea0003800000 */
[----:B------:R-:W-:Y:S02]  /*626d0*/  IADD3 R4, PT, PT, R28, -0x8, RZ ;  /* 0xfffffff81c047810 */ /* 0x000fe40007ffe0ff */
[----:B------:R-:W-:Y:S02]  /*626e0*/  MOV R5, R15 ;  /* 0x0000000f00057202 */ /* 0x000fe40000000f00 */
[----:B------:R-:W-:-:S04]  /*626f0*/  LOP3.LUT R4, R4, 0xffff, RZ, 0xc0, !PT ;  /* 0x0000ffff04047812 */ /* 0x000fc800078ec0ff */
[----:B------:R-:W-:Y:S01]  /*62700*/  ISETP.GE.U32.AND P0, PT, R4, 0x2, PT ;  /* 0x000000020400780c */ /* 0x000fe20003f06070 */
[----:B------:R-:W-:-:S12]  /*62710*/  IMAD.MOV.U32 R4, RZ, RZ, R14 ;  /* 0x000000ffff047224 */ /* 0x000fd800078e000e */
[----:B------:R-:W-:Y:S05]  /*62720*/  @!P0 BRA `(.L_x_618) ;  /* 0x00000000003c8947 */ /* 0x000fea0003800000 */
[----:B------:R-:W-:-:S13]  /*62730*/  ISETP.NE.AND P0, PT, R28, 0xa, PT ;  /* 0x0000000a1c00780c */ /* 0x000fda0003f05270 */
[--C-:B------:R-:W-:Y:S02]  /*62740*/  @P0 DADD R4, -RZ, -R14.reuse ;  /* 0x00000000ff040229 */ /* 0x100fe4000000090e */
[----:B------:R-:W-:Y:S01]  /*62750*/  @!P0 DADD R4, RZ, -R14 ;  /* 0x00000000ff048229 */ /* 0x000fe2000000080e */
[----:B------:R-:W-:Y:S10]  /*62760*/  BRA `(.L_x_618) ;  /* 0x00000000002c7947 */ /* 0x000ff40003800000 */
.L_x_620:
        /* <DEDUP_REMOVED lines=8> */
.L_x_621:
[----:B------:R-:W-:-:S13]  /*627f0*/  ISETP.NE.AND P0, PT, R28, 0xe, PT ;  /* 0x0000000e1c00780c */ /* 0x000fda0003f05270 */
[----:B------:R-:W-:Y:S02]  /*62800*/  @P0 DADD R4, -RZ, -R14 ;  /* 0x00000000ff040229 */ /* 0x000fe4000000090e */
[----:B------:R-:W-:-:S11]  /*62810*/  @!P0 DADD R4, RZ, -R20 ;  /* 0x00000000ff048229 */ /* 0x000fd60000000814 */
.L_x_618:
[----:B------:R-:W-:Y:S05]  /*62820*/  BSYNC.RECONVERGENT B0 ;  /* 0x0000000000007941 */ /* 0x000fea0003800200 */
.L_x_614:
        /* <DEDUP_REMOVED lines=15> */
.L_x_625:
[----:B------:R-:W-:-:S13]  /*62920*/  ISETP.NE.AND P0, PT, R12, 0x2, PT ;  /* 0x000000020c00780c */ /* 0x000fda0003f05270 */
[----:B------:R-:W-:Y:S05]  /*62930*/  @!P0 BRA `(.L_x_626) ;  /* 0x0000000000888947 */ /* 0x000fea0003800000 */
[----:B------:R-:W-:Y:S01]  /*62940*/  DADD R10, -RZ, -R10 ;  /* 0x00000000ff0a7229 */ /* 0x000fe2000000090a */
[----:B------:R-:W-:Y:S10]  /*62950*/  BRA `(.L_x_626) ;  /* 0x0000000000807947 */ /* 0x000ff40003800000 */
.L_x_624:
[----:B------:R-:W-:-:S13]  /*62960*/  ISETP.GT.AND P0, PT, R12, 0x5, PT ;  /* 0x000000050c00780c */ /* 0x000fda0003f04270 */
[----:B------:R-:W-:Y:S05]  /*62970*/  @P0 BRA `(.L_x_627) ;  /* 0x0000000000100947 */ /* 0x000fea0003800000 */
[----:B------:R-:W-:-:S13]  /*62980*/  ISETP.NE.AND P0, PT, R12, 0x4, PT ;  /* 0x000000040c00780c */ /* 0x000fda0003f05270 */
[----:B------:R-:W-:-:S08]  /*62990*/  @P0 DADD R10, -R10, R14 ;  /* 0x000000000a0a0229 */ /* 0x000fd0000000010e */
[----:B------:R-:W-:Y:S01]  /*629a0*/  @!P0 DADD R10, R10, R14 ;  /* 0x000000000a0a8229 */ /* 0x000fe2000000000e */
[----:B------:R-:W-:Y:S10]  /*629b0*/  BRA `(.L_x_626) ;  /* 0x0000000000687947 */ /* 0x000ff40003800000 */
.L_x_627:
[----:B------:R-:W-:-:S13]  /*629c0*/  ISETP.NE.AND P0, PT, R12, 0x6, PT ;  /* 0x000000060c00780c */ /* 0x000fda0003f05270 */
[----:B------:R-:W-:-:S08]  /*629d0*/  @P0 DADD R10, -R10, -R14 ;  /* 0x000000000a0a0229 */ /* 0x000fd0000000090e */
[----:B------:R-:W-:Y:S01]  /*629e0*/  @!P0 DADD R10, R10, -R14 ;  /* 0x000000000a0a8229 */ /* 0x000fe2000000080e */
[----:B------:R-:W-:Y:S10]  /*629f0*/  BRA `(.L_x_626) ;  /* 0x0000000000587947 */ /* 0x000ff40003800000 */
.L_x_623:
[----:B------:R-:W-:-:S13]  /*62a00*/  ISETP.GT.AND P0, PT, R12, 0xb, PT ;  /* 0x0000000b0c00780c */ /* 0x000fda0003f04270 */
[----:B------:R-:W-:Y:S05]  /*62a10*/  @P0 BRA `(.L_x_628) ;  /* 0x0000000000280947 */ /* 0x000fea0003800000 */
[----:B------:R-:W-:Y:S01]  /*62a20*/  IADD3 R9, PT, PT, R12, -0x8, RZ ;  /* 0xfffffff80c097810 */ /* 0x000fe20007ffe0ff */
[----:B------:R-:W-:Y:S01]  /*62a30*/  IMAD.MOV.U32 R10, RZ, RZ, R14 ;  /* 0x000000ffff0a7224 */ /* 0x000fe200078e000e */
[----:B------:R-:W-:Y:S02]  /*62a40*/  MOV R11, R15 ;  /* 0x0000000f000b7202 */ /* 0x000fe40000000f00 */
[----:B------:R-:W-:-:S04]  /*62a50*/  LOP3.LUT R9, R9, 0xffff, RZ, 0xc0, !PT ;  /* 0x0000ffff09097812 */ /* 0x000fc800078ec0ff */
[----:B------:R-:W-:-:S13]  /*62a60*/  ISETP.GE.U32.AND P0, PT, R9, 0x2, PT ;  /* 0x000000020900780c */ /* 0x000fda0003f06070 */
[----:B------:R-:W-:Y:S05]  /*62a70*/  @!P0 BRA `(.L_x_626) ;  /* 0x0000000000388947 */ /* 0x000fea0003800000 */
[----:B------:R-:W-:-:S13]  /*62a80*/  ISETP.NE.AND P0, PT, R12, 0xa, PT ;  /* 0x0000000a0c00780c */ /* 0x000fda0003f05270 */
[--C-:B------:R-:W-:Y:S02]  /*62a90*/  @P0 DADD R10, -RZ, -R14.reuse ;  /* 0x00000000ff0a0229 */ /* 0x100fe4000000090e */
[----:B------:R-:W-:Y:S01]  /*62aa0*/  @!P0 DADD R10, RZ, -R14 ;  /* 0x00000000ff0a8229 */ /* 0x000fe2000000080e */
[----:B------:R-:W-:Y:S10]  /*62ab0*/  BRA `(.L_x_626) ;  /* 0x0000000000287947 */ /* 0x000ff40003800000 */
.L_x_628:
[----:B------:R-:W-:-:S13]  /*62ac0*/  ISETP.GT.AND P0, PT, R12, 0xd, PT ;  /* 0x0000000d0c00780c */ /* 0x000fda0003f04270 */
[----:B------:R-:W-:Y:S05]  /*62ad0*/  @P0 BRA `(.L_x_629) ;  /* 0x0000000000140947 */ /* 0x000fea0003800000 */
[----:B------:R-:W-:-:S13]  /*62ae0*/  ISETP.NE.AND P0, PT, R12, 0xc, PT ;  /* 0x0000000c0c00780c */ /* 0x000fda0003f05270 */
[----:B------:R-:W-:Y:S05]  /*62af0*/  @!P0 BRA `(.L_x_626) ;  /* 0x0000000000188947 */ /* 0x000fea0003800000 */
[----:B------:R-:W-:Y:S01]  /*62b00*/  IMAD.MOV.U32 R10, RZ, RZ, R14 ;  /* 0x000000ffff0a7224 */ /* 0x000fe200078e000e */
[----:B------:R-:W-:Y:S01]  /*62b10*/  MOV R11, R15 ;  /* 0x0000000f000b7202 */ /* 0x000fe20000000f00 */
[----:B------:R-:W-:Y:S06]  /*62b20*/  BRA `(.L_x_626) ;  /* 0x00000000000c7947 */ /* 0x000fec0003800000 */
.L_x_629:
[----:B------:R-:W-:-:S13]  /*62b30*/  ISETP.NE.AND P0, PT, R12, 0xe, PT ;  /* 0x0000000e0c00780c */ /* 0x000fda0003f05270 */
[----:B------:R-:W-:-:S08]  /*62b40*/  @P0 DADD R10, -RZ, -R14 ;  /* 0x00000000ff0a0229 */ /* 0x000fd0000000090e */
[----:B------:R-:W-:-:S11]  /*62b50*/  @!P0 DADD R10, RZ, -R10 ;  /* 0x00000000ff0a8229 */ /* 0x000fd6000000080a */
.L_x_626:
[----:B------:R-:W-:Y:S05]  /*62b60*/  BSYNC.RECONVERGENT B0 ;  /* 0x0000000000007941 */ /* 0x000fea0003800200 */
.L_x_622:
[----:B------:R-:W0:Y:S01]  /*62b70*/  MUFU.RCP64H R15, R19 ;  /* 0x00000013000f7308 */ /* 0x000e220000001800 */
[----:B------:R-:W-:Y:S01]  /*62b80*/  VIADD R14, R19, 0x300402 ;  /* 0x00300402130e7836 */ /* 0x000fe20000000000 */
[----:B------:R-:W-:Y:S02]  /*62b90*/  DADD R10, -R4, R10 ;  /* 0x00000000040a7229 */ /* 0x000fe4000000010a */
[----:B------:R-:W-:Y:S02]  /*62ba0*/  DMUL R12, R2, R2 ;  /* 0x00000002020c7228 */ /* 0x000fe40000000000 */
[----:B------:R-:W-:-:S04]  /*62bb0*/  FSETP.GEU.AND P0, PT, |R14|, 5.8789094863358348022e-39, PT ;  /* 0x004004020e00780b */ /* 0x000fc80003f0e200 */
        /* <DEDUP_REMOVED lines=16> */
[----:B-1----:R-:W-:Y:S05]  /*62cc0*/  CALL.REL.NOINC `($__internal_0_$__cuda_sm20_dblrcp_rn_slowpath_v3) ;  /* 0x000001bc00847944 */ /* 0x002fea0003c00000 */
.L_x_630:
[----:B------:R-:W-:Y:S02]  /*62cd0*/  DFMA R16, R26, R10, R16 ;  /* 0x0000000a1a10722b */ /* 0x000fe40000000010 */
[----:B------:R-:W-:Y:S01]  /*62ce0*/  DMUL R18, R18, 0.5 ;  /* 0x3fe0000012127828 */ /* 0x000fe20000000000 */
[----:B------:R-:W-:Y:S10]  /*62cf0*/  BRA.U UP0, `(.L_x_631) ;  /* 0xffffffed00507547 */ /* 0x000ff4000b83ffff */
[----:B------:R0:W-:Y:S01]  /*62d00*/  STS.128 [R0+UR5], RZ ;  /* 0x000000ff00007988 */ /* 0x0001e20008000c05 */
[----:B------:R-:W-:Y:S01]  /*62d10*/  IMAD.MOV.U32 R22, RZ, RZ, 0x0 ;  /* 0x00000000ff167424 */ /* 0x000fe200078e00ff */
[----:B------:R-:W-:Y:S01]  /*62d20*/  MOV R23, 0x3ff00000 ;  /* 0x3ff0000000177802 */ /* 0x000fe20000000f00 */
[----:B------:R-:W-:Y:S01]  /*62d30*/  UMOV UR4, URZ ;  /* 0x000000ff00047c82 */ /* 0x000fe20008000000 */
[----:B------:R0:W-:Y:S04]  /*62d40*/  STS.128 [R0+UR5+0x10], RZ ;  /* 0x000010ff00007988 */ /* 0x0001e80008000c05 */
[----:B------:R0:W-:Y:S02]  /*62d50*/  STS.128 [R0+UR5+0x20], RZ ;  /* 0x000020ff00007988 */ /* 0x0001e40008000c05 */
.L_x_708:
[----:B------:R-:W2:Y:S01]  /*62d60*/  MUFU.RCP64H R5, R23 ;  /* 0x0000001700057308 */ /* 0x000ea20000001800 */
        /* <DEDUP_REMOVED lines=8> */
[----:B--2---:R-:W-:-:S08]  /*62df0*/  DFMA R2, R4, -R22, 1 ;  /* 0x3ff000000402742b */ /* 0x004fd00000000816 */
        /* <DEDUP_REMOVED lines=12> */
[----:B01----:R-:W-:Y:S05]  /*62ec0*/  CALL.REL.NOINC `($__internal_0_$__cuda_sm20_dblrcp_rn_slowpath_v3) ;  /* 0x000001bc00047944 */ /* 0x003fea0003c00000 */
[----:B------:R-:W-:Y:S01]  /*62ed0*/  IMAD.MOV.U32 R60, RZ, RZ, R10 ;  /* 0x000000ffff3c7224 */ /* 0x000fe200078e000a */
[----:B------:R-:W-:-:S07]  /*62ee0*/  MOV R61, R11 ;  /* 0x0000000b003d7202 */ /* 0x000fce0000000f00 */
.L_x_632:
[----:B------:R-:W-:-:S09]  /*62ef0*/  UIMAD UR6, UR4, 0x118, UR9 ;  /* 0x00000118040678a4 */ /* 0x000fd2000f8e0209 */
[----:B------:R-:W2:Y:S04]  /*62f00*/  LDL.64 R4, [UR6] ;  /* 0x00000006ff047983 */ /* 0x000ea80008100a00 */
[----:B------:R-:W3:Y:S04]  /*62f10*/  LDL.64 R12, [UR6+0x10] ;  /* 0x00001006ff0c7983 */ /* 0x000ee80008100a00 */
[----:B------:R-:W5:Y:S01]  /*62f20*/  LDL.64 R62, [UR6+0x8] ;  /* 0x00000806ff3e7983 */ /* 0x000f620008100a00 */
[----:B------:R-:W-:Y:S01]  /*62f30*/  DMUL R10, R18, 3 ;  /* 0x40080000120a7828 */ /* 0x000fe20000000000 */
        /* <DEDUP_REMOVED lines=11> */
[----:B------:R-:W2:Y:S08]  /*62ff0*/  F2I.F64.TRUNC R14, R2 ;  /* 0x00000002000e7311 */ /* 0x000eb0000030d100 */
[----:B------:R-:W3:Y:S01]  /*63000*/  F2I.F64.TRUNC R15, R10 ;  /* 0x0000000a000f7311 */ /* 0x000ee2000030d100 */
[----:B--2---:R-:W-:-:S07]  /*63010*/  VIADD R9, R14, 0xffffffff ;  /* 0xffffffff0e097836 */ /* 0x004fce0000000000 */
[----:B------:R-:W2:Y:S01]  /*63020*/  I2F.F64 R4, R14 ;  /* 0x0000000e00047312 */ /* 0x000ea20000201c00 */
[----:B---3--:R-:W-:-:S07]  /*63030*/  VIADD R76, R15, 0xffffffff ;  /* 0xffffffff0f4c7836 */ /* 0x008fce0000000000 */
[----:B------:R-:W3:Y:S01]  /*63040*/  I2F.F64 R12, R15 ;  /* 0x0000000f000c7312 */ /* 0x000ee20000201c00 */
[----:B--2---:R-:W-:Y:S02]  /*63050*/  DSETP.GEU.AND P0, PT, R2, R4, PT ;  /* 0x000000040200722a */ /* 0x004fe40003f0e000 */
[----:B---3--:R-:W-:Y:S01]  /*63060*/  DSETP.GEU.AND P1, PT, R10, R12, PT ;  /* 0x0000000c0a00722a */ /* 0x008fe20003f2e000 */
[----:B------:R-:W-:Y:S01]  /*63070*/  IMAD.MOV.U32 R12, RZ, RZ, 0x0 ;  /* 0x00000000ff0c7424 */ /* 0x000fe200078e00ff */
[----:B------:R-:W-:-:S10]  /*63080*/  MOV R13, 0x40180000 ;  /* 0x40180000000d7802 */ /* 0x000fd40000000f00 */
[----:B------:R-:W-:-:S04]  /*63090*/  @P0 IADD3 R9, PT, PT, R14, RZ, RZ ;  /* 0x000000ff0e090210 */ /* 0x000fc80007ffe0ff */
[----:B------:R2:W3:Y:S01]  /*630a0*/  I2F.F64 R58, R9 ;  /* 0x00000009003a7312 */ /* 0x0004e20000201c00 */
[----:B------:R-:W-:Y:S01]  /*630b0*/  VIADD R75, R9, 0x1 ;  /* 0x00000001094b7836 */ /* 0x000fe20000000000 */
[----:B------:R-:W-:-:S04]  /*630c0*/  @P1 IADD3 R76, PT, PT, R15, RZ, RZ ;  /* 0x000000ff0f4c1210 */ /* 0x000fc80007ffe0ff */
[----:B------:R-:W-:Y:S02]  /*630d0*/  LOP3.LUT R75, R75, 0xff, RZ, 0xc0, !PT ;  /* 0x000000ff4b4b7812 */ /* 0x000fe400078ec0ff */
        /* <DEDUP_REMOVED lines=34> */
.L_x_707:
[----:B------:R-:W0:Y:S01]  /*63300*/  I2F.F64.U32 R68, R74 ;  /* 0x0000004a00447312 */ /* 0x000e220000201800 */
[----:B------:R-:W-:Y:S01]  /*63310*/  MOV R80, 0x0 ;  /* 0x0000000000507802 */ /* 0x000fe20000000f00 */
[----:B------:R-:W-:Y:S01]  /*63320*/  IMAD.MOV.U32 R81, RZ, RZ, 0x40180000 ;  /* 0x40180000ff517424 */ /* 0x000fe200078e00ff */
[----:B------:R-:W-:Y:S01]  /*63330*/  ISETP.NE.AND P1, PT, R74, RZ, PT ;  /* 0x000000ff4a00720c */ /* 0x000fe20003f25270 */
[----:B------:R-:W-:Y:S01]  /*63340*/  BSSY.RECONVERGENT B0, `(.L_x_633) ;  /* 0x00001ef000007945 */ /* 0x000fe20003800200 */
[----:B0-----:R-:W-:-:S08]  /*63350*/  DFMA R68, R18, R68, R20 ;  /* 0x000000441244722b */ /* 0x001fd00000000014 */
[----:B-----5:R-:W-:-:S06]  /*63360*/  DADD R68, R62, R68 ;  /* 0x000000003e447229 */ /* 0x020fcc0000000044 */
[----:B------:R-:W0:Y:S08]  /*63370*/  F2I.F64.TRUNC R79, R68 ;  /* 0x00000044004f7311 */ /* 0x000e30000030d100 */
[----:B0-----:R-:W0:Y:S01]  /*63380*/  I2F.F64 R70, R79 ;  /* 0x0000004f00467312 */ /* 0x001e220000201c00 */
[----:B------:R-:W-:Y:S01]  /*63390*/  IADD3 R82, PT, PT, R79, -0x1, RZ ;  /* 0xffffffff4f527810 */ /* 0x000fe20007ffe0ff */
[----:B0-----:R-:W-:-:S14]  /*633a0*/  DSETP.GEU.AND P0, PT, R68, R70, PT ;  /* 0x000000464400722a */ /* 0x001fdc0003f0e000 */
[----:B------:R-:W-:-:S04]  /*633b0*/  @P0 IMAD.MOV R82, RZ, RZ, R79 ;  /* 0x000000ffff520224 */ /* 0x000fc800078e024f */
        /* <DEDUP_REMOVED lines=39> */
.L_x_638:
[----:B------:R-:W-:-:S13]  /*63630*/  ISETP.NE.AND P0, PT, R72, 0x2, PT ;  /* 0x000000024800780c */ /* 0x000fda0003f05270 */
[C-C-:B------:R-:W-:Y:S02]  /*63640*/  @P0 DADD R2, -R58.reuse, -R70.reuse ;  /* 0x000000003a020229 */ /* 0x140fe40000000946 */
[----:B------:R-:W-:Y:S01]  /*63650*/  @!P0 DADD R2, R58, -R70 ;  /* 0x000000003a028229 */ /* 0x000fe20000000846 */
[----:B------:R-:W-:Y:S10]  /*63660*/  BRA `(.L_x_639) ;  /* 0x0000000000947947 */ /* 0x000ff40003800000 */
.L_x_637:
        /* <DEDUP_REMOVED lines=9> */
.L_x_640:
[----:B------:R-:W-:Y:S01]  /*63700*/  ISETP.NE.AND P0, PT, R72, 0x6, PT ;  /* 0x000000064800780c */ /* 0x000fe20003f05270 */
[----:B------:R-:W-:Y:S01]  /*63710*/  IMAD.MOV.U32 R3, RZ, RZ, R47 ;  /* 0x000000ffff037224 */ /* 0x000fe200078e002f */
[----:B------:R-:W-:-:S11]  /*63720*/  MOV R2, R46 ;  /* 0x0000002e00027202 */ /* 0x000fd60000000f00 */
[----:B------:R-:W-:Y:S05]  /*63730*/  @!P0 BRA `(.L_x_639) ;  /* 0x0000000000608947 */ /* 0x000fea0003800000 */
[----:B------:R-:W-:Y:S01]  /*63740*/  MOV R2, R48 ;  /* 0x0000003000027202 */ /* 0x000fe20000000f00 */
[----:B------:R-:W-:Y:S01]  /*63750*/  IMAD.MOV.U32 R3, RZ, RZ, R49 ;  /* 0x000000ffff037224 */ /* 0x000fe200078e0031 */
[----:B------:R-:W-:Y:S06]  /*63760*/  BRA `(.L_x_639) ;  /* 0x0000000000547947 */ /* 0x000fec0003800000 */
.L_x_636:
        /* <DEDUP_REMOVED lines=8> */
.L_x_642:
[----:B------:R-:W-:-:S13]  /*637f0*/  ISETP.NE.AND P0, PT, R72, 0xa, PT ;  /* 0x0000000a4800780c */ /* 0x000fda0003f05270 */
[C-C-:B------:R-:W-:Y:S02]  /*63800*/  @P0 DADD R2, -R56.reuse, -R70.reuse ;  /* 0x0000000038020229 */ /* 0x140fe40000000946 */
[----:B------:R-:W-:Y:S01]  /*63810*/  @!P0 DADD R2, -R56, R70 ;  /* 0x0000000038028229 */ /* 0x000fe20000000146 */
[----:B------:R-:W-:Y:S10]  /*63820*/  BRA `(.L_x_639) ;  /* 0x0000000000247947 */ /* 0x000ff40003800000 */
.L_x_641:
[----:B------:R-:W-:-:S13]  /*63830*/  ISETP.GT.AND P0, PT, R72, 0xd, PT ;  /* 0x0000000d4800780c */ /* 0x000fda0003f04270 */
[----:B------:R-:W-:Y:S05]  /*63840*/  @P0 BRA `(.L_x_643) ;  /* 0x0000000000100947 */ /* 0x000fea0003800000 */
[----:B------:R-:W-:-:S13]  /*63850*/  ISETP.NE.AND P0, PT, R72, 0xc, PT ;  /* 0x0000000c4800780c */ /* 0x000fda0003f05270 */
[--C-:B------:R-:W-:Y:S02]  /*63860*/  @P0 DADD R2, R56, -R70.reuse ;  /* 0x0000000038020229 */ /* 0x100fe40000000846 */
[----:B------:R-:W-:Y:S01]  /*63870*/  @!P0 DADD R2, R58, R70 ;  /* 0x000000003a028229 */ /* 0x000fe20000000046 */
[----:B------:R-:W-:Y:S10]  /*63880*/  BRA `(.L_x_639) ;  /* 0x00000000000c7947 */ /* 0x000ff40003800000 */
.L_x_643:
[----:B------:R-:W-:-:S13]  /*63890*/  ISETP.NE.AND P0, PT, R72, 0xe, PT ;  /* 0x0000000e4800780c */ /* 0x000fda0003f05270 */
[--C-:B------:R-:W-:Y:S02]  /*638a0*/  @P0 DADD R2, -R56, -R70.reuse ;  /* 0x0000000038020229 */ /* 0x100fe40000000946 */
[----:B------:R-:W-:-:S11]  /*638b0*/  @!P0 DADD R2, -R58, R70 ;  /* 0x000000003a028229 */ /* 0x000fd60000000146 */
.L_x_639:
[----:B------:R-:W-:Y:S05]  /*638c0*/  BSYNC.RECONVERGENT B1 ;  /* 0x0000000000017941 */ /* 0x000fea0003800200 */
.L_x_635:
        /* <DEDUP_REMOVED lines=14> */
.L_x_647:
[----:B------:R-:W-:-:S13]  /*639b0*/  ISETP.NE.AND P0, PT, R65, 0x2, PT ;  /* 0x000000024100780c */ /* 0x000fda0003f05270 */
[C-C-:B------:R-:W-:Y:S02]  /*639c0*/  @P0 DADD R64, -R50.reuse, -R70.reuse ;  /* 0x0000000032400229 */ /* 0x140fe40000000946 */
[----:B------:R-:W-:Y:S01]  /*639d0*/  @!P0 DADD R64, R50, -R70 ;  /* 0x0000000032408229 */ /* 0x000fe20000000846 */
[----:B------:R-:W-:Y:S10]  /*639e0*/  BRA `(.L_x_648) ;  /* 0x0000000000947947 */ /* 0x000ff40003800000 */
.L_x_646:
        /* <DEDUP_REMOVED lines=9> */
.L_x_649:
[----:B------:R-:W-:Y:S01]  /*63a80*/  ISETP.NE.AND P0, PT, R65, 0x6, PT ;  /* 0x000000064100780c */ /* 0x000fe20003f05270 */
[----:B------:R-:W-:Y:S01]  /*63a90*/  IMAD.MOV.U32 R65, RZ, RZ, R37 ;  /* 0x000000ffff417224 */ /* 0x000fe200078e0025 */
[----:B------:R-:W-:-:S11]  /*63aa0*/  MOV R64, R36 ;  /* 0x0000002400407202 */ /* 0x000fd60000000f00 */
[----:B------:R-:W-:Y:S05]  /*63ab0*/  @!P0 BRA `(.L_x_648) ;  /* 0x0000000000608947 */ /* 0x000fea0003800000 */
[----:B------:R-:W-:Y:S01]  /*63ac0*/  MOV R64, R38 ;  /* 0x0000002600407202 */ /* 0x000fe20000000f00 */
[----:B------:R-:W-:Y:S01]  /*63ad0*/  IMAD.MOV.U32 R65, RZ, RZ, R39 ;  /* 0x000000ffff417224 */ /* 0x000fe200078e0027 */
[----:B------:R-:W-:Y:S06]  /*63ae0*/  BRA `(.L_x_648) ;  /* 0x0000000000547947 */ /* 0x000fec0003800000 */
.L_x_645:
        /* <DEDUP_REMOVED lines=8> */
.L_x_651:
[----:B------:R-:W-:-:S13]  /*63b70*/  ISETP.NE.AND P0, PT, R65, 0xa, PT ;  /* 0x0000000a4100780c */ /* 0x000fda0003f05270 */
[C-C-:B------:R-:W-:Y:S02]  /*63b80*/  @P0 DADD R64, -R56.reuse, -R70.reuse ;  /* 0x0000000038400229 */ /* 0x140fe40000000946 */
[----:B------:R-:W-:Y:S01]  /*63b90*/  @!P0 DADD R64, -R56, R70 ;  /* 0x0000000038408229 */ /* 0x000fe20000000146 */
[----:B------:R-:W-:Y:S10]  /*63ba0*/  BRA `(.L_x_648) ;  /* 0x0000000000247947 */ /* 0x000ff40003800000 */
.L_x_650:
[----:B------:R-:W-:-:S13]  /*63bb0*/  ISETP.GT.AND P0, PT, R65, 0xd, PT ;  /* 0x0000000d4100780c */ /* 0x000fda0003f04270 */
[----:B------:R-:W-:Y:S05]  /*63bc0*/  @P0 BRA `(.L_x_652) ;  /* 0x0000000000100947 */ /* 0x000fea0003800000 */
[----:B------:R-:W-:-:S13]  /*63bd0*/  ISETP.NE.AND P0, PT, R65, 0xc, PT ;  /* 0x0000000c4100780c */ /* 0x000fda0003f05270 */
[--C-:B------:R-:W-:Y:S02]  /*63be0*/  @P0 DADD R64, R56, -R70.reuse ;  /* 0x0000000038400229 */ /* 0x100fe40000000846 */
[----:B------:R-:W-:Y:S01]  /*63bf0*/  @!P0 DADD R64, R50, R70 ;  /* 0x0000000032408229 */ /* 0x000fe20000000046 */
[----:B------:R-:W-:Y:S10]  /*63c00*/  BRA `(.L_x_648) ;  /* 0x00000000000c7947 */ /* 0x000ff40003800000 */
.L_x_652:
[----:B------:R-:W-:-:S13]  /*63c10*/  ISETP.NE.AND P0, PT, R65, 0xe, PT ;  /* 0x0000000e4100780c */ /* 0x000fda0003f05270 */
[--C-:B------:R-:W-:Y:S02]  /*63c20*/  @P0 DADD R64, -R56, -R70.reuse ;  /* 0x0000000038400229 */ /* 0x100fe40000000946 */
[----:B------:R-:W-:-:S11]  /*63c30*/  @!P0 DADD R64, -R50, R70 ;  /* 0x0000000032408229 */ /* 0x000fd60000000146 */
.L_x_648:
[----:B------:R-:W-:Y:S05]  /*63c40*/  BSYNC.RECONVERGENT B1 ;  /* 0x0000000000017941 */ /* 0x000fea0003800200 */
.L_x_644:
        /* <DEDUP_REMOVED lines=17> */
.L_x_656:
[----:B------:R-:W-:-:S13]  /*63d60*/  ISETP.NE.AND P0, PT, R81, 0x2, PT ;  /* 0x000000025100780c */ /* 0x000fda0003f05270 */
[C-C-:B------:R-:W-:Y:S02]  /*63d70*/  @P0 DADD R64, -R58.reuse, -R72.reuse ;  /* 0x000000003a400229 */ /* 0x140fe40000000948 */
[----:B------:R-:W-:Y:S01]  /*63d80*/  @!P0 DADD R64, R58, -R72 ;  /* 0x000000003a408229 */ /* 0x000fe20000000848 */
[----:B------:R-:W-:Y:S10]  /*63d90*/  BRA `(.L_x_657) ;  /* 0x0000000000947947 */ /* 0x000ff40003800000 */
.L_x_655:
        /* <DEDUP_REMOVED lines=9> */
.L_x_658:
[----:B------:R-:W-:Y:S01]  /*63e30*/  ISETP.NE.AND P0, PT, R81, 0x6, PT ;  /* 0x000000065100780c */ /* 0x000fe20003f05270 */
[----:B------:R-:W-:Y:S01]  /*63e40*/  IMAD.MOV.U32 R65, RZ, RZ, R47 ;  /* 0x000000ffff417224 */ /* 0x000fe200078e002f */
[----:B------:R-:W-:-:S11]  /*63e50*/  MOV R64, R46 ;  /* 0x0000002e00407202 */ /* 0x000fd60000000f00 */
[----:B------:R-:W-:Y:S05]  /*63e60*/  @!P0 BRA `(.L_x_657) ;  /* 0x0000000000608947 */ /* 0x000fea0003800000 */
[----:B------:R-:W-:Y:S01]  /*63e70*/  MOV R64, R48 ;  /* 0x0000003000407202 */ /* 0x000fe20000000f00 */
[----:B------:R-:W-:Y:S01]  /*63e80*/  IMAD.MOV.U32 R65, RZ, RZ, R49 ;  /* 0x000000ffff417224 */ /* 0x000fe200078e0031 */
[----:B------:R-:W-:Y:S06]  /*63e90*/  BRA `(.L_x_657) ;  /* 0x0000000000547947 */ /* 0x000fec0003800000 */
.L_x_654:
        /* <DEDUP_REMOVED lines=8> */
.L_x_660:
[----:B------:R-:W-:-:S13]  /*63f20*/  ISETP.NE.AND P0, PT, R81, 0xa, PT ;  /* 0x0000000a5100780c */ /* 0x000fda0003f05270 */
[C-C-:B------:R-:W-:Y:S02]  /*63f30*/  @P0 DADD R64, -R56.reuse, -R72.reuse ;  /* 0x0000000038400229 */ /* 0x140fe40000000948 */
[----:B------:R-:W-:Y:S01]  /*63f40*/  @!P0 DADD R64, -R56, R72 ;  /* 0x0000000038408229 */ /* 0x000fe20000000148 */
[----:B------:R-:W-:Y:S10]  /*63f50*/  BRA `(.L_x_657) ;  /* 0x0000000000247947 */ /* 0x000ff40003800000 */
.L_x_659:
[----:B------:R-:W-:-:S13]  /*63f60*/  ISETP.GT.AND P0, PT, R81, 0xd, PT ;  /* 0x0000000d5100780c */ /* 0x000fda0003f04270 */
[----:B------:R-:W-:Y:S05]  /*63f70*/  @P0 BRA `(.L_x_661) ;  /* 0x0000000000100947 */ /* 0x000fea0003800000 */
[----:B------:R-:W-:-:S13]  /*63f80*/  ISETP.NE.AND P0, PT, R81, 0xc, PT ;  /* 0x0000000c5100780c */ /* 0x000fda0003f05270 */
[--C-:B------:R-:W-:Y:S02]  /*63f90*/  @P0 DADD R64, R56, -R72.reuse ;  /* 0x0000000038400229 */ /* 0x100fe40000000848 */
[----:B------:R-:W-:Y:S01]  /*63fa0*/  @!P0 DADD R64, R58, R72 ;  /* 0x000000003a408229 */ /* 0x000fe20000000048 */
[----:B------:R-:W-:Y:S10]  /*63fb0*/  BRA `(.L_x_657) ;  /* 0x00000000000c7947 */ /* 0x000ff40003800000 */
.L_x_661:
[----:B------:R-:W-:-:S13]  /*63fc0*/  ISETP.NE.AND P0, PT, R81, 0xe, PT ;  /* 0x0000000e5100780c */ /* 0x000fda0003f05270 */
[--C-:B------:R-:W-:Y:S02]  /*63fd0*/  @P0 DADD R64, -R56, -R72.reuse ;  /* 0x0000000038400229 */ /* 0x100fe40000000948 */
[----:B------:R-:W-:-:S11]  /*63fe0*/  @!P0 DADD R64, -R58, R72 ;  /* 0x000000003a408229 */ /* 0x000fd60000000148 */
.L_x_657:
[----:B------:R-:W-:Y:S05]  /*63ff0*/  BSYNC.RECONVERGENT B1 ;  /* 0x0000000000017941 */ /* 0x000fea0003800200 */
.L_x_653:
        /* <DEDUP_REMOVED lines=14> */
.L_x_665:
[----:B------:R-:W-:-:S13]  /*640e0*/  ISETP.NE.AND P0, PT, R81, 0x2, PT ;  /* 0x000000025100780c */ /* 0x000fda0003f05270 */
[C-C-:B------:R-:W-:Y:S02]  /*640f0*/  @P0 DADD R82, -R50.reuse, -R72.reuse ;  /* 0x0000000032520229 */ /* 0x140fe40000000948 */
[----:B------:R-:W-:Y:S01]  /*64100*/  @!P0 DADD R82, R50, -R72 ;  /* 0x0000000032528229 */ /* 0x000fe20000000848 */
[----:B------:R-:W-:Y:S10]  /*64110*/  BRA `(.L_x_666) ;  /* 0x0000000000947947 */ /* 0x000ff40003800000 */
.L_x_664:
        /* <DEDUP_REMOVED lines=9> */
.L_x_667:
[----:B------:R-:W-:Y:S01]  /*641b0*/  ISETP.NE.AND P0, PT, R81, 0x6, PT ;  /* 0x000000065100780c */ /* 0x000fe20003f05270 */
[----:B------:R-:W-:Y:S01]  /*641c0*/  IMAD.MOV.U32 R83, RZ, RZ, R37 ;  /* 0x000000ffff537224 */ /* 0x000fe200078e0025 */
[----:B------:R-:W-:-:S11]  /*641d0*/  MOV R82, R36 ;  /* 0x0000002400527202 */ /* 0x000fd60000000f00 */
[----:B------:R-:W-:Y:S05]  /*641e0*/  @!P0 BRA `(.L_x_666) ;  /* 0x0000000000608947 */ /* 0x000fea0003800000 */
[----:B------:R-:W-:Y:S01]  /*641f0*/  MOV R82, R38 ;  /* 0x0000002600527202 */ /* 0x000fe20000000f00 */
[----:B------:R-:W-:Y:S01]  /*64200*/  IMAD.MOV.U32 R83, RZ, RZ, R39 ;  /* 0x000000ffff537224 */ /* 0x000fe200078e0027 */
[----:B------:R-:W-:Y:S06]  /*64210*/  BRA `(.L_x_666) ;  /* 0x0000000000547947 */ /* 0x000fec0003800000 */
.L_x_663:
        /* <DEDUP_REMOVED lines=8> */
.L_x_669:
[----:B------:R-:W-:-:S13]  /*642a0*/  ISETP.NE.AND P0, PT, R81, 0xa, PT ;  /* 0x0000000a5100780c */ /* 0x000fda0003f05270 */
[C-C-:B------:R-:W-:Y:S02]  /*642b0*/  @P0 DADD R82, -R56.reuse, -R72.reuse ;  /* 0x0000000038520229 */ /* 0x140fe40000000948 */
[----:B------:R-:W-:Y:S01]  /*642c0*/  @!P0 DADD R82, -R56, R72 ;  /* 0x0000000038528229 */ /* 0x000fe20000000148 */
[----:B------:R-:W-:Y:S10]  /*642d0*/  BRA `(.L_x_666) ;  /* 0x0000000000247947 */ /* 0x000ff40003800000 */
.L_x_668:
[----:B------:R-:W-:-:S13]  /*642e0*/  ISETP.GT.AND P0, PT, R81, 0xd, PT ;  /* 0x0000000d5100780c */ /* 0x000fda0003f04270 */
[----:B------:R-:W-:Y:S05]  /*642f0*/  @P0 BRA `(.L_x_670) ;  /* 0x0000000000100947 */ /* 0x000fea0003800000 */
[----:B------:R-:W-:-:S13]  /*64300*/  ISETP.NE.AND P0, PT, R81, 0xc, PT ;  /* 0x0000000c5100780c */ /* 0x000fda0003f05270 */
[--C-:B------:R-:W-:Y:S02]  /*64310*/  @P0 DADD R82, R56, -R72.reuse ;  /* 0x0000000038520229 */ /* 0x100fe40000000848 */
[----:B------:R-:W-:Y:S01]  /*64320*/  @!P0 DADD R82, R50, R72 ;  /* 0x0000000032528229 */ /* 0x000fe20000000048 */
[----:B------:R-:W-:Y:S10]  /*64330*/  BRA `(.L_x_666) ;  /* 0x00000000000c7947 */ /* 0x000ff40003800000 */
.L_x_670:
[----:B------:R-:W-:-:S13]  /*64340*/  ISETP.NE.AND P0, PT, R81, 0xe, PT ;  /* 0x0000000e5100780c */ /* 0x000fda0003f05270 */
[--C-:B------:R-:W-:Y:S02]  /*64350*/  @P0 DADD R82, -R56, -R72.reuse ;  /* 0x0000000038520229 */ /* 0x100fe40000000948 */
[----:B------:R-:W-:-:S11]  /*64360*/  @!P0 DADD R82, -R50, R72 ;  /* 0x0000000032528229 */ /* 0x000fd60000000148 */
.L_x_666:
[----:B------:R-:W-:Y:S05]  /*64370*/  BSYNC.RECONVERGENT B1 ;  /* 0x0000000000017941 */ /* 0x000fea0003800200 */
.L_x_662:
        /* <DEDUP_REMOVED lines=17> */
.L_x_674:
[----:B------:R-:W-:-:S13]  /*64490*/  ISETP.NE.AND P0, PT, R82, 0x2, PT ;  /* 0x000000025200780c */ /* 0x000fda0003f05270 */
[C-C-:B------:R-:W-:Y:S02]  /*644a0*/  @P0 DADD R64, -R58.reuse, -R70.reuse ;  /* 0x000000003a400229 */ /* 0x140fe40000000946 */
[----:B------:R-:W-:Y:S01]  /*644b0*/  @!P0 DADD R64, R58, -R70 ;  /* 0x000000003a408229 */ /* 0x000fe20000000846 */
[----:B------:R-:W-:Y:S10]  /*644c0*/  BRA `(.L_x_675) ;  /* 0x0000000000947947 */ /* 0x000ff40003800000 */
.L_x_673:
        /* <DEDUP_REMOVED lines=9> */
.L_x_676:
[----:B------:R-:W-:Y:S01]  /*64560*/  ISETP.NE.AND P0, PT, R82, 0x6, PT ;  /* 0x000000065200780c */ /* 0x000fe20003f05270 */
[----:B------:R-:W-:Y:S01]  /*64570*/  IMAD.MOV.U32 R64, RZ, RZ, R28 ;  /* 0x000000ffff407224 */ /* 0x000fe200078e001c */
[----:B------:R-:W-:-:S11]  /*64580*/  MOV R65, R29 ;  /* 0x0000001d00417202 */ /* 0x000fd60000000f00 */
[----:B------:R-:W-:Y:S05]  /*64590*/  @!P0 BRA `(.L_x_675) ;  /* 0x0000000000608947 */ /* 0x000fea0003800000 */
[----:B------:R-:W-:Y:S01]  /*645a0*/  IMAD.MOV.U32 R64, RZ, RZ, R30 ;  /* 0x000000ffff407224 */ /* 0x000fe200078e001e */
[----:B------:R-:W-:Y:S01]  /*645b0*/  MOV R65, R31 ;  /* 0x0000001f00417202 */ /* 0x000fe20000000f00 */
[----:B------:R-:W-:Y:S06]  /*645c0*/  BRA `(.L_x_675) ;  /* 0x0000000000547947 */ /* 0x000fec0003800000 */
.L_x_672:
        /* <DEDUP_REMOVED lines=8> */
.L_x_678:
[----:B------:R-:W-:-:S13]  /*64650*/  ISETP.NE.AND P0, PT, R82, 0xa, PT ;  /* 0x0000000a5200780c */ /* 0x000fda0003f05270 */
[C-C-:B------:R-:W-:Y:S02]  /*64660*/  @P0 DADD R64, -R44.reuse, -R70.reuse ;  /* 0x000000002c400229 */ /* 0x140fe40000000946 */
[----:B------:R-:W-:Y:S01]  /*64670*/  @!P0 DADD R64, -R44, R70 ;  /* 0x000000002c408229 */ /* 0x000fe20000000146 */
[----:B------:R-:W-:Y:S10]  /*64680*/  BRA `(.L_x_675) ;  /* 0x0000000000247947 */ /* 0x000ff40003800000 */
.L_x_677:
[----:B------:R-:W-:-:S13]  /*64690*/  ISETP.GT.AND P0, PT, R82, 0xd, PT ;  /* 0x0000000d5200780c */ /* 0x000fda0003f04270 */
[----:B------:R-:W-:Y:S05]  /*646a0*/  @P0 BRA `(.L_x_679) ;  /* 0x0000000000100947 */ /* 0x000fea0003800000 */
[----:B------:R-:W-:-:S13]  /*646b0*/  ISETP.NE.AND P0, PT, R82, 0xc, PT ;  /* 0x0000000c5200780c */ /* 0x000fda0003f05270 */
[--C-:B------:R-:W-:Y:S02]  /*646c0*/  @P0 DADD R64, R44, -R70.reuse ;  /* 0x000000002c400229 */ /* 0x100fe40000000846 */
[----:B------:R-:W-:Y:S01]  /*646d0*/  @!P0 DADD R64, R58, R70 ;  /* 0x000000003a408229 */ /* 0x000fe20000000046 */
[----:B------:R-:W-:Y:S10]  /*646e0*/  BRA `(.L_x_675) ;  /* 0x00000000000c7947 */ /* 0x000ff40003800000 */
.L_x_679:
[----:B------:R-:W-:-:S13]  /*646f0*/  ISETP.NE.AND P0, PT, R82, 0xe, PT ;  /* 0x0000000e5200780c */ /* 0x000fda0003f05270 */
[--C-:B------:R-:W-:Y:S02]  /*64700*/  @P0 DADD R64, -R44, -R70.reuse ;  /* 0x000000002c400229 */ /* 0x100fe40000000946 */
[----:B------:R-:W-:-:S11]  /*64710*/  @!P0 DADD R64, -R58, R70 ;  /* 0x000000003a408229 */ /* 0x000fd60000000146 */
.L_x_675:
[----:B------:R-:W-:Y:S05]  /*64720*/  BSYNC.RECONVERGENT B1 ;  /* 0x0000000000017941 */ /* 0x000fea0003800200 */
.L_x_671:
        /* <DEDUP_REMOVED lines=15> */
.L_x_683:
[----:B------:R-:W-:-:S13]  /*64820*/  ISETP.NE.AND P0, PT, R81, 0x2, PT ;  /* 0x000000025100780c */ /* 0x000fda0003f05270 */
[C-C-:B------:R-:W-:Y:S02]  /*64830*/  @P0 DADD R80, -R50.reuse, -R70.reuse ;  /* 0x0000000032500229 */ /* 0x140fe40000000946 */
[----:B------:R-:W-:Y:S01]  /*64840*/  @!P0 DADD R80, R50, -R70 ;  /* 0x0000000032508229 */ /* 0x000fe20000000846 */
[----:B------:R-:W-:Y:S10]  /*64850*/  BRA `(.L_x_684) ;  /* 0x0000000000947947 */ /* 0x000ff40003800000 */
.L_x_682:
        /* <DEDUP_REMOVED lines=9> */
.L_x_685:
[----:B------:R-:W-:Y:S01]  /*648f0*/  ISETP.NE.AND P0, PT, R81, 0x6, PT ;  /* 0x000000065100780c */ /* 0x000fe20003f05270 */
[----:B------:R-:W-:Y:S01]  /*64900*/  IMAD.MOV.U32 R81, RZ, RZ, R13 ;  /* 0x000000ffff517224 */ /* 0x000fe200078e000d */
[----:B------:R-:W-:-:S11]  /*64910*/  MOV R80, R12 ;  /* 0x0000000c00507202 */ /* 0x000fd60000000f00 */
[----:B------:R-:W-:Y:S05]  /*64920*/  @!P0 BRA `(.L_x_684) ;  /* 0x0000000000608947 */ /* 0x000fea0003800000 */
[----:B------:R-:W-:Y:S01]  /*64930*/  MOV R80, R14 ;  /* 0x0000000e00507202 */ /* 0x000fe20000000f00 */
[----:B------:R-:W-:Y:S01]  /*64940*/  IMAD.MOV.U32 R81, RZ, RZ, R15 ;  /* 0x000000ffff517224 */ /* 0x000fe200078e000f */
[----:B------:R-:W-:Y:S06]  /*64950*/  BRA `(.L_x_684) ;  /* 0x0000000000547947 */ /* 0x000fec0003800000 */
.L_x_681:
        /* <DEDUP_REMOVED lines=8> */
.L_x_687:
[----:B------:R-:W-:-:S13]  /*649e0*/  ISETP.NE.AND P0, PT, R81, 0xa, PT ;  /* 0x0000000a5100780c */ /* 0x000fda0003f05270 */
[C-C-:B------:R-:W-:Y:S02]  /*649f0*/  @P0 DADD R80, -R44.reuse, -R70.reuse ;  /* 0x000000002c500229 */ /* 0x140fe40000000946 */
[----:B------:R-:W-:Y:S01]  /*64a00*/  @!P0 DADD R80, -R44, R70 ;  /* 0x000000002c508229 */ /* 0x000fe20000000146 */
[----:B------:R-:W-:Y:S10]  /*64a10*/  BRA `(.L_x_684) ;  /* 0x0000000000247947 */ /* 0x000ff40003800000 */
.L_x_686:
[----:B------:R-:W-:-:S13]  /*64a20*/  ISETP.GT.AND P0, PT, R81, 0xd, PT ;  /* 0x0000000d5100780c */ /* 0x000fda0003f04270 */
[----:B------:R-:W-:Y:S05]  /*64a30*/  @P0 BRA `(.L_x_688) ;  /* 0x0000000000100947 */ /* 0x000fea0003800000 */
[----:B------:R-:W-:-:S13]  /*64a40*/  ISETP.NE.AND P0, PT, R81, 0xc, PT ;  /* 0x0000000c5100780c */ /* 0x000fda0003f05270 */
[--C-:B------:R-:W-:Y:S02]  /*64a50*/  @P0 DADD R80, R44, -R70.reuse ;  /* 0x000000002c500229 */ /* 0x100fe40000000846 */
[----:B------:R-:W-:Y:S01]  /*64a60*/  @!P0 DADD R80, R50, R70 ;  /* 0x0000000032508229 */ /* 0x000fe20000000046 */
[----:B------:R-:W-:Y:S10]  /*64a70*/  BRA `(.L_x_684) ;  /* 0x00000000000c7947 */ /* 0x000ff40003800000 */
.L_x_688:
[----:B------:R-:W-:-:S13]  /*64a80*/  ISETP.NE.AND P0, PT, R81, 0xe, PT ;  /* 0x0000000e5100780c */ /* 0x000fda0003f05270 */
[--C-:B------:R-:W-:Y:S02]  /*64a90*/  @P0 DADD R80, -R44, -R70.reuse ;  /* 0x000000002c500229 */ /* 0x100fe40000000946 */
[----:B------:R-:W-:-:S11]  /*64aa0*/  @!P0 DADD R80, -R50, R70 ;  /* 0x0000000032508229 */ /* 0x000fd60000000146 */
.L_x_684:
[----:B------:R-:W-:Y:S05]  /*64ab0*/  BSYNC.RECONVERGENT B1 ;  /* 0x0000000000017941 */ /* 0x000fea0003800200 */
.L_x_680:
        /* <DEDUP_REMOVED lines=17> */
.L_x_692:
[----:B------:R-:W-:-:S13]  /*64bd0*/  ISETP.NE.AND P0, PT, R82, 0x2, PT ;  /* 0x000000025200780c */ /* 0x000fda0003f05270 */
[C-C-:B------:R-:W-:Y:S02]  /*64be0*/  @P0 DADD R80, -R58.reuse, -R72.reuse ;  /* 0x000000003a500229 */ /* 0x140fe40000000948 */
[----:B------:R-:W-:Y:S01]  /*64bf0*/  @!P0 DADD R80, R58, -R72 ;  /* 0x000000003a508229 */ /* 0x000fe20000000848 */
[----:B------:R-:W-:Y:S10]  /*64c00*/  BRA `(.L_x_693) ;  /* 0x0000000000947947 */ /* 0x000ff40003800000 */
.L_x_691:
        /* <DEDUP_REMOVED lines=9> */
.L_x_694:
[----:B------:R-:W-:Y:S01]  /*64ca0*/  ISETP.NE.AND P0, PT, R82, 0x6, PT ;  /* 0x000000065200780c */ /* 0x000fe20003f05270 */
[----:B------:R-:W-:Y:S01]  /*64cb0*/  IMAD.MOV.U32 R80, RZ, RZ, R28 ;  /* 0x000000ffff507224 */ /* 0x000fe200078e001c */
[----:B------:R-:W-:-:S11]  /*64cc0*/  MOV R81, R29 ;  /* 0x0000001d00517202 */ /* 0x000fd60000000f00 */
[----:B------:R-:W-:Y:S05]  /*64cd0*/  @!P0 BRA `(.L_x_693) ;  /* 0x0000000000608947 */ /* 0x000fea0003800000 */
[----:B------:R-:W-:Y:S01]  /*64ce0*/  IMAD.MOV.U32 R80, RZ, RZ, R30 ;  /* 0x000000ffff507224 */ /* 0x000fe200078e001e */
[----:B------:R-:W-:Y:S01]  /*64cf0*/  MOV R81, R31 ;  /* 0x0000001f00517202 */ /* 0x000fe20000000f00 */
[----:B------:R-:W-:Y:S06]  /*64d00*/  BRA `(.L_x_693) ;  /* 0x0000000000547947 */ /* 0x000fec0003800000 */
.L_x_690:
        /* <DEDUP_REMOVED lines=8> */
.L_x_696:
[----:B------:R-:W-:-:S13]  /*64d90*/  ISETP.NE.AND P0, PT, R82, 0xa, PT ;  /* 0x0000000a5200780c */ /* 0x000fda0003f05270 */
[C-C-:B------:R-:W-:Y:S02]  /*64da0*/  @P0 DADD R80, -R44.reuse, -R72.reuse ;  /* 0x000000002c500229 */ /* 0x140fe40000000948 */
[----:B------:R-:W-:Y:S01]  /*64db0*/  @!P0 DADD R80, -R44, R72 ;  /* 0x000000002c508229 */ /* 0x000fe20000000148 */
[----:B------:R-:W-:Y:S10]  /*64dc0*/  BRA `(.L_x_693) ;  /* 0x0000000000247947 */ /* 0x000ff40003800000 */
.L_x_695:
[----:B------:R-:W-:-:S13]  /*64dd0*/  ISETP.GT.AND P0, PT, R82, 0xd, PT ;  /* 0x0000000d5200780c */ /* 0x000fda0003f04270 */
[----:B------:R-:W-:Y:S05]  /*64de0*/  @P0 BRA `(.L_x_697) ;  /* 0x0000000000100947 */ /* 0x000fea0003800000 */
[----:B------:R-:W-:-:S13]  /*64df0*/  ISETP.NE.AND P0, PT, R82, 0xc, PT ;  /* 0x0000000c5200780c */ /* 0x000fda0003f05270 */
[--C-:B------:R-:W-:Y:S02]  /*64e00*/  @P0 DADD R80, R44, -R72.reuse ;  /* 0x000000002c500229 */ /* 0x100fe40000000848 */
[----:B------:R-:W-:Y:S01]  /*64e10*/  @!P0 DADD R80, R58, R72 ;  /* 0x000000003a508229 */ /* 0x000fe20000000048 */
[----:B------:R-:W-:Y:S10]  /*64e20*/  BRA `(.L_x_693) ;  /* 0x00000000000c7947 */ /* 0x000ff40003800000 */
.L_x_697:
[----:B------:R-:W-:-:S13]  /*64e30*/  ISETP.NE.AND P0, PT, R82, 0xe, PT ;  /* 0x0000000e5200780c */ /* 0x000fda0003f05270 */
[--C-:B------:R-:W-:Y:S02]  /*64e40*/  @P0 DADD R80, -R44, -R72.reuse ;  /* 0x000000002c500229 */ /* 0x100fe40000000948 */
[----:B------:R-:W-:-:S11]  /*64e50*/  @!P0 DADD R80, -R58, R72 ;  /* 0x000000003a508229 */ /* 0x000fd60000000148 */
.L_x_693:
[----:B------:R-:W-:Y:S05]  /*64e60*/  BSYNC.RECONVERGENT B1 ;  /* 0x0000000000017941 */ /* 0x000fea0003800200 */
.L_x_689:
        /* <DEDUP_REMOVED lines=15> */
.L_x_701:
[----:B------:R-:W-:-:S13]  /*64f60*/  ISETP.NE.AND P0, PT, R79, 0x2, PT ;  /* 0x000000024f00780c */ /* 0x000fda0003f05270 */
[C-C-:B------:R-:W-:Y:S02]  /*64f70*/  @P0 DADD R78, -R50.reuse, -R72.reuse ;  /* 0x00000000324e0229 */ /* 0x140fe40000000948 */
[----:B------:R-:W-:Y:S01]  /*64f80*/  @!P0 DADD R78, R50, -R72 ;  /* 0x00000000324e8229 */ /* 0x000fe20000000848 */
[----:B------:R-:W-:Y:S10]  /*64f90*/  BRA `(.L_x_702) ;  /* 0x0000000000947947 */ /* 0x000ff40003800000 */
.L_x_700:
        /* <DEDUP_REMOVED lines=9> */
.L_x_703:
[----:B------:R-:W-:Y:S01]  /*65030*/  ISETP.NE.AND P0, PT, R79, 0x6, PT ;  /* 0x000000064f00780c */ /* 0x000fe20003f05270 */
[----:B------:R-:W-:Y:S01]  /*65040*/  IMAD.MOV.U32 R79, RZ, RZ, R13 ;  /* 0x000000ffff4f7224 */ /* 0x000fe200078e000d */
[----:B------:R-:W-:-:S11]  /*65050*/  MOV R78, R12 ;  /* 0x0000000c004e7202 */ /* 0x000fd60000000f00 */
[----:B------:R-:W-:Y:S05]  /*65060*/  @!P0 BRA `(.L_x_702) ;  /* 0x0000000000608947 */ /* 0x000fea0003800000 */
[----:B------:R-:W-:Y:S01]  /*65070*/  MOV R78, R14 ;  /* 0x0000000e004e7202 */ /* 0x000fe20000000f00 */
[----:B------:R-:W-:Y:S01]  /*65080*/  IMAD.MOV.U32 R79, RZ, RZ, R15 ;  /* 0x000000ffff4f7224 */ /* 0x000fe200078e000f */
[----:B------:R-:W-:Y:S06]  /*65090*/  BRA `(.L_x_702) ;  /* 0x0000000000547947 */ /* 0x000fec0003800000 */
.L_x_699:
        /* <DEDUP_REMOVED lines=8> */
.L_x_705:
[----:B------:R-:W-:-:S13]  /*65120*/  ISETP.NE.AND P0, PT, R79, 0xa, PT ;  /* 0x0000000a4f00780c */ /* 0x000fda0003f05270 */
[C-C-:B------:R-:W-:Y:S02]  /*65130*/  @P0 DADD R78, -R44.reuse, -R72.reuse ;  /* 0x000000002c4e0229 */ /* 0x140fe40000000948 */
[----:B------:R-:W-:Y:S01]  /*65140*/  @!P0 DADD R78, -R44, R72 ;  /* 0x000000002c4e8229 */ /* 0x000fe20000000148 */
[----:B------:R-:W-:Y:S10]  /*65150*/  BRA `(.L_x_702) ;  /* 0x0000000000247947 */ /* 0x000ff40003800000 */
.L_x_704:
[----:B------:R-:W-:-:S13]  /*65160*/  ISETP.GT.AND P0, PT, R79, 0xd, PT ;  /* 0x0000000d4f00780c */ /* 0x000fda0003f04270 */
[----:B------:R-:W-:Y:S05]  /*65170*/  @P0 BRA `(.L_x_706) ;  /* 0x0000000000100947 */ /* 0x000fea0003800000 */
[----:B------:R-:W-:-:S13]  /*65180*/  ISETP.NE.AND P0, PT, R79, 0xc, PT ;  /* 0x0000000c4f00780c */ /* 0x000fda0003f05270 */
[--C-:B------:R-:W-:Y:S02]  /*65190*/  @P0 DADD R78, R44, -R72.reuse ;  /* 0x000000002c4e0229 */ /* 0x100fe40000000848 */
[----:B------:R-:W-:Y:S01]  /*651a0*/  @!P0 DADD R78, R50, R72 ;  /* 0x00000000324e8229 */ /* 0x000fe20000000048 */
[----:B------:R-:W-:Y:S10]  /*651b0*/  BRA `(.L_x_702) ;  /* 0x00000000000c7947 */ /* 0x000ff40003800000 */
.L_x_706:
[----:B------:R-:W-:-:S13]  /*651c0*/  ISETP.NE.AND P0, PT, R79, 0xe, PT ;  /* 0x0000000e4f00780c */ /* 0x000fda0003f05270 */
[--C-:B------:R-:W-:Y:S02]  /*651d0*/  @P0 DADD R78, -R44, -R72.reuse ;  /* 0x000000002c4e0229 */ /* 0x100fe40000000948 */
[----:B------:R-:W-:-:S11]  /*651e0*/  @!P0 DADD R78, -R50, R72 ;  /* 0x00000000324e8229 */ /* 0x000fd60000000148 */
.L_x_702:
[----:B------:R-:W-:Y:S05]  /*651f0*/  BSYNC.RECONVERGENT B1 ;  /* 0x0000000000017941 */ /* 0x000fea0003800200 */
.L_x_698:
[----:B------:R-:W-:Y:S01]  /*65200*/  DADD R72, R78, -R80 ;  /* 0x000000004e487229 */ /* 0x000fe20000000850 */
[----:B------:R-:W-:-:S07]  /*65210*/  MOV R78, R77 ;  /* 0x0000004d004e7202 */ /* 0x000fce0000000f00 */
[----:B------:R-:W-:-:S11]  /*65220*/  DFMA R72, R54, R72, R80 ;  /* 0x000000483648722b */ /* 0x000fd60000000050 */
.L_x_634:
[----:B------:R-:W-:Y:S05]  /*65230*/  BSYNC.RECONVERGENT B0 ;  /* 0x0000000000007941 */ /* 0x000fea0003800200 */
.L_x_633:
        /* <DEDUP_REMOVED lines=11> */
[----:B------:R-:W0:Y:S01]  /*652f0*/  @P0 LDS.64 R70, [R77] ;  /* 0x000000004d460984 */ /* 0x000e220000000a00 */
        /* <DEDUP_REMOVED lines=11> */
[----:B------:R-:W-:Y:S01]  /*653b0*/  IMAD.MOV.U32 R22, RZ, RZ, 0x0 ;  /* 0x00000000ff167424 */ /* 0x000fe200078e00ff */
[----:B------:R-:W-:Y:S01]  /*653c0*/  MOV R23, 0x3ff00000 ;  /* 0x3ff0000000177802 */ /* 0x000fe20000000f00 */
[----:B------:R-:W-:-:S06]  /*653d0*/  UMOV UR4, URZ ;  /* 0x000000ff00047c82 */ /* 0x000fcc0008000000 */
.L_x_785:
[----:B------:R-:W0:Y:S01]  /*653e0*/  MUFU.RCP64H R5, R23 ;  /* 0x0000001700057308 */ /* 0x000e220000001800 */
        /* <DEDUP_REMOVED lines=8> */
[----:B0-----:R-:W-:-:S08]  /*65470*/  DFMA R2, R4, -R22, 1 ;  /* 0x3ff000000402742b */ /* 0x001fd00000000816 */
        /* <DEDUP_REMOVED lines=13> */
[----:B------:R-:W-:Y:S01]  /*65550*/  IMAD.MOV.U32 R60, RZ, RZ, R10 ;  /* 0x000000ffff3c7224 */ /* 0x000fe200078e000a */
[----:B------:R-:W-:-:S07]  /*65560*/  MOV R61, R11 ;  /* 0x0000000b003d7202 */ /* 0x000fce0000000f00 */
.L_x_709:
[----:B------:R-:W-:Y:S02]  /*65570*/  UIMAD UR6, UR4, 0x118, UR9 ;  /* 0x00000118040678a4 */ /* 0x000fe4000f8e0209 */
[----:B------:R-:W-:-:S07]  /*65580*/  UIMAD UR7, UR4, 0x118, UR16 ;  /* 0x00000118040778a4 */ /* 0x000fce000f8e0210 */
[----:B------:R-:W2:Y:S04]  /*65590*/  LDL.64 R4, [UR6+0x1180] ;  /* 0x00118006ff047983 */ /* 0x000ea80008100a00 */
        /* <DEDUP_REMOVED lines=14> */
[----:B------:R-:W0:Y:S08]  /*65680*/  F2I.F64.TRUNC R14, R2 ;  /* 0x00000002000e7311 */ /* 0x000e30000030d100 */
[----:B------:R-:W2:Y:S01]  /*65690*/  F2I.F64.TRUNC R15, R10 ;  /* 0x0000000a000f7311 */ /* 0x000ea2000030d100 */
[----:B0-----:R-:W-:-:S07]  /*656a0*/  VIADD R9, R14, 0xffffffff ;  /* 0xffffffff0e097836 */ /* 0x001fce0000000000 */
[----:B------:R-:W0:Y:S01]  /*656b0*/  I2F.F64 R4, R14 ;  /* 0x0000000e00047312 */ /* 0x000e220000201c00 */
[----:B--2---:R-:W-:-:S07]  /*656c0*/  VIADD R76, R15, 0xffffffff ;  /* 0xffffffff0f4c7836 */ /* 0x004fce0000000000 */
[----:B------:R-:W2:Y:S01]  /*656d0*/  I2F.F64 R12, R15 ;  /* 0x0000000f000c7312 */ /* 0x000ea20000201c00 */
[----:B0-----:R-:W-:Y:S02]  /*656e0*/  DSETP.GEU.AND P0, PT, R2, R4, PT ;  /* 0x000000040200722a */ /* 0x001fe40003f0e000 */
        /* <DEDUP_REMOVED lines=42> */
.L_x_784:
        /* <DEDUP_REMOVED lines=51> */
.L_x_715:
[----:B------:R-:W-:-:S13]  /*65cc0*/  ISETP.NE.AND P0, PT, R72, 0x2, PT ;  /* 0x000000024800780c */ /* 0x000fda0003f05270 */
[C-C-:B------:R-:W-:Y:S02]  /*65cd0*/  @P0 DADD R2, -R58.reuse, -R70.reuse ;  /* 0x000000003a020229 */ /* 0x140fe40000000946 */
[----:B------:R-:W-:Y:S01]  /*65ce0*/  @!P0 DADD R2, R58, -R70 ;  /* 0x000000003a028229 */ /* 0x000fe20000000846 */
[----:B------:R-:W-:Y:S10]  /*65cf0*/  BRA `(.L_x_716) ;  /* 0x0000000000947947 */ /* 0x000ff40003800000 */
.L_x_714:
        /* <DEDUP_REMOVED lines=9> */
.L_x_717:
[----:B------:R-:W-:Y:S01]  /*65d90*/  ISETP.NE.AND P0, PT, R72, 0x6, PT ;  /* 0x000000064800780c */ /* 0x000fe20003f05270 */
[----:B------:R-:W-:Y:S01]  /*65da0*/  IMAD.MOV.U32 R3, RZ, RZ, R47 ;  /* 0x000000ffff037224 */ /* 0x000fe200078e002f */
[----:B------:R-:W-:-:S11]  /*65db0*/  MOV R2, R46 ;  /* 0x0000002e00027202 */ /* 0x000fd60000000f00 */
[----:B------:R-:W-:Y:S05]  /*65dc0*/  @!P0 BRA `(.L_x_716) ;  /* 0x0000000000608947 */ /* 0x000fea0003800000 */
[----:B------:R-:W-:Y:S01]  /*65dd0*/  MOV R2, R48 ;  /* 0x0000003000027202 */ /* 0x000fe20000000f00 */
[----:B------:R-:W-:Y:S01]  /*65de0*/  IMAD.MOV.U32 R3, RZ, RZ, R49 ;  /* 0x000000ffff037224 */ /* 0x000fe200078e0031 */
[----:B------:R-:W-:Y:S06]  /*65df0*/  BRA `(.L_x_716) ;  /* 0x0000000000547947 */ /* 0x000fec0003800000 */
.L_x_713:
        /* <DEDUP_REMOVED lines=8> */
.L_x_719:
[----:B------:R-:W-:-:S13]  /*65e80*/  ISETP.NE.AND P0, PT, R72, 0xa, PT ;  /* 0x0000000a4800780c */ /* 0x000fda0003f05270 */
[C-C-:B------:R-:W-:Y:S02]  /*65e90*/  @P0 DADD R2, -R56.reuse, -R70.reuse ;  /* 0x0000000038020229 */ /* 0x140fe40000000946 */
[----:B------:R-:W-:Y:S01]  /*65ea0*/  @!P0 DADD R2, -R56, R70 ;  /* 0x0000000038028229 */ /* 0x000fe20000000146 */
[----:B------:R-:W-:Y:S10]  /*65eb0*/  BRA `(.L_x_716) ;  /* 0x0000000000247947 */ /* 0x000ff40003800000 */
.L_x_718:
[----:B------:R-:W-:-:S13]  /*65ec0*/  ISETP.GT.AND P0, PT, R72, 0xd, PT ;  /* 0x0000000d4800780c */ /* 0x000fda0003f04270 */
[----:B------:R-:W-:Y:S05]  /*65ed0*/  @P0 BRA `(.L_x_720) ;  /* 0x0000000000100947 */ /* 0x000fea0003800000 */
[----:B------:R-:W-:-:S13]  /*65ee0*/  ISETP.NE.AND P0, PT, R72, 0xc, PT ;  /* 0x0000000c4800780c */ /* 0x000fda0003f05270 */
[--C-:B------:R-:W-:Y:S02]  /*65ef0*/  @P0 DADD R2, R56, -R70.reuse ;  /* 0x0000000038020229 */ /* 0x100fe40000000846 */
[----:B------:R-:W-:Y:S01]  /*65f00*/  @!P0 DADD R2, R58, R70 ;  /* 0x000000003a028229 */ /* 0x000fe20000000046 */
[----:B------:R-:W-:Y:S10]  /*65f10*/  BRA `(.L_x_716) ;  /* 0x00000000000c7947 */ /* 0x000ff40003800000 */
.L_x_720:
[----:B------:R-:W-:-:S13]  /*65f20*/  ISETP.NE.AND P0, PT, R72, 0xe, PT ;  /* 0x0000000e4800780c */ /* 0x000fda0003f05270 */
[--C-:B------:R-:W-:Y:S02]  /*65f30*/  @P0 DADD R2, -R56, -R70.reuse ;  /* 0x0000000038020229 */ /* 0x100fe40000000946 */
[----:B------:R-:W-:-:S11]  /*65f40*/  @!P0 DADD R2, -R58, R70 ;  /* 0x000000003a028229 */ /* 0x000fd60000000146 */
.L_x_716:
[----:B------:R-:W-:Y:S05]  /*65f50*/  BSYNC.RECONVERGENT B1 ;  /* 0x0000000000017941 */ /* 0x000fea0003800200 */
.L_x_712:
        /* <DEDUP_REMOVED lines=14> */
.L_x_724:
[----:B------:R-:W-:-:S13]  /*66040*/  ISETP.NE.AND P0, PT, R65, 0x2, PT ;  /* 0x000000024100780c */ /* 0x000fda0003f05270 */
[C-C-:B------:R-:W-:Y:S02]  /*66050*/  @P0 DADD R64, -R50.reuse, -R70.reuse ;  /* 0x0000000032400229 */ /* 0x140fe40000000946 */
[----:B------:R-:W-:Y:S01]  /*66060*/  @!P0 DADD R64, R50, -R70 ;  /* 0x0000000032408229 */ /* 0x000fe20000000846 */
[----:B------:R-:W-:Y:S10]  /*66070*/  BRA `(.L_x_725) ;  /* 0x0000000000947947 */ /* 0x000ff40003800000 */
.L_x_723:
        /* <DEDUP_REMOVED lines=9> */
.L_x_726:
[----:B------:R-:W-:Y:S01]  /*66110*/  ISETP.NE.AND P0, PT, R65, 0x6, PT ;  /* 0x000000064100780c */ /* 0x000fe20003f05270 */
[----:B------:R-:W-:Y:S01]  /*66120*/  IMAD.MOV.U32 R65, RZ, RZ, R37 ;  /* 0x000000ffff417224 */ /* 0x000fe200078e0025 */
[----:B------:R-:W-:-:S11]  /*66130*/  MOV R64, R36 ;  /* 0x0000002400407202 */ /* 0x000fd60000000f00 */
[----:B------:R-:W-:Y:S05]  /*66140*/  @!P0 BRA `(.L_x_725) ;  /* 0x0000000000608947 */ /* 0x000fea0003800000 */
[----:B------:R-:W-:Y:S01]  /*66150*/  MOV R64, R38 ;  /* 0x0000002600407202 */ /* 0x000fe20000000f00 */
[----:B------:R-:W-:Y:S01]  /*66160*/  IMAD.MOV.U32 R65, RZ, RZ, R39 ;  /* 0x000000ffff417224 */ /* 0x000fe200078e0027 */
[----:B------:R-:W-:Y:S06]  /*66170*/  BRA `(.L_x_725) ;  /* 0x0000000000547947 */ /* 0x000fec0003800000 */
.L_x_722:
        /* <DEDUP_REMOVED lines=8> */
.L_x_728:
[----:B------:R-:W-:-:S13]  /*66200*/  ISETP.NE.AND P0, PT, R65, 0xa, PT ;  /* 0x0000000a4100780c */ /* 0x000fda0003f05270 */
[C-C-:B------:R-:W-:Y:S02]  /*66210*/  @P0 DADD R64, -R56.reuse, -R70.reuse ;  /* 0x0000000038400229 */ /* 0x140fe40000000946 */
[----:B------:R-:W-:Y:S01]  /*66220*/  @!P0 DADD R64, -R56, R70 ;  /* 0x0000000038408229 */ /* 0x000fe20000000146 */
[----:B------:R-:W-:Y:S10]  /*66230*/  BRA `(.L_x_725) ;  /* 0x0000000000247947 */ /* 0x000ff40003800000 */
.L_x_727:
[----:B------:R-:W-:-:S13]  /*66240*/  ISETP.GT.AND P0, PT, R65, 0xd, PT ;  /* 0x0000000d4100780c */ /* 0x000fda0003f04270 */
[----:B------:R-:W-:Y:S05]  /*66250*/  @P0 BRA `(.L_x_729) ;  /* 0x0000000000100947 */ /* 0x000fea0003800000 */
[----:B------:R-:W-:-:S13]  /*66260*/  ISETP.NE.AND P0, PT, R65, 0xc, PT ;  /* 0x0000000c4100780c */ /* 0x000fda0003f05270 */
[--C-:B------:R-:W-:Y:S02]  /*66270*/  @P0 DADD R64, R56, -R70.reuse ;  /* 0x0000000038400229 */ /* 0x100fe40000000846 */
[----:B------:R-:W-:Y:S01]  /*66280*/  @!P0 DADD R64, R50, R70 ;  /* 0x0000000032408229 */ /* 0x000fe20000000046 */
[----:B------:R-:W-:Y:S10]  /*66290*/  BRA `(.L_x_725) ;  /* 0x00000000000c7947 */ /* 0x000ff40003800000 */
.L_x_729:
[----:B------:R-:W-:-:S13]  /*662a0*/  ISETP.NE.AND P0, PT, R65, 0xe, PT ;  /* 0x0000000e4100780c */ /* 0x000fda0003f05270 */
[--C-:B------:R-:W-:Y:S02]  /*662b0*/  @P0 DADD R64, -R56, -R70.reuse ;  /* 0x0000000038400229 */ /* 0x100fe40000000946 */
[----:B------:R-:W-:-:S11]  /*662c0*/  @!P0 DADD R64, -R50, R70 ;  /* 0x0000000032408229 */ /* 0x000fd60000000146 */
.L_x_725:
[----:B------:R-:W-:Y:S05]  /*662d0*/  BSYNC.RECONVERGENT B1 ;  /* 0x0000000000017941 */ /* 0x000fea0003800200 */
.L_x_721:
        /* <DEDUP_REMOVED lines=17> */
.L_x_733:
[----:B------:R-:W-:-:S13]  /*663f0*/  ISETP.NE.AND P0, PT, R81, 0x2, PT ;  /* 0x000000025100780c */ /* 0x000fda0003f05270 */
[C-C-:B------:R-:W-:Y:S02]  /*66400*/  @P0 DADD R64, -R58.reuse, -R72.reuse ;  /* 0x000000003a400229 */ /* 0x140fe40000000948 */
[----:B------:R-:W-:Y:S01]  /*66410*/  @!P0 DADD R64, R58, -R72 ;  /* 0x000000003a408229 */ /* 0x000fe20000000848 */
[----:B------:R-:W-:Y:S10]  /*66420*/  BRA `(.L_x_734) ;  /* 0x0000000000947947 */ /* 0x000ff40003800000 */
.L_x_732:
        /* <DEDUP_REMOVED lines=9> */
.L_x_735:
[----:B------:R-:W-:Y:S01]  /*664c0*/  ISETP.NE.AND P0, PT, R81, 0x6, PT ;  /* 0x000000065100780c */ /* 0x000fe20003f05270 */
[----:B------:R-:W-:Y:S01]  /*664d0*/  IMAD.MOV.U32 R65, RZ, RZ, R47 ;  /* 0x000000ffff417224 */ /* 0x000fe200078e002f */
[----:B------:R-:W-:-:S11]  /*664e0*/  MOV R64, R46 ;  /* 0x0000002e00407202 */ /* 0x000fd60000000f00 */
[----:B------:R-:W-:Y:S05]  /*664f0*/  @!P0 BRA `(.L_x_734) ;  /* 0x0000000000608947 */ /* 0x000fea0003800000 */
[----:B------:R-:W-:Y:S01]  /*66500*/  MOV R64, R48 ;  /* 0x0000003000407202 */ /* 0x000fe20000000f00 */
[----:B------:R-:W-:Y:S01]  /*66510*/  IMAD.MOV.U32 R65, RZ, RZ, R49 ;  /* 0x000000ffff417224 */ /* 0x000fe200078e0031 */
[----:B------:R-:W-:Y:S06]  /*66520*/  BRA `(.L_x_734) ;  /* 0x0000000000547947 */ /* 0x000fec0003800000 */
.L_x_731:
        /* <DEDUP_REMOVED lines=8> */
.L_x_737:
[----:B------:R-:W-:-:S13]  /*665b0*/  ISETP.NE.AND P0, PT, R81, 0xa, PT ;  /* 0x0000000a5100780c */ /* 0x000fda0003f05270 */
[C-C-:B------:R-:W-:Y:S02]  /*665c0*/  @P0 DADD R64, -R56.reuse, -R72.reuse ;  /* 0x0000000038400229 */ /* 0x140fe40000000948 */
[----:B------:R-:W-:Y:S01]  /*665d0*/  @!P0 DADD R64, -R56, R72 ;  /* 0x0000000038408229 */ /* 0x000fe20000000148 */
[----:B------:R-:W-:Y:S10]  /*665e0*/  BRA `(.L_x_734) ;  /* 0x0000000000247947 */ /* 0x000ff40003800000 */
.L_x_736:
[----:B------:R-:W-:-:S13]  /*665f0*/  ISETP.GT.AND P0, PT, R81, 0xd, PT ;  /* 0x0000000d5100780c */ /* 0x000fda0003f04270 */
[----:B------:R-:W-:Y:S05]  /*66600*/  @P0 BRA `(.L_x_738) ;  /* 0x0000000000100947 */ /* 0x000fea0003800000 */
[----:B------:R-:W-:-:S13]  /*66610*/  ISETP.NE.AND P0, PT, R81, 0xc, PT ;  /* 0x0000000c5100780c */ /* 0x000fda0003f05270 */
[--C-:B------:R-:W-:Y:S02]  /*66620*/  @P0 DADD R64, R56, -R72.reuse ;  /* 0x0000000038400229 */ /* 0x100fe40000000848 */
[----:B------:R-:W-:Y:S01]  /*66630*/  @!P0 DADD R64, R58, R72 ;  /* 0x000000003a408229 */ /* 0x000fe20000000048 */
[----:B------:R-:W-:Y:S10]  /*66640*/  BRA `(.L_x_734) ;  /* 0x00000000000c7947 */ /* 0x000ff40003800000 */
.L_x_738:
[----:B------:R-:W-:-:S13]  /*66650*/  ISETP.NE.AND P0, PT, R81, 0xe, PT ;  /* 0x0000000e5100780c */ /* 0x000fda0003f05270 */
[--C-:B------:R-:W-:Y:S02]  /*66660*/  @P0 DADD R64, -R56, -R72.reuse ;  /* 0x0000000038400229 */ /* 0x100fe40000000948 */
[----:B------:R-:W-:-:S11]  /*66670*/  @!P0 DADD R64, -R58, R72 ;  /* 0x000000003a408229 */ /* 0x000fd60000000148 */
.L_x_734:
[----:B------:R-:W-:Y:S05]  /*66680*/  BSYNC.RECONVERGENT B1 ;  /* 0x0000000000017941 */ /* 0x000fea0003800200 */
.L_x_730:
        /* <DEDUP_REMOVED lines=14> */
.L_x_742:
[----:B------:R-:W-:-:S13]  /*66770*/  ISETP.NE.AND P0, PT, R81, 0x2, PT ;  /* 0x000000025100780c */ /* 0x000fda0003f05270 */
[C-C-:B------:R-:W-:Y:S02]  /*66780*/  @P0 DADD R82, -R50.reuse, -R72.reuse ;  /* 0x0000000032520229 */ /* 0x140fe40000000948 */
[----:B------:R-:W-:Y:S01]  /*66790*/  @!P0 DADD R82, R50, -R72 ;  /* 0x0000000032528229 */ /* 0x000fe20000000848 */
[----:B------:R-:W-:Y:S10]  /*667a0*/  BRA `(.L_x_743) ;  /* 0x0000000000947947 */ /* 0x000ff40003800000 */
.L_x_741:
        /* <DEDUP_REMOVED lines=9> */
.L_x_744:
[----:B------:R-:W-:Y:S01]  /*66840*/  ISETP.NE.AND P0, PT, R81, 0x6, PT ;  /* 0x000000065100780c */ /* 0x000fe20003f05270 */
[----:B------:R-:W-:Y:S01]  /*66850*/  IMAD.MOV.U32 R83, RZ, RZ, R37 ;  /* 0x000000ffff537224 */ /* 0x000fe200078e0025 */
[----:B------:R-:W-:-:S11]  /*66860*/  MOV R82, R36 ;  /* 0x0000002400527202 */ /* 0x000fd60000000f00 */
[----:B------:R-:W-:Y:S05]  /*66870*/  @!P0 BRA `(.L_x_743) ;  /* 0x0000000000608947 */ /* 0x000fea0003800000 */
[----:B------:R-:W-:Y:S01]  /*66880*/  MOV R82, R38 ;  /* 0x0000002600527202 */ /* 0x000fe20000000f00 */
[----:B------:R-:W-:Y:S01]  /*66890*/  IMAD.MOV.U32 R83, RZ, RZ, R39 ;  /* 0x000000ffff537224 */ /* 0x000fe200078e0027 */
[----:B------:R-:W-:Y:S06]  /*668a0*/  BRA `(.L_x_743) ;  /* 0x0000000000547947 */ /* 0x000fec0003800000 */
.L_x_740:
        /* <DEDUP_REMOVED lines=8> */
.L_x_746:
[----:B------:R-:W-:-:S13]  /*66930*/  ISETP.NE.AND P0, PT, R81, 0xa, PT ;  /* 0x0000000a5100780c */ /* 0x000fda0003f05270 */
[C-C-:B------:R-:W-:Y:S02]  /*66940*/  @P0 DADD R82, -R56.reuse, -R72.reuse ;  /* 0x0000000038520229 */ /* 0x140fe40000000948 */
[----:B------:R-:W-:Y:S01]  /*66950*/  @!P0 DADD R82, -R56, R72 ;  /* 0x0000000038528229 */ /* 0x000fe20000000148 */
[----:B------:R-:W-:Y:S10]  /*66960*/  BRA `(.L_x_743) ;  /* 0x0000000000247947 */ /* 0x000ff40003800000 */
.L_x_745:
[----:B------:R-:W-:-:S13]  /*66970*/  ISETP.GT.AND P0, PT, R81, 0xd, PT ;  /* 0x0000000d5100780c */ /* 0x000fda0003f04270 */
[----:B------:R-:W-:Y:S05]  /*66980*/  @P0 BRA `(.L_x_747) ;  /* 0x0000000000100947 */ /* 0x000fea0003800000 */
[----:B------:R-:W-:-:S13]  /*66990*/  ISETP.NE.AND P0, PT, R81, 0xc, PT ;  /* 0x0000000c5100780c */ /* 0x000fda0003f05270 */
[--C-:B------:R-:W-:Y:S02]  /*669a0*/  @P0 DADD R82, R56, -R72.reuse ;  /* 0x0000000038520229 */ /* 0x100fe40000000848 */
[----:B------:R-:W-:Y:S01]  /*669b0*/  @!P0 DADD R82, R50, R72 ;  /* 0x0000000032528229 */ /* 0x000fe20000000048 */
[----:B------:R-:W-:Y:S10]  /*669c0*/  BRA `(.L_x_743) ;  /* 0x00000000000c7947 */ /* 0x000ff40003800000 */
.L_x_747:
[----:B------:R-:W-:-:S13]  /*669d0*/  ISETP.NE.AND P0, PT, R81, 0xe, PT ;  /* 0x0000000e5100780c */ /* 0x000fda0003f05270 */
[--C-:B------:R-:W-:Y:S02]  /*669e0*/  @P0 DADD R82, -R56, -R72.reuse ;  /* 0x0000000038520229 */ /* 0x100fe40000000948 */
[----:B------:R-:W-:-:S11]  /*669f0*/  @!P0 DADD R82, -R50, R72 ;  /* 0x0000000032528229 */ /* 0x000fd60000000148 */
.L_x_743:
[----:B------:R-:W-:Y:S05]  /*66a00*/  BSYNC.RECONVERGENT B1 ;  /* 0x0000000000017941 */ /* 0x000fea0003800200 */
.L_x_739:
        /* <DEDUP_REMOVED lines=17> */
.L_x_751:
[----:B------:R-:W-:-:S13]  /*66b20*/  ISETP.NE.AND P0, PT, R82, 0x2, PT ;  /* 0x000000025200780c */ /* 0x000fda0003f05270 */
[C-C-:B------:R-:W-:Y:S02]  /*66b30*/  @P0 DADD R64, -R58.reuse, -R70.reuse ;  /* 0x000000003a400229 */ /* 0x140fe40000000946 */
[----:B------:R-:W-:Y:S01]  /*66b40*/  @!P0 DADD R64, R58, -R70 ;  /* 0x000000003a408229 */ /* 0x000fe20000000846 */
[----:B------:R-:W-:Y:S10]  /*66b50*/  BRA `(.L_x_752) ;  /* 0x0000000000947947 */ /* 0x000ff40003800000 */
.L_x_750:
        /* <DEDUP_REMOVED lines=9> */
.L_x_753:
[----:B------:R-:W-:Y:S01]  /*66bf0*/  ISETP.NE.AND P0, PT, R82, 0x6, PT ;  /* 0x000000065200780c */ /* 0x000fe20003f05270 */
[----:B------:R-:W-:Y:S01]  /*66c00*/  IMAD.MOV.U32 R64, RZ, RZ, R28 ;  /* 0x000000ffff407224 */ /* 0x000fe200078e001c */
[----:B------:R-:W-:-:S11]  /*66c10*/  MOV R65, R29 ;  /* 0x0000001d00417202 */ /* 0x000fd60000000f00 */
[----:B------:R-:W-:Y:S05]  /*66c20*/  @!P0 BRA `(.L_x_752) ;  /* 0x0000000000608947 */ /* 0x000fea0003800000 */
[----:B------:R-:W-:Y:S01]  /*66c30*/  IMAD.MOV.U32 R64, RZ, RZ, R30 ;  /* 0x000000ffff407224 */ /* 0x000fe200078e001e */
[----:B------:R-:W-:Y:S01]  /*66c40*/  MOV R65, R31 ;  /* 0x0000001f00417202 */ /* 0x000fe20000000f00 */
[----:B------:R-:W-:Y:S06]  /*66c50*/  BRA `(.L_x_752) ;  /* 0x0000000000547947 */ /* 0x000fec0003800000 */
.L_x_749:
        /* <DEDUP_REMOVED lines=8> */
.L_x_755:
[----:B------:R-:W-:-:S13]  /*66ce0*/  ISETP.NE.AND P0, PT, R82, 0xa, PT ;  /* 0x0000000a5200780c */ /* 0x000fda0003f05270 */
[C-C-:B------:R-:W-:Y:S02]  /*66cf0*/  @P0 DADD R64, -R44.reuse, -R70.reuse ;  /* 0x000000002c400229 */ /* 0x140fe40000000946 */
[----:B------:R-:W-:Y:S01]  /*66d00*/  @!P0 DADD R64, -R44, R70 ;  /* 0x000000002c408229 */ /* 0x000fe20000000146 */
[----:B------:R-:W-:Y:S10]  /*66d10*/  BRA `(.L_x_752) ;  /* 0x0000000000247947 */ /* 0x000ff40003800000 */
.L_x_754:
[----:B------:R-:W-:-:S13]  /*66d20*/  ISETP.GT.AND P0, PT, R82, 0xd, PT ;  /* 0x0000000d5200780c */ /* 0x000fda0003f04270 */
[----:B------:R-:W-:Y:S05]  /*66d30*/  @P0 BRA `(.L_x_756) ;  /* 0x0000000000100947 */ /* 0x000fea0003800000 */
[----:B------:R-:W-:-:S13]  /*66d40*/  ISETP.NE.AND P0, PT, R82, 0xc, PT ;  /* 0x0000000c5200780c */ /* 0x000fda0003f05270 */
[--C-:B------:R-:W-:Y:S02]  /*66d50*/  @P0 DADD R64, R44, -R70.reuse ;  /* 0x000000002c400229 */ /* 0x100fe40000000846 */
[----:B------:R-:W-:Y:S01]  /*66d60*/  @!P0 DADD R64, R58, R70 ;  /* 0x000000003a408229 */ /* 0x000fe20000000046 */
[----:B------:R-:W-:Y:S10]  /*66d70*/  BRA `(.L_x_752) ;  /* 0x00000000000c7947 */ /* 0x000ff40003800000 */
.L_x_756:
[----:B------:R-:W-:-:S13]  /*66d80*/  ISETP.NE.AND P0, PT, R82, 0xe, PT ;  /* 0x0000000e5200780c */ /* 0x000fda0003f05270 */
[--C-:B------:R-:W-:Y:S02]  /*66d90*/  @P0 DADD R64, -R44, -R70.reuse ;  /* 0x000000002c400229 */ /* 0x100fe40000000946 */
[----:B------:R-:W-:-:S11]  /*66da0*/  @!P0 DADD R64, -R58, R70 ;  /* 0x000000003a408229 */ /* 0x000fd60000000146 */
.L_x_752:
[----:B------:R-:W-:Y:S05]  /*66db0*/  BSYNC.RECONVERGENT B1 ;  /* 0x0000000000017941 */ /* 0x000fea0003800200 */
.L_x_748:
        /* <DEDUP_REMOVED lines=15> */
.L_x_760:
[----:B------:R-:W-:-:S13]  /*66eb0*/  ISETP.NE.AND P0, PT, R81, 0x2, PT ;  /* 0x000000025100780c */ /* 0x000fda0003f05270 */
[C-C-:B------:R-:W-:Y:S02]  /*66ec0*/  @P0 DADD R80, -R50.reuse, -R70.reuse ;  /* 0x0000000032500229 */ /* 0x140fe40000000946 */
[----:B------:R-:W-:Y:S01]  /*66ed0*/  @!P0 DADD R80, R50, -R70 ;  /* 0x0000000032508229 */ /* 0x000fe20000000846 */
[----:B------:R-:W-:Y:S10]  /*66ee0*/  BRA `(.L_x_761) ;  /* 0x0000000000947947 */ /* 0x000ff40003800000 */
.L_x_759:
        /* <DEDUP_REMOVED lines=9> */
.L_x_762:
[----:B------:R-:W-:Y:S01]  /*66f80*/  ISETP.NE.AND P0, PT, R81, 0x6, PT ;  /* 0x000000065100780c */ /* 0x000fe20003f05270 */
[----:B------:R-:W-:Y:S01]  /*66f90*/  IMAD.MOV.U32 R81, RZ, RZ, R13 ;  /* 0x000000ffff517224 */ /* 0x000fe200078e000d */
[----:B------:R-:W-:-:S11]  /*66fa0*/  MOV R80, R12 ;  /* 0x0000000c00507202 */ /* 0x000fd60000000f00 */
[----:B------:R-:W-:Y:S05]  /*66fb0*/  @!P0 BRA `(.L_x_761) ;  /* 0x0000000000608947 */ /* 0x000fea0003800000 */
[----:B------:R-:W-:Y:S01]  /*66fc0*/  MOV R80, R14 ;  /* 0x0000000e00507202 */ /* 0x000fe20000000f00 */
[----:B------:R-:W-:Y:S01]  /*66fd0*/  IMAD.MOV.U32 R81, RZ, RZ, R15 ;  /* 0x000000ffff517224 */ /* 0x000fe200078e000f */
[----:B------:R-:W-:Y:S06]  /*66fe0*/  BRA `(.L_x_761) ;  /* 0x0000000000547947 */ /* 0x000fec0003800000 */
.L_x_758:
        /* <DEDUP_REMOVED lines=8> */
.L_x_764:
[----:B------:R-:W-:-:S13]  /*67070*/  ISETP.NE.AND P0, PT, R81, 0xa, PT ;  /* 0x0000000a5100780c */ /* 0x000fda0003f05270 */
[C-C-:B------:R-:W-:Y:S02]  /*67080*/  @P0 DADD R80, -R44.reuse, -R70.reuse ;  /* 0x000000002c500229 */ /* 0x140fe40000000946 */
[----:B------:R-:W-:Y:S01]  /*67090*/  @!P0 DADD R80, -R44, R70 ;  /* 0x000000002c508229 */ /* 0x000fe20000000146 */
[----:B------:R-:W-:Y:S10]  /*670a0*/  BRA `(.L_x_761) ;  /* 0x0000000000247947 */ /* 0x000ff40003800000 */
.L_x_763:
[----:B------:R-:W-:-:S13]  /*670b0*/  ISETP.GT.AND P0, PT, R81, 0xd, PT ;  /* 0x0000000d5100780c */ /* 0x000fda0003f04270 */
[----:B------:R-:W-:Y:S05]  /*670c0*/  @P0 BRA `(.L_x_765) ;  /* 0x0000000000100947 */ /* 0x000fea0003800000 */
[----:B------:R-:W-:-:S13]  /*670d0*/  ISETP.NE.AND P0, PT, R81, 0xc, PT ;  /* 0x0000000c5100780c */ /* 0x000fda0003f05270 */
[--C-:B------:R-:W-:Y:S02]  /*670e0*/  @P0 DADD R80, R44, -R70.reuse ;  /* 0x000000002c500229 */ /* 0x100fe40000000846 */
[----:B------:R-:W-:Y:S01]  /*670f0*/  @!P0 DADD R80, R50, R70 ;  /* 0x0000000032508229 */ /* 0x000fe20000000046 */
[----:B------:R-:W-:Y:S10]  /*67100*/  BRA `(.L_x_761) ;  /* 0x00000000000c7947 */ /* 0x000ff40003800000 */
.L_x_765:
[----:B------:R-:W-:-:S13]  /*67110*/  ISETP.NE.AND P0, PT, R81, 0xe, PT ;  /* 0x0000000e5100780c */ /* 0x000fda0003f05270 */
[--C-:B------:R-:W-:Y:S02]  /*67120*/  @P0 DADD R80, -R44, -R70.reuse ;  /* 0x000000002c500229 */ /* 0x100fe40000000946 */
[----:B------:R-:W-:-:S11]  /*67130*/  @!P0 DADD R80, -R50, R70 ;  /* 0x0000000032508229 */ /* 0x000fd60000000146 */
.L_x_761:
[----:B------:R-:W-:Y:S05]  /*67140*/  BSYNC.RECONVERGENT B1 ;  /* 0x0000000000017941 */ /* 0x000fea0003800200 */
.L_x_757:
        /* <DEDUP_REMOVED lines=17> */
.L_x_769:
[----:B------:R-:W-:-:S13]  /*67260*/  ISETP.NE.AND P0, PT, R82, 0x2, PT ;  /* 0x000000025200780c */ /* 0x000fda0003f05270 */
[C-C-:B------:R-:W-:Y:S02]  /*67270*/  @P0 DADD R80, -R58.reuse, -R72.reuse ;  /* 0x000000003a500229 */ /* 0x140fe40000000948 */
[----:B------:R-:W-:Y:S01]  /*67280*/  @!P0 DADD R80, R58, -R72 ;  /* 0x000000003a508229 */ /* 0x000fe20000000848 */
[----:B------:R-:W-:Y:S10]  /*67290*/  BRA `(.L_x_770) ;  /* 0x0000000000947947 */ /* 0x000ff40003800000 */
.L_x_768:
        /* <DEDUP_REMOVED lines=9> */
.L_x_771:
[----:B------:R-:W-:Y:S01]  /*67330*/  ISETP.NE.AND P0, PT, R82, 0x6, PT ;  /* 0x000000065200780c */ /* 0x000fe20003f05270 */
[----:B------:R-:W-:Y:S01]  /*67340*/  IMAD.MOV.U32 R80, RZ, RZ, R28 ;  /* 0x000000ffff507224 */ /* 0x000fe200078e001c */
[----:B------:R-:W-:-:S11]  /*67350*/  MOV R81, R29 ;  /* 0x0000001d00517202 */ /* 0x000fd60000000f00 */
[----:B------:R-:W-:Y:S05]  /*67360*/  @!P0 BRA `(.L_x_770) ;  /* 0x0000000000608947 */ /* 0x000fea0003800000 */
[----:B------:R-:W-:Y:S01]  /*67370*/  IMAD.MOV.U32 R80, RZ, RZ, R30 ;  /* 0x000000ffff507224 */ /* 0x000fe200078e001e */
[----:B------:R-:W-:Y:S01]  /*67380*/  MOV R81, R31 ;  /* 0x0000001f00517202 */ /* 0x000fe20000000f00 */
[----:B------:R-:W-:Y:S06]  /*67390*/  BRA `(.L_x_770) ;  /* 0x0000000000547947 */ /* 0x000fec0003800000 */
.L_x_767:
        /* <DEDUP_REMOVED lines=8> */
.L_x_773:
[----:B------:R-:W-:-:S13]  /*67420*/  ISETP.NE.AND P0, PT, R82, 0xa, PT ;  /* 0x0000000a5200780c */ /* 0x000fda0003f05270 */
[C-C-:B------:R-:W-:Y:S02]  /*67430*/  @P0 DADD R80, -R44.reuse, -R72.reuse ;  /* 0x000000002c500229 */ /* 0x140fe40000000948 */
[----:B------:R-:W-:Y:S01]  /*67440*/  @!P0 DADD R80, -R44, R72 ;  /* 0x000000002c508229 */ /* 0x000fe20000000148 */
[----:B------:R-:W-:Y:S10]  /*67450*/  BRA `(.L_x_770) ;  /* 0x0000000000247947 */ /* 0x000ff40003800000 */
.L_x_772:
[----:B------:R-:W-:-:S13]  /*67460*/  ISETP.GT.AND P0, PT, R82, 0xd, PT ;  /* 0x0000000d5200780c */ /* 0x000fda0003f04270 */
[----:B------:R-:W-:Y:S05]  /*67470*/  @P0 BRA `(.L_x_774) ;  /* 0x0000000000100947 */ /* 0x000fea0003800000 */
[----:B------:R-:W-:-:S13]  /*67480*/  ISETP.NE.AND P0, PT, R82, 0xc, PT ;  /* 0x0000000c5200780c */ /* 0x000fda0003f05270 */
[--C-:B------:R-:W-:Y:S02]  /*67490*/  @P0 DADD R80, R44, -R72.reuse ;  /* 0x000000002c500229 */ /* 0x100fe40000000848 */
[----:B------:R-:W-:Y:S01]  /*674a0*/  @!P0 DADD R80, R58, R72 ;  /* 0x000000003a508229 */ /* 0x000fe20000000048 */
[----:B------:R-:W-:Y:S10]  /*674b0*/  BRA `(.L_x_770) ;  /* 0x00000000000c7947 */ /* 0x000ff40003800000 */
.L_x_774:
[----:B------:R-:W-:-:S13]  /*674c0*/  ISETP.NE.AND P0, PT, R82, 0xe, PT ;  /* 0x0000000e5200780c */ /* 0x000fda0003f05270 */
[--C-:B------:R-:W-:Y:S02]  /*674d0*/  @P0 DADD R80, -R44, -R72.reuse ;  /* 0x000000002c500229 */ /* 0x100fe40000000948 */
[----:B------:R-:W-:-:S11]  /*674e0*/  @!P0 DADD R80, -R58, R72 ;  /* 0x000000003a508229 */ /* 0x000fd60000000148 */
.L_x_770:
[----:B------:R-:W-:Y:S05]  /*674f0*/  BSYNC.RECONVERGENT B1 ;  /* 0x0000000000017941 */ /* 0x000fea0003800200 */
.L_x_766:
        /* <DEDUP_REMOVED lines=15> */
.L_x_778:
[----:B------:R-:W-:-:S13]  /*675f0*/  ISETP.NE.AND P0, PT, R79, 0x2, PT ;  /* 0x000000024f00780c */ /* 0x000fda0003f05270 */
[C-C-:B------:R-:W-:Y:S02]  /*67600*/  @P0 DADD R78, -R50.reuse, -R72.reuse ;  /* 0x00000000324e0229 */ /* 0x140fe40000000948 */
[----:B------:R-:W-:Y:S01]  /*67610*/  @!P0 DADD R78, R50, -R72 ;  /* 0x00000000324e8229 */ /* 0x000fe20000000848 */
[----:B------:R-:W-:Y:S10]  /*67620*/  BRA `(.L_x_779) ;  /* 0x0000000000947947 */ /* 0x000ff40003800000 */
.L_x_777:
        /* <DEDUP_REMOVED lines=9> */
.L_x_780:
[----:B------:R-:W-:Y:S01]  /*676c0*/  ISETP.NE.AND P0, PT, R79, 0x6, PT ;  /* 0x000000064f00780c */ /* 0x000fe20003f05270 */
[----:B------:R-:W-:Y:S01]  /*676d0*/  IMAD.MOV.U32 R79, RZ, RZ, R13 ;  /* 0x000000ffff4f7224 */ /* 0x000fe200078e000d */
[----:B------:R-:W-:-:S11]  /*676e0*/  MOV R78, R12 ;  /* 0x0000000c004e7202 */ /* 0x000fd60000000f00 */
[----:B------:R-:W-:Y:S05]  /*676f0*/  @!P0 BRA `(.L_x_779) ;  /* 0x0000000000608947 */ /* 0x000fea0003800000 */
[----:B------:R-:W-:Y:S01]  /*67700*/  MOV R78, R14 ;  /* 0x0000000e004e7202 */ /* 0x000fe20000000f00 */
[----:B------:R-:W-:Y:S01]  /*67710*/  IMAD.MOV.U32 R79, RZ, RZ, R15 ;  /* 0x000000ffff4f7224 */ /* 0x000fe200078e000f */
[----:B------:R-:W-:Y:S06]  /*67720*/  BRA `(.L_x_779) ;  /* 0x0000000000547947 */ /* 0x000fec0003800000 */
.L_x_776:
        /* <DEDUP_REMOVED lines=8> */
.L_x_782:
[----:B------:R-:W-:-:S13]  /*677b0*/  ISETP.NE.AND P0, PT, R79, 0xa, PT ;  /* 0x0000000a4f00780c */ /* 0x000fda0003f05270 */
[C-C-:B------:R-:W-:Y:S02]  /*677c0*/  @P0 DADD R78, -R44.reuse, -R72.reuse ;  /* 0x000000002c4e0229 */ /* 0x140fe40000000948 */
[----:B------:R-:W-:Y:S01]  /*677d0*/  @!P0 DADD R78, -R44, R72 ;  /* 0x000000002c4e8229 */ /* 0x000fe20000000148 */
[----:B------:R-:W-:Y:S10]  /*677e0*/  BRA `(.L_x_779) ;  /* 0x0000000000247947 */ /* 0x000ff40003800000 */
.L_x_781:
[----:B------:R-:W-:-:S13]  /*677f0*/  ISETP.GT.AND P0, PT, R79, 0xd, PT ;  /* 0x0000000d4f00780c */ /* 0x000fda0003f04270 */
[----:B------:R-:W-:Y:S05]  /*67800*/  @P0 BRA `(.L_x_783) ;  /* 0x0000000000100947 */ /* 0x000fea0003800000 */
[----:B------:R-:W-:-:S13]  /*67810*/  ISETP.NE.AND P0, PT, R79, 0xc, PT ;  /* 0x0000000c4f00780c */ /* 0x000fda0003f05270 */
[--C-:B------:R-:W-:Y:S02]  /*67820*/  @P0 DADD R78, R44, -R72.reuse ;  /* 0x000000002c4e0229 */ /* 0x100fe40000000848 */
[----:B------:R-:W-:Y:S01]  /*67830*/  @!P0 DADD R78, R50, R72 ;  /* 0x00000000324e8229 */ /* 0x000fe20000000048 */
[----:B------:R-:W-:Y:S10]  /*67840*/  BRA `(.L_x_779) ;  /* 0x00000000000c7947 */ /* 0x000ff40003800000 */
.L_x_783:
[----:B------:R-:W-:-:S13]  /*67850*/  ISETP.NE.AND P0, PT, R79, 0xe, PT ;  /* 0x0000000e4f00780c */ /* 0x000fda0003f05270 */
[--C-:B------:R-:W-:Y:S02]  /*67860*/  @P0 DADD R78, -R44, -R72.reuse ;  /* 0x000000002c4e0229 */ /* 0x100fe40000000948 */
[----:B------:R-:W-:-:S11]  /*67870*/  @!P0 DADD R78, -R50, R72 ;  /* 0x00000000324e8229 */ /* 0x000fd60000000148 */
.L_x_779:
[----:B------:R-:W-:Y:S05]  /*67880*/  BSYNC.RECONVERGENT B1 ;  /* 0x0000000000017941 */ /* 0x000fea0003800200 */
.L_x_775:
[----:B------:R-:W-:Y:S01]  /*67890*/  DADD R72, R78, -R80 ;  /* 0x000000004e487229 */ /* 0x000fe20000000850 */
[----:B------:R-:W-:-:S07]  /*678a0*/  MOV R78, R77 ;  /* 0x0000004d004e7202 */ /* 0x000fce0000000f00 */
[----:B------:R-:W-:-:S11]  /*678b0*/  DFMA R72, R54, R72, R80 ;  /* 0x000000483648722b */ /* 0x000fd60000000050 */
.L_x_711:
[----:B------:R-:W-:Y:S05]  /*678c0*/  BSYNC.RECONVERGENT B0 ;  /* 0x0000000000007941 */ /* 0x000fea0003800200 */
.L_x_710:
        /* <DEDUP_REMOVED lines=26> */
.L_x_862:
[----:B------:R-:W0:Y:S01]  /*67a70*/  MUFU.RCP64H R3, R23 ;  /* 0x0000001700037308 */ /* 0x000e220000001800 */
        /* <DEDUP_REMOVED lines=25> */
.L_x_786:
        /* <DEDUP_REMOVED lines=66> */
.L_x_861:
        /* <DEDUP_REMOVED lines=51> */
.L_x_792:
[----:B------:R-:W-:-:S13]  /*68360*/  ISETP.NE.AND P0, PT, R72, 0x2, PT ;  /* 0x000000024800780c */ /* 0x000fda0003f05270 */
[C-C-:B------:R-:W-:Y:S02]  /*68370*/  @P0 DADD R4, -R62.reuse, -R70.reuse ;  /* 0x000000003e040229 */ /* 0x140fe40000000946 */
[----:B------:R-:W-:Y:S01]  /*68380*/  @!P0 DADD R4, R62, -R70 ;  /* 0x000000003e048229 */ /* 0x000fe20000000846 */
[----:B------:R-:W-:Y:S10]  /*68390*/  BRA `(.L_x_793) ;  /* 0x0000000000947947 */ /* 0x000ff40003800000 */
.L_x_791:
        /* <DEDUP_REMOVED lines=9> */
.L_x_794:
[----:B------:R-:W-:Y:S01]  /*68430*/  ISETP.NE.AND P0, PT, R72, 0x6, PT ;  /* 0x000000064800780c */ /* 0x000fe20003f05270 */
[----:B------:R-:W-:Y:S01]  /*68440*/  IMAD.MOV.U32 R5, RZ, RZ, R51 ;  /* 0x000000ffff057224 */ /* 0x000fe200078e0033 */
[----:B------:R-:W-:-:S11]  /*68450*/  MOV R4, R50 ;  /* 0x0000003200047202 */ /* 0x000fd60000000f00 */
[----:B------:R-:W-:Y:S05]  /*68460*/  @!P0 BRA `(.L_x_793) ;  /* 0x0000000000608947 */ /* 0x000fea0003800000 */
[----:B------:R-:W-:Y:S01]  /*68470*/  MOV R4, R52 ;  /* 0x0000003400047202 */ /* 0x000fe20000000f00 */
[----:B------:R-:W-:Y:S01]  /*68480*/  IMAD.MOV.U32 R5, RZ, RZ, R53 ;  /* 0x000000ffff057224 */ /* 0x000fe200078e0035 */
[----:B------:R-:W-:Y:S06]  /*68490*/  BRA `(.L_x_793) ;  /* 0x0000000000547947 */ /* 0x000fec0003800000 */
.L_x_790:
        /* <DEDUP_REMOVED lines=8> */
.L_x_796:
[----:B------:R-:W-:-:S13]  /*68520*/  ISETP.NE.AND P0, PT, R72, 0xa, PT ;  /* 0x0000000a4800780c */ /* 0x000fda0003f05270 */
[C-C-:B------:R-:W-:Y:S02]  /*68530*/  @P0 DADD R4, -R60.reuse, -R70.reuse ;  /* 0x000000003c040229 */ /* 0x140fe40000000946 */
[----:B------:R-:W-:Y:S01]  /*68540*/  @!P0 DADD R4, -R60, R70 ;  /* 0x000000003c048229 */ /* 0x000fe20000000146 */
[----:B------:R-:W-:Y:S10]  /*68550*/  BRA `(.L_x_793) ;  /* 0x0000000000247947 */ /* 0x000ff40003800000 */
.L_x_795:
[----:B------:R-:W-:-:S13]  /*68560*/  ISETP.GT.AND P0, PT, R72, 0xd, PT ;  /* 0x0000000d4800780c */ /* 0x000fda0003f04270 */
[----:B------:R-:W-:Y:S05]  /*68570*/  @P0 BRA `(.L_x_797) ;  /* 0x0000000000100947 */ /* 0x000fea0003800000 */
[----:B------:R-:W-:-:S13]  /*68580*/  ISETP.NE.AND P0, PT, R72, 0xc, PT ;  /* 0x0000000c4800780c */ /* 0x000fda0003f05270 */
[--C-:B------:R-:W-:Y:S02]  /*68590*/  @P0 DADD R4, R60, -R70.reuse ;  /* 0x000000003c040229 */ /* 0x100fe40000000846 */
[----:B------:R-:W-:Y:S01]  /*685a0*/  @!P0 DADD R4, R62, R70 ;  /* 0x000000003e048229 */ /* 0x000fe20000000046 */
[----:B------:R-:W-:Y:S10]  /*685b0*/  BRA `(.L_x_793) ;  /* 0x00000000000c7947 */ /* 0x000ff40003800000 */
.L_x_797:
[----:B------:R-:W-:-:S13]  /*685c0*/  ISETP.NE.AND P0, PT, R72, 0xe, PT ;  /* 0x0000000e4800780c */ /* 0x000fda0003f05270 */
[--C-:B------:R-:W-:Y:S02]  /*685d0*/  @P0 DADD R4, -R60, -R70.reuse ;  /* 0x000000003c040229 */ /* 0x100fe40000000946 */
[----:B------:R-:W-:-:S11]  /*685e0*/  @!P0 DADD R4, -R62, R70 ;  /* 0x000000003e048229 */ /* 0x000fd60000000146 */
.L_x_793:
[----:B------:R-:W-:Y:S05]  /*685f0*/  BSYNC.RECONVERGENT B1 ;  /* 0x0000000000017941 */ /* 0x000fea0003800200 */
.L_x_789:
        /* <DEDUP_REMOVED lines=14> */
.L_x_801:
[----:B------:R-:W-:-:S13]  /*686e0*/  ISETP.NE.AND P0, PT, R65, 0x2, PT ;  /* 0x000000024100780c */ /* 0x000fda0003f05270 */
[C-C-:B------:R-:W-:Y:S02]  /*686f0*/  @P0 DADD R64, -R54.reuse, -R70.reuse ;  /* 0x0000000036400229 */ /* 0x140fe40000000946 */
[----:B------:R-:W-:Y:S01]  /*68700*/  @!P0 DADD R64, R54, -R70 ;  /* 0x0000000036408229 */ /* 0x000fe20000000846 */
[----:B------:R-:W-:Y:S10]  /*68710*/  BRA `(.L_x_802) ;  /* 0x0000000000947947 */ /* 0x000ff40003800000 */
.L_x_800:
        /* <DEDUP_REMOVED lines=9> */
.L_x_803:
[----:B------:R-:W-:Y:S01]  /*687b0*/  ISETP.NE.AND P0, PT, R65, 0x6, PT ;  /* 0x000000064100780c */ /* 0x000fe20003f05270 */
[----:B------:R-:W-:Y:S01]  /*687c0*/  IMAD.MOV.U32 R65, RZ, RZ, R41 ;  /* 0x000000ffff417224 */ /* 0x000fe200078e0029 */
[----:B------:R-:W-:-:S11]  /*687d0*/  MOV R64, R40 ;  /* 0x0000002800407202 */ /* 0x000fd60000000f00 */
[----:B------:R-:W-:Y:S05]  /*687e0*/  @!P0 BRA `(.L_x_802) ;  /* 0x0000000000608947 */ /* 0x000fea0003800000 */
[----:B------:R-:W-:Y:S01]  /*687f0*/  MOV R64, R42 ;  /* 0x0000002a00407202 */ /* 0x000fe20000000f00 */
[----:B------:R-:W-:Y:S01]  /*68800*/  IMAD.MOV.U32 R65, RZ, RZ, R43 ;  /* 0x000000ffff417224 */ /* 0x000fe200078e002b */
[----:B------:R-:W-:Y:S06]  /*68810*/  BRA `(.L_x_802) ;  /* 0x0000000000547947 */ /* 0x000fec0003800000 */
.L_x_799:
        /* <DEDUP_REMOVED lines=8> */
.L_x_805:
[----:B------:R-:W-:-:S13]  /*688a0*/  ISETP.NE.AND P0, PT, R65, 0xa, PT ;  /* 0x0000000a4100780c */ /* 0x000fda0003f05270 */
[C-C-:B------:R-:W-:Y:S02]  /*688b0*/  @P0 DADD R64, -R60.reuse, -R70.reuse ;  /* 0x000000003c400229 */ /* 0x140fe40000000946 */
[----:B------:R-:W-:Y:S01]  /*688c0*/  @!P0 DADD R64, -R60, R70 ;  /* 0x000000003c408229 */ /* 0x000fe20000000146 */
[----:B------:R-:W-:Y:S10]  /*688d0*/  BRA `(.L_x_802) ;  /* 0x0000000000247947 */ /* 0x000ff40003800000 */
.L_x_804:
[----:B------:R-:W-:-:S13]  /*688e0*/  ISETP.GT.AND P0, PT, R65, 0xd, PT ;  /* 0x0000000d4100780c */ /* 0x000fda0003f04270 */
[----:B------:R-:W-:Y:S05]  /*688f0*/  @P0 BRA `(.L_x_806) ;  /* 0x0000000000100947 */ /* 0x000fea0003800000 */
[----:B------:R-:W-:-:S13]  /*68900*/  ISETP.NE.AND P0, PT, R65, 0xc, PT ;  /* 0x0000000c4100780c */ /* 0x000fda0003f05270 */
[--C-:B------:R-:W-:Y:S02]  /*68910*/  @P0 DADD R64, R60, -R70.reuse ;  /* 0x000000003c400229 */ /* 0x100fe40000000846 */
[----:B------:R-:W-:Y:S01]  /*68920*/  @!P0 DADD R64, R54, R70 ;  /* 0x0000000036408229 */ /* 0x000fe20000000046 */
[----:B------:R-:W-:Y:S10]  /*68930*/  BRA `(.L_x_802) ;  /* 0x00000000000c7947 */ /* 0x000ff40003800000 */
.L_x_806:
[----:B------:R-:W-:-:S13]  /*68940*/  ISETP.NE.AND P0, PT, R65, 0xe, PT ;  /* 0x0000000e4100780c */ /* 0x000fda0003f05270 */
[--C-:B------:R-:W-:Y:S02]  /*68950*/  @P0 DADD R64, -R60, -R70.reuse ;  /* 0x000000003c400229 */ /* 0x100fe40000000946 */
[----:B------:R-:W-:-:S11]  /*68960*/  @!P0 DADD R64, -R54, R70 ;  /* 0x0000000036408229 */ /* 0x000fd60000000146 */
.L_x_802:
[----:B------:R-:W-:Y:S05]  /*68970*/  BSYNC.RECONVERGENT B1 ;  /* 0x0000000000017941 */ /* 0x000fea0003800200 */
.L_x_798:
        /* <DEDUP_REMOVED lines=17> */
.L_x_810:
[----:B------:R-:W-:-:S13]  /*68a90*/  ISETP.NE.AND P0, PT, R81, 0x2, PT ;  /* 0x000000025100780c */ /* 0x000fda0003f05270 */
[C-C-:B------:R-:W-:Y:S02]  /*68aa0*/  @P0 DADD R64, -R62.reuse, -R72.reuse ;  /* 0x000000003e400229 */ /* 0x140fe40000000948 */
[----:B------:R-:W-:Y:S01]  /*68ab0*/  @!P0 DADD R64, R62, -R72 ;  /* 0x000000003e408229 */ /* 0x000fe20000000848 */
[----:B------:R-:W-:Y:S10]  /*68ac0*/  BRA `(.L_x_811) ;  /* 0x0000000000947947 */ /* 0x000ff40003800000 */
.L_x_809:
        /* <DEDUP_REMOVED lines=9> */
.L_x_812:
[----:B------:R-:W-:Y:S01]  /*68b60*/  ISETP.NE.AND P0, PT, R81, 0x6, PT ;  /* 0x000000065100780c */ /* 0x000fe20003f05270 */
[----:B------:R-:W-:Y:S01]  /*68b70*/  IMAD.MOV.U32 R65, RZ, RZ, R51 ;  /* 0x000000ffff417224 */ /* 0x000fe200078e0033 */
[----:B------:R-:W-:-:S11]  /*68b80*/  MOV R64, R50 ;  /* 0x0000003200407202 */ /* 0x000fd60000000f00 */
[----:B------:R-:W-:Y:S05]  /*68b90*/  @!P0 BRA `(.L_x_811) ;  /* 0x0000000000608947 */ /* 0x000fea0003800000 */
[----:B------:R-:W-:Y:S01]  /*68ba0*/  MOV R64, R52 ;  /* 0x0000003400407202 */ /* 0x000fe20000000f00 */
[----:B------:R-:W-:Y:S01]  /*68bb0*/  IMAD.MOV.U32 R65, RZ, RZ, R53 ;  /* 0x000000ffff417224 */ /* 0x000fe200078e0035 */
[----:B------:R-:W-:Y:S06]  /*68bc0*/  BRA `(.L_x_811) ;  /* 0x0000000000547947 */ /* 0x000fec0003800000 */
.L_x_808:
        /* <DEDUP_REMOVED lines=8> */
.L_x_814:
[----:B------:R-:W-:-:S13]  /*68c50*/  ISETP.NE.AND P0, PT, R81, 0xa, PT ;  /* 0x0000000a5100780c */ /* 0x000fda0003f05270 */
[C-C-:B------:R-:W-:Y:S02]  /*68c60*/  @P0 DADD R64, -R60.reuse, -R72.reuse ;  /* 0x000000003c400229 */ /* 0x140fe40000000948 */
[----:B------:R-:W-:Y:S01]  /*68c70*/  @!P0 DADD R64, -R60, R72 ;  /* 0x000000003c408229 */ /* 0x000fe20000000148 */
[----:B------:R-:W-:Y:S10]  /*68c80*/  BRA `(.L_x_811) ;  /* 0x0000000000247947 */ /* 0x000ff40003800000 */
.L_x_813:
[----:B------:R-:W-:-:S13]  /*68c90*/  ISETP.GT.AND P0, PT, R81, 0xd, PT ;  /* 0x0000000d5100780c */ /* 0x000fda0003f04270 */
[----:B------:R-:W-:Y:S05]  /*68ca0*/  @P0 BRA `(.L_x_815) ;  /* 0x0000000000100947 */ /* 0x000fea0003800000 */
[----:B------:R-:W-:-:S13]  /*68cb0*/  ISETP.NE.AND P0, PT, R81, 0xc, PT ;  /* 0x0000000c5100780c */ /* 0x000fda0003f05270 */
[--C-:B------:R-:W-:Y:S02]  /*68cc0*/  @P0 DADD R64, R60, -R72.reuse ;  /* 0x000000003c400229 */ /* 0x100fe40000000848 */
[----:B------:R-:W-:Y:S01]  /*68cd0*/  @!P0 DADD R64, R62, R72 ;  /* 0x000000003e408229 */ /* 0x000fe20000000048 */
[----:B------:R-:W-:Y:S10]  /*68ce0*/  BRA `(.L_x_811) ;  /* 0x00000000000c7947 */ /* 0x000ff40003800000 */
.L_x_815:
[----:B------:R-:W-:-:S13]  /*68cf0*/  ISETP.NE.AND P0, PT, R81, 0xe, PT ;  /* 0x0000000e5100780c */ /* 0x000fda0003f05270 */
[--C-:B------:R-:W-:Y:S02]  /*68d00*/  @P0 DADD R64, -R60, -R72.reuse ;  /* 0x000000003c400229 */ /* 0x100fe40000000948 */
[----:B------:R-:W-:-:S11]  /*68d10*/  @!P0 DADD R64, -R62, R72 ;  /* 0x000000003e408229 */ /* 0x000fd60000000148 */
.L_x_811:
[----:B------:R-:W-:Y:S05]  /*68d20*/  BSYNC.RECONVERGENT B1 ;  /* 0x0000000000017941 */ /* 0x000fea0003800200 */
.L_x_807:
        /* <DEDUP_REMOVED lines=14> */
.L_x_819:
[----:B------:R-:W-:-:S13]  /*68e10*/  ISETP.NE.AND P0, PT, R81, 0x2, PT ;  /* 0x000000025100780c */ /* 0x000fda0003f05270 */
[C-C-:B------:R-:W-:Y:S02]  /*68e20*/  @P0 DADD R82, -R54.reuse, -R72.reuse ;  /* 0x0000000036520229 */ /* 0x140fe40000000948 */
[----:B------:R-:W-:Y:S01]  /*68e30*/  @!P0 DADD R82, R54, -R72 ;  /* 0x0000000036528229 */ /* 0x000fe20000000848 */
[----:B------:R-:W-:Y:S10]  /*68e40*/  BRA `(.L_x_820) ;  /* 0x0000000000947947 */ /* 0x000ff40003800000 */
.L_x_818:
        /* <DEDUP_REMOVED lines=9> */
.L_x_821:
[----:B------:R-:W-:Y:S01]  /*68ee0*/  ISETP.NE.AND P0, PT, R81, 0x6, PT ;  /* 0x000000065100780c */ /* 0x000fe20003f05270 */
[----:B------:R-:W-:Y:S01]  /*68ef0*/  IMAD.MOV.U32 R83, RZ, RZ, R41 ;  /* 0x000000ffff537224 */ /* 0x000fe200078e0029 */
[----:B------:R-:W-:-:S11]  /*68f00*/  MOV R82, R40 ;  /* 0x0000002800527202 */ /* 0x000fd60000000f00 */
[----:B------:R-:W-:Y:S05]  /*68f10*/  @!P0 BRA `(.L_x_820) ;  /* 0x0000000000608947 */ /* 0x000fea0003800000 */
[----:B------:R-:W-:Y:S01]  /*68f20*/  MOV R82, R42 ;  /* 0x0000002a00527202 */ /* 0x000fe20000000f00 */
[----:B------:R-:W-:Y:S01]  /*68f30*/  IMAD.MOV.U32 R83, RZ, RZ, R43 ;  /* 0x000000ffff537224 */ /* 0x000fe200078e002b */
[----:B------:R-:W-:Y:S06]  /*68f40*/  BRA `(.L_x_820) ;  /* 0x0000000000547947 */ /* 0x000fec0003800000 */
.L_x_817:
        /* <DEDUP_REMOVED lines=8> */
.L_x_823:
[----:B------:R-:W-:-:S13]  /*68fd0*/  ISETP.NE.AND P0, PT, R81, 0xa, PT ;  /* 0x0000000a5100780c */ /* 0x000fda0003f05270 */
[C-C-:B------:R-:W-:Y:S02]  /*68fe0*/  @P0 DADD R82, -R60.reuse, -R72.reuse ;  /* 0x000000003c520229 */ /* 0x140fe40000000948 */
[----:B------:R-:W-:Y:S01]  /*68ff0*/  @!P0 DADD R82, -R60, R72 ;  /* 0x000000003c528229 */ /* 0x000fe20000000148 */
[----:B------:R-:W-:Y:S10]  /*69000*/  BRA `(.L_x_820) ;  /* 0x0000000000247947 */ /* 0x000ff40003800000 */
.L_x_822:
[----:B------:R-:W-:-:S13]  /*69010*/  ISETP.GT.AND P0, PT, R81, 0xd, PT ;  /* 0x0000000d5100780c */ /* 0x000fda0003f04270 */
[----:B------:R-:W-:Y:S05]  /*69020*/  @P0 BRA `(.L_x_824) ;  /* 0x0000000000100947 */ /* 0x000fea0003800000 */
[----:B------:R-:W-:-:S13]  /*69030*/  ISETP.NE.AND P0, PT, R81, 0xc, PT ;  /* 0x0000000c5100780c */ /* 0x000fda0003f05270 */
[--C-:B------:R-:W-:Y:S02]  /*69040*/  @P0 DADD R82, R60, -R72.reuse ;  /* 0x000000003c520229 */ /* 0x100fe40000000848 */
[----:B------:R-:W-:Y:S01]  /*69050*/  @!P0 DADD R82, R54, R72 ;  /* 0x0000000036528229 */ /* 0x000fe20000000048 */
[----:B------:R-:W-:Y:S10]  /*69060*/  BRA `(.L_x_820) ;  /* 0x00000000000c7947 */ /* 0x000ff40003800000 */
.L_x_824:
[----:B------:R-:W-:-:S13]  /*69070*/  ISETP.NE.AND P0, PT, R81, 0xe, PT ;  /* 0x0000000e5100780c */ /* 0x000fda0003f05270 */
[--C-:B------:R-:W-:Y:S02]  /*69080*/  @P0 DADD R82, -R60, -R72.reuse ;  /* 0x000000003c520229 */ /* 0x100fe40000000948 */
[----:B------:R-:W-:-:S11]  /*69090*/  @!P0 DADD R82, -R54, R72 ;  /* 0x0000000036528229 */ /* 0x000fd60000000148 */
.L_x_820:
[----:B------:R-:W-:Y:S05]  /*690a0*/  BSYNC.RECONVERGENT B1 ;  /* 0x0000000000017941 */ /* 0x000fea0003800200 */
.L_x_816:
        /* <DEDUP_REMOVED lines=17> */
.L_x_828:
[----:B------:R-:W-:-:S13]  /*691c0*/  ISETP.NE.AND P0, PT, R82, 0x2, PT ;  /* 0x000000025200780c */ /* 0x000fda0003f05270 */
[C-C-:B------:R-:W-:Y:S02]  /*691d0*/  @P0 DADD R64, -R62.reuse, -R70.reuse ;  /* 0x000000003e400229 */ /* 0x140fe40000000946 */
[----:B------:R-:W-:Y:S01]  /*691e0*/  @!P0 DADD R64, R62, -R70 ;  /* 0x000000003e408229 */ /* 0x000fe20000000846 */
[----:B------:R-:W-:Y:S10]  /*691f0*/  BRA `(.L_x_829) ;  /* 0x0000000000947947 */ /* 0x000ff40003800000 */
.L_x_827:
        /* <DEDUP_REMOVED lines=9> */
.L_x_830:
[----:B------:R-:W-:Y:S01]  /*69290*/  ISETP.NE.AND P0, PT, R82, 0x6, PT ;  /* 0x000000065200780c */ /* 0x000fe20003f05270 */
[----:B------:R-:W-:Y:S01]  /*692a0*/  IMAD.MOV.U32 R64, RZ, RZ, R32 ;  /* 0x000000ffff407224 */ /* 0x000fe200078e0020 */
[----:B------:R-:W-:-:S11]  /*692b0*/  MOV R65, R33 ;  /* 0x0000002100417202 */ /* 0x000fd60000000f00 */
[----:B------:R-:W-:Y:S05]  /*692c0*/  @!P0 BRA `(.L_x_829) ;  /* 0x0000000000608947 */ /* 0x000fea0003800000 */
[----:B------:R-:W-:Y:S01]  /*692d0*/  IMAD.MOV.U32 R64, RZ, RZ, R34 ;  /* 0x000000ffff407224 */ /* 0x000fe200078e0022 */
[----:B------:R-:W-:Y:S01]  /*692e0*/  MOV R65, R35 ;  /* 0x0000002300417202 */ /* 0x000fe20000000f00 */
[----:B------:R-:W-:Y:S06]  /*692f0*/  BRA `(.L_x_829) ;  /* 0x0000000000547947 */ /* 0x000fec0003800000 */
.L_x_826:
        /* <DEDUP_REMOVED lines=8> */
.L_x_832:
[----:B------:R-:W-:-:S13]  /*69380*/  ISETP.NE.AND P0, PT, R82, 0xa, PT ;  /* 0x0000000a5200780c */ /* 0x000fda0003f05270 */
[C-C-:B------:R-:W-:Y:S02]  /*69390*/  @P0 DADD R64, -R48.reuse, -R70.reuse ;  /* 0x0000000030400229 */ /* 0x140fe40000000946 */
[----:B------:R-:W-:Y:S01]  /*693a0*/  @!P0 DADD R64, -R48, R70 ;  /* 0x0000000030408229 */ /* 0x000fe20000000146 */
[----:B------:R-:W-:Y:S10]  /*693b0*/  BRA `(.L_x_829) ;  /* 0x0000000000247947 */ /* 0x000ff40003800000 */
.L_x_831:
[----:B------:R-:W-:-:S13]  /*693c0*/  ISETP.GT.AND P0, PT, R82, 0xd, PT ;  /* 0x0000000d5200780c */ /* 0x000fda0003f04270 */
[----:B------:R-:W-:Y:S05]  /*693d0*/  @P0 BRA `(.L_x_833) ;  /* 0x0000000000100947 */ /* 0x000fea0003800000 */
[----:B------:R-:W-:-:S13]  /*693e0*/  ISETP.NE.AND P0, PT, R82, 0xc, PT ;  /* 0x0000000c5200780c */ /* 0x000fda0003f05270 */
[--C-:B------:R-:W-:Y:S02]  /*693f0*/  @P0 DADD R64, R48, -R70.reuse ;  /* 0x0000000030400229 */ /* 0x100fe40000000846 */
[----:B------:R-:W-:Y:S01]  /*69400*/  @!P0 DADD R64, R62, R70 ;  /* 0x000000003e408229 */ /* 0x000fe20000000046 */
[----:B------:R-:W-:Y:S10]  /*69410*/  BRA `(.L_x_829) ;  /* 0x00000000000c7947 */ /* 0x000ff40003800000 */
.L_x_833:
[----:B------:R-:W-:-:S13]  /*69420*/  ISETP.NE.AND P0, PT, R82, 0xe, PT ;  /* 0x0000000e5200780c */ /* 0x000fda0003f05270 */
[--C-:B------:R-:W-:Y:S02]  /*69430*/  @P0 DADD R64, -R48, -R70.reuse ;  /* 0x0000000030400229 */ /* 0x100fe40000000946 */
[----:B------:R-:W-:-:S11]  /*69440*/  @!P0 DADD R64, -R62, R70 ;  /* 0x000000003e408229 */ /* 0x000fd60000000146 */
.L_x_829:
[----:B------:R-:W-:Y:S05]  /*69450*/  BSYNC.RECONVERGENT B1 ;  /* 0x0000000000017941 */ /* 0x000fea0003800200 */
.L_x_825:
        /* <DEDUP_REMOVED lines=15> */
.L_x_837:
[----:B------:R-:W-:-:S13]  /*69550*/  ISETP.NE.AND P0, PT, R81, 0x2, PT ;  /* 0x000000025100780c */ /* 0x000fda0003f05270 */
[C-C-:B------:R-:W-:Y:S02]  /*69560*/  @P0 DADD R80, -R54.reuse, -R70.reuse ;  /* 0x0000000036500229 */ /* 0x140fe40000000946 */
[----:B------:R-:W-:Y:S01]  /*69570*/  @!P0 DADD R80, R54, -R70 ;  /* 0x0000000036508229 */ /* 0x000fe20000000846 */
[----:B------:R-:W-:Y:S10]  /*69580*/  BRA `(.L_x_838) ;  /* 0x0000000000947947 */ /* 0x000ff40003800000 */
.L_x_836:
        /* <DEDUP_REMOVED lines=9> */
.L_x_839:
[----:B------:R-:W-:Y:S01]  /*69620*/  ISETP.NE.AND P0, PT, R81, 0x6, PT ;  /* 0x000000065100780c */ /* 0x000fe20003f05270 */
[----:B------:R-:W-:Y:S01]  /*69630*/  IMAD.MOV.U32 R81, RZ, RZ, R25 ;  /* 0x000000ffff517224 */ /* 0x000fe200078e0019 */
[----:B------:R-:W-:-:S11]  /*69640*/  MOV R80, R24 ;  /* 0x0000001800507202 */ /* 0x000fd60000000f00 */
[----:B------:R-:W-:Y:S05]  /*69650*/  @!P0 BRA `(.L_x_838) ;  /* 0x0000000000608947 */ /* 0x000fea0003800000 */
[----:B------:R-:W-:Y:S01]  /*69660*/  MOV R80, R26 ;  /* 0x0000001a00507202 */ /* 0x000fe20000000f00 */
[----:B------:R-:W-:Y:S01]  /*69670*/  IMAD.MOV.U32 R81, RZ, RZ, R27 ;  /* 0x000000ffff517224 */ /* 0x000fe200078e001b */
[----:B------:R-:W-:Y:S06]  /*69680*/  BRA `(.L_x_838) ;  /* 0x0000000000547947 */ /* 0x000fec0003800000 */
.L_x_835:
        /* <DEDUP_REMOVED lines=8> */
.L_x_841:
[----:B------:R-:W-:-:S13]  /*69710*/  ISETP.NE.AND P0, PT, R81, 0xa, PT ;  /* 0x0000000a5100780c */ /* 0x000fda0003f05270 */
[C-C-:B------:R-:W-:Y:S02]  /*69720*/  @P0 DADD R80, -R48.reuse, -R70.reuse ;  /* 0x0000000030500229 */ /* 0x140fe40000000946 */
[----:B------:R-:W-:Y:S01]  /*69730*/  @!P0 DADD R80, -R48, R70 ;  /* 0x0000000030508229 */ /* 0x000fe20000000146 */
[----:B------:R-:W-:Y:S10]  /*69740*/  BRA `(.L_x_838) ;  /* 0x0000000000247947 */ /* 0x000ff40003800000 */
.L_x_840:
[----:B------:R-:W-:-:S13]  /*69750*/  ISETP.GT.AND P0, PT, R81, 0xd, PT ;  /* 0x0000000d5100780c */ /* 0x000fda0003f04270 */
[----:B------:R-:W-:Y:S05]  /*69760*/  @P0 BRA `(.L_x_842) ;  /* 0x0000000000100947 */ /* 0x000fea0003800000 */
[----:B------:R-:W-:-:S13]  /*69770*/  ISETP.NE.AND P0, PT, R81, 0xc, PT ;  /* 0x0000000c5100780c */ /* 0x000fda0003f05270 */
[--C-:B------:R-:W-:Y:S02]  /*69780*/  @P0 DADD R80, R48, -R70.reuse ;  /* 0x0000000030500229 */ /* 0x100fe40000000846 */
[----:B------:R-:W-:Y:S01]  /*69790*/  @!P0 DADD R80, R54, R70 ;  /* 0x0000000036508229 */ /* 0x000fe20000000046 */
[----:B------:R-:W-:Y:S10]  /*697a0*/  BRA `(.L_x_838) ;  /* 0x00000000000c7947 */ /* 0x000ff40003800000 */
.L_x_842:
[----:B------:R-:W-:-:S13]  /*697b0*/  ISETP.NE.AND P0, PT, R81, 0xe, PT ;  /* 0x0000000e5100780c */ /* 0x000fda0003f05270 */
[--C-:B------:R-:W-:Y:S02]  /*697c0*/  @P0 DADD R80, -R48, -R70.reuse ;  /* 0x0000000030500229 */ /* 0x100fe40000000946 */
[----:B------:R-:W-:-:S11]  /*697d0*/  @!P0 DADD R80, -R54, R70 ;  /* 0x0000000036508229 */ /* 0x000fd60000000146 */
.L_x_838:
[----:B------:R-:W-:Y:S05]  /*697e0*/  BSYNC.RECONVERGENT B1 ;  /* 0x0000000000017941 */ /* 0x000fea0003800200 */
.L_x_834:
        /* <DEDUP_REMOVED lines=17> */
.L_x_846:
[----:B------:R-:W-:-:S13]  /*69900*/  ISETP.NE.AND P0, PT, R82, 0x2, PT ;  /* 0x000000025200780c */ /* 0x000fda0003f05270 */
[C-C-:B------:R-:W-:Y:S02]  /*69910*/  @P0 DADD R80, -R62.reuse, -R72.reuse ;  /* 0x000000003e500229 */ /* 0x140fe40000000948 */
[----:B------:R-:W-:Y:S01]  /*69920*/  @!P0 DADD R80, R62, -R72 ;  /* 0x000000003e508229 */ /* 0x000fe20000000848 */
[----:B------:R-:W-:Y:S10]  /*69930*/  BRA `(.L_x_847) ;  /* 0x0000000000947947 */ /* 0x000ff40003800000 */
.L_x_845:
        /* <DEDUP_REMOVED lines=9> */
.L_x_848:
[----:B------:R-:W-:Y:S01]  /*699d0*/  ISETP.NE.AND P0, PT, R82, 0x6, PT ;  /* 0x000000065200780c */ /* 0x000fe20003f05270 */
[----:B------:R-:W-:Y:S01]  /*699e0*/  IMAD.MOV.U32 R80, RZ, RZ, R32 ;  /* 0x000000ffff507224 */ /* 0x000fe200078e0020 */
[----:B------:R-:W-:-:S11]  /*699f0*/  MOV R81, R33 ;  /* 0x0000002100517202 */ /* 0x000fd60000000f00 */
[----:B------:R-:W-:Y:S05]  /*69a00*/  @!P0 BRA `(.L_x_847) ;  /* 0x0000000000608947 */ /* 0x000fea0003800000 */
[----:B------:R-:W-:Y:S01]  /*69a10*/  IMAD.MOV.U32 R80, RZ, RZ, R34 ;  /* 0x000000ffff507224 */ /* 0x000fe200078e0022 */
[----:B------:R-:W-:Y:S01]  /*69a20*/  MOV R81, R35 ;  /* 0x0000002300517202 */ /* 0x000fe20000000f00 */
[----:B------:R-:W-:Y:S06]  /*69a30*/  BRA `(.L_x_847) ;  /* 0x0000000000547947 */ /* 0x000fec0003800000 */
.L_x_844:
        /* <DEDUP_REMOVED lines=8> */
.L_x_850:
[----:B------:R-:W-:-:S13]  /*69ac0*/  ISETP.NE.AND P0, PT, R82, 0xa, PT ;  /* 0x0000000a5200780c */ /* 0x000fda0003f05270 */
[C-C-:B------:R-:W-:Y:S02]  /*69ad0*/  @P0 DADD R80, -R48.reuse, -R72.reuse ;  /* 0x0000000030500229 */ /* 0x140fe40000000948 */
[----:B------:R-:W-:Y:S01]  /*69ae0*/  @!P0 DADD R80, -R48, R72 ;  /* 0x0000000030508229 */ /* 0x000fe20000000148 */
[----:B------:R-:W-:Y:S10]  /*69af0*/  BRA `(.L_x_847) ;  /* 0x0000000000247947 */ /* 0x000ff40003800000 */
.L_x_849:
[----:B------:R-:W-:-:S13]  /*69b00*/  ISETP.GT.AND P0, PT, R82, 0xd, PT ;  /* 0x0000000d5200780c */ /* 0x000fda0003f04270 */
[----:B------:R-:W-:Y:S05]  /*69b10*/  @P0 BRA `(.L_x_851) ;  /* 0x0000000000100947 */ /* 0x000fea0003800000 */
[----:B------:R-:W-:-:S13]  /*69b20*/  ISETP.NE.AND P0, PT, R82, 0xc, PT ;  /* 0x0000000c5200780c */ /* 0x000fda0003f05270 */
[--C-:B------:R-:W-:Y:S02]  /*69b30*/  @P0 DADD R80, R48, -R72.reuse ;  /* 0x0000000030500229 */ /* 0x100fe40000000848 */
[----:B------:R-:W-:Y:S01]  /*69b40*/  @!P0 DADD R80, R62, R72 ;  /* 0x000000003e508229 */ /* 0x000fe20000000048 */
[----:B------:R-:W-:Y:S10]  /*69b50*/  BRA `(.L_x_847) ;  /* 0x00000000000c7947 */ /* 0x000ff40003800000 */
.L_x_851:
[----:B------:R-:W-:-:S13]  /*69b60*/  ISETP.NE.AND P0, PT, R82, 0xe, PT ;  /* 0x0000000e5200780c */ /* 0x000fda0003f05270 */
[--C-:B------:R-:W-:Y:S02]  /*69b70*/  @P0 DADD R80, -R48, -R72.reuse ;  /* 0x0000000030500229 */ /* 0x100fe40000000948 */
[----:B------:R-:W-:-:S11]  /*69b80*/  @!P0 DADD R80, -R62, R72 ;  /* 0x000000003e508229 */ /* 0x000fd60000000148 */
.L_x_847:
[----:B------:R-:W-:Y:S05]  /*69b90*/  BSYNC.RECONVERGENT B1 ;  /* 0x0000000000017941 */ /* 0x000fea0003800200 */
.L_x_843:
        /* <DEDUP_REMOVED lines=15> */
.L_x_855:
[----:B------:R-:W-:-:S13]  /*69c90*/  ISETP.NE.AND P0, PT, R79, 0x2, PT ;  /* 0x000000024f00780c */ /* 0x000fda0003f05270 */
[C-C-:B------:R-:W-:Y:S02]  /*69ca0*/  @P0 DADD R78, -R54.reuse, -R72.reuse ;  /* 0x00000000364e0229 */ /* 0x140fe40000000948 */
[----:B------:R-:W-:Y:S01]  /*69cb0*/  @!P0 DADD R78, R54, -R72 ;  /* 0x00000000364e8229 */ /* 0x000fe20000000848 */
[----:B------:R-:W-:Y:S10]  /*69cc0*/  BRA `(.L_x_856) ;  /* 0x0000000000947947 */ /* 0x000ff40003800000 */
.L_x_854:
        /* <DEDUP_REMOVED lines=9> */
.L_x_857:
[----:B------:R-:W-:Y:S01]  /*69d60*/  ISETP.NE.AND P0, PT, R79, 0x6, PT ;  /* 0x000000064f00780c */ /* 0x000fe20003f05270 */
[----:B------:R-:W-:Y:S01]  /*69d70*/  IMAD.MOV.U32 R79, RZ, RZ, R25 ;  /* 0x000000ffff4f7224 */ /* 0x000fe200078e0019 */
[----:B------:R-:W-:-:S11]  /*69d80*/  MOV R78, R24 ;  /* 0x00000018004e7202 */ /* 0x000fd60000000f00 */
[----:B------:R-:W-:Y:S05]  /*69d90*/  @!P0 BRA `(.L_x_856) ;  /* 0x0000000000608947 */ /* 0x000fea0003800000 */
[----:B------:R-:W-:Y:S01]  /*69da0*/  MOV R78, R26 ;  /* 0x0000001a004e7202 */ /* 0x000fe20000000f00 */
[----:B------:R-:W-:Y:S01]  /*69db0*/  IMAD.MOV.U32 R79, RZ, RZ, R27 ;  /* 0x000000ffff4f7224 */ /* 0x000fe200078e001b */
[----:B------:R-:W-:Y:S06]  /*69dc0*/  BRA `(.L_x_856) ;  /* 0x0000000000547947 */ /* 0x000fec0003800000 */
.L_x_853:
        /* <DEDUP_REMOVED lines=8> */
.L_x_859:
[----:B------:R-:W-:-:S13]  /*69e50*/  ISETP.NE.AND P0, PT, R79, 0xa, PT ;  /* 0x0000000a4f00780c */ /* 0x000fda0003f05270 */
[C-C-:B------:R-:W-:Y:S02]  /*69e60*/  @P0 DADD R78, -R48.reuse, -R72.reuse ;  /* 0x00000000304e0229 */ /* 0x140fe40000000948 */
[----:B------:R-:W-:Y:S01]  /*69e70*/  @!P0 DADD R78, -R48, R72 ;  /* 0x00000000304e8229 */ /* 0x000fe20000000148 */
[----:B------:R-:W-:Y:S10]  /*69e80*/  BRA `(.L_x_856) ;  /* 0x0000000000247947 */ /* 0x000ff40003800000 */
.L_x_858:
[----:B------:R-:W-:-:S13]  /*69e90*/  ISETP.GT.AND P0, PT, R79, 0xd, PT ;  /* 0x0000000d4f00780c */ /* 0x000fda0003f04270 */
[----:B------:R-:W-:Y:S05]  /*69ea0*/  @P0 BRA `(.L_x_860) ;  /* 0x0000000000100947 */ /* 0x000fea0003800000 */
[----:B------:R-:W-:-:S13]  /*69eb0*/  ISETP.NE.AND P0, PT, R79, 0xc, PT ;  /* 0x0000000c4f00780c */ /* 0x000fda0003f05270 */
[--C-:B------:R-:W-:Y:S02]  /*69ec0*/  @P0 DADD R78, R48, -R72.reuse ;  /* 0x00000000304e0229 */ /* 0x100fe40000000848 */
[----:B------:R-:W-:Y:S01]  /*69ed0*/  @!P0 DADD R78, R54, R72 ;  /* 0x00000000364e8229 */ /* 0x000fe20000000048 */
[----:B------:R-:W-:Y:S10]  /*69ee0*/  BRA `(.L_x_856) ;  /* 0x00000000000c7947 */ /* 0x000ff40003800000 */
.L_x_860:
[----:B------:R-:W-:-:S13]  /*69ef0*/  ISETP.NE.AND P0, PT, R79, 0xe, PT ;  /* 0x0000000e4f00780c */ /* 0x000fda0003f05270 */
[--C-:B------:R-:W-:Y:S02]  /*69f00*/  @P0 DADD R78, -R48, -R72.reuse ;  /* 0x00000000304e0229 */ /* 0x100fe40000000948 */
[----:B------:R-:W-:-:S11]  /*69f10*/  @!P0 DADD R78, -R54, R72 ;  /* 0x00000000364e8229 */ /* 0x000fd60000000148 */
.L_x_856:
[----:B------:R-:W-:Y:S05]  /*69f20*/  BSYNC.RECONVERGENT B1 ;  /* 0x0000000000017941 */ /* 0x000fea0003800200 */
.L_x_852:
[----:B------:R-:W-:Y:S01]  /*69f30*/  DADD R72, R78, -R80 ;  /* 0x000000004e487229 */ /* 0x000fe20000000850 */
[----:B------:R-:W-:-:S07]  /*69f40*/  MOV R78, R77 ;  /* 0x0000004d004e7202 */ /* 0x000fce0000000f00 */
[----:B------:R-:W-:-:S11]  /*69f50*/  DFMA R72, R58, R72, R80 ;  /* 0x000000483a48722b */ /* 0x000fd60000000050 */
.L_x_788:
[----:B------:R-:W-:Y:S05]  /*69f60*/  BSYNC.RECONVERGENT B0 ;  /* 0x0000000000007941 */ /* 0x000fea0003800200 */
.L_x_787:
        /* <DEDUP_REMOVED lines=24> */
[----:B------:R-:W-:Y:S01]  /*6a0f0*/  IMAD.MOV.U32 R4, RZ, RZ, 0x0 ;  /* 0x00000000ff047424 */ /* 0x000fe200078e00ff */
[----:B------:R-:W-:Y:S01]  /*6a100*/  MOV R5, 0x40bf4000 ;  /* 0x40bf400000057802 */ /* 0x000fe20000000f00 */
[----:B------:R-:W-:Y:S01]  /*6a110*/  IMAD.MOV.U32 R2, RZ, RZ, 0x1 ;  /* 0x00000001ff027424 */ /* 0x000fe200078e00ff */
[----:B------:R-:W-:Y:S01]  /*6a120*/  FSETP.GEU.AND P1, PT, |R17|, 6.5827683646048100446e-37, PT ;  /* 0x036000001100780b */ /* 0x000fe20003f2e200 */
[----:B------:R-:W-:Y:S04]  /*6a130*/  BSSY.RECONVERGENT B1, `(.L_x_863) ;  /* 0x0000012000017945 */ /* 0x000fe80003800200 */
        /* <DEDUP_REMOVED lines=17> */
.L_x_864:
[----:B------:R-:W-:Y:S05]  /*6a250*/  BSYNC.RECONVERGENT B1 ;  /* 0x0000000000017941 */ /* 0x000fea0003800200 */
.L_x_863:
        /* <DEDUP_REMOVED lines=12> */
[----:B------:R-:W0:Y:S01]  /*6a320*/  MUFU.RCP64H R5, 1.3999996185302734375 ;  /* 0x3ff6666600057908 */ /* 0x000e220000001800 */
[----:B------:R-:W-:Y:S01]  /*6a330*/  MOV R10, 0x66666666 ;  /* 0x66666666000a7802 */ /* 0x000fe20000000f00 */
[----:B------:R-:W-:Y:S01]  /*6a340*/  IMAD.MOV.U32 R11, RZ, RZ, 0x3ff66666 ;  /* 0x3ff66666ff0b7424 */ /* 0x000fe200078e00ff */
[----:B------:R-:W-:Y:S01]  /*6a350*/  MOV R4, 0x1 ;  /* 0x0000000100047802 */ /* 0x000fe20000000f00 */
        /* <DEDUP_REMOVED lines=20> */
[----:B-1----:R-:W-:Y:S05]  /*6a4a0*/  CALL.REL.NOINC `($__internal_1_$__cuda_sm20_div_rn_f64_full) ;  /* 0x00000148001c7944 */ /* 0x002fea0003c00000 */
[----:B------:R-:W-:Y:S01]  /*6a4b0*/  IMAD.MOV.U32 R2, RZ, RZ, R28 ;  /* 0x000000ffff027224 */ /* 0x000fe200078e001c */
[----:B------:R-:W-:-:S07]  /*6a4c0*/  MOV R3, R29 ;  /* 0x0000001d00037202 */ /* 0x000fce0000000f00 */
.L_x_868:
[----:B------:R-:W-:Y:S05]  /*6a4d0*/  BSYNC.RECONVERGENT B2 ;  /* 0x0000000000027941 */ /* 0x000fea0003800200 */
.L_x_867:
[----:B------:R-:W-:Y:S01]  /*6a4e0*/  DMUL R2, R2, 0.5 ;  /* 0x3fe0000002027828 */ /* 0x000fe20000000000 */
[----:B------:R-:W-:Y:S10]  /*6a4f0*/  BRA `(.L_x_869) ;  /* 0x0000000000107947 */ /* 0x000ff40003800000 */
.L_x_866:
[----:B------:R-:W-:-:S06]  /*6a500*/  DSETP.GT.AND P0, PT, R2, 1, PT ;  /* 0x3ff000000200742a */ /* 0x000fcc0003f04000 */
[----:B------:R-:W-:Y:S02]  /*6a510*/  FSEL R2, R2, RZ, !P0 ;  /* 0x000000ff02027208 */ /* 0x000fe40004000000 */
[----:B------:R-:W-:-:S06]  /*6a520*/  FSEL R3, R3, 1.875, !P0 ;  /* 0x3ff0000003037808 */ /* 0x000fcc0004000000 */
[----:B------:R-:W-:-:S11]  /*6a530*/  DMUL R2, R2, 0.125 ;  /* 0x3fc0000002027828 */ /* 0x000fd60000000000 */
.L_x_869:
[----:B------:R-:W-:Y:S05]  /*6a540*/  BSYNC.RECONVERGENT B1 ;  /* 0x0000000000017941 */ /* 0x000fea0003800200 */
.L_x_865:
[----:B------:R-:W0:Y:S01]  /*6a550*/  MUFU.RCP64H R5, 10 ;  /* 0x4024000000057908 */ /* 0x000e220000001800 */
[----:B------:R-:W-:Y:S01]  /*6a560*/  IMAD.MOV.U32 R10, RZ, RZ, 0x0 ;  /* 0x00000000ff0a7424 */ /* 0x000fe200078e00ff */
        /* <DEDUP_REMOVED lines=9> */
[----:B------:R-:W-:Y:S01]  /*6a600*/  MOV R4, 0x40000000 ;  /* 0x4000000000047802 */ /* 0x000fe20000000f00 */
[----:B------:R-:W-:-:S06]  /*6a610*/  IMAD.MOV.U32 R5, RZ, RZ, 0x3fb33333 ;  /* 0x3fb33333ff057424 */ /* 0x000fcc00078e00ff */
        /* <DEDUP_REMOVED lines=10> */
[----:B------:R-:W-:Y:S01]  /*6a6c0*/  MOV R10, 0x0 ;  /* 0x00000000000a7802 */ /* 0x000fe20000000f00 */
[----:B------:R-:W-:-:S06]  /*6a6d0*/  IMAD.MOV.U32 R11, RZ, RZ, 0x40100000 ;  /* 0x40100000ff0b7424 */ /* 0x000fcc00078e00ff */
[----:B------:R-:W-:Y:S02]  /*6a6e0*/  DFMA R10, R4, R10, 8.5 ;  /* 0x40210000040a742b */ /* 0x000fe4000000000a */
[----:B------:R-:W-:-:S05]  /*6a6f0*/  FFMA R9, RZ, 2.5625, R3 ;  /* 0x40240000ff097823 */ /* 0x000fca0000000003 */
[----:B------:R-:W-:Y:S01]  /*6a700*/  FSETP.GT.AND P0, PT, |R9|, 1.469367938527859385e-39, PT ;  /* 0x001000000900780b */ /* 0x000fe20003f04200 */
[----:B0-----:R-:W-:-:S12]  /*6a710*/  DMUL R4, R12, 0.001953125 ;  /* 0x3f6000000c047828 */ /* 0x001fd80000000000 */
[----:B------:R-:W-:Y:S05]  /*6a720*/  @P0 BRA P1, `(.L_x_871) ;  /* 0x0000000000180947 */ /* 0x000fea0000800000 */
[----:B------:R-:W-:Y:S01]  /*6a730*/  MOV R14, RZ ;  /* 0x000000ff000e7202 */ /* 0x000fe20000000f00 */
[----:B------:R-:W-:Y:S01]  /*6a740*/  IMAD.MOV.U32 R15, RZ, RZ, 0x40240000 ;  /* 0x40240000ff0f7424 */ /* 0x000fe200078e00ff */
[----:B------:R-:W-:-:S07]  /*6a750*/  MOV R18, 0x6a770 ;  /* 0x0006a77000127802 */ /* 0x000fce0000000f00 */
[----:B-1----:R-:W-:Y:S05]  /*6a760*/  CALL.REL.NOINC `($__internal_1_$__cuda_sm20_div_rn_f64_full) ;  /* 0x00000144006c7944 */ /* 0x002fea0003c00000 */
[----:B------:R-:W-:Y:S01]  /*6a770*/  MOV R2, R28 ;  /* 0x0000001c00027202 */ /* 0x000fe20000000f00 */
[----:B------:R-:W-:-:S07]  /*6a780*/  IMAD.MOV.U32 R3, RZ, RZ, R29 ;  /* 0x000000ffff037224 */ /* 0x000fce00078e001d */
.L_x_871:
[----:B------:R-:W-:Y:S05]  /*6a790*/  BSYNC.RECONVERGENT B1 ;  /* 0x0000000000017941 */ /* 0x000fea0003800200 */
.L_x_870:
[----:B------:R-:W-:Y:S01]  /*6a7a0*/  DADD R2, R2, 1 ;  /* 0x3ff0000002027429 */ /* 0x000fe20000000000 */
[----:B------:R-:W0:Y:S01]  /*6a7b0*/  MUFU.RCP64H R15, 0.36999988555908203125 ;  /* 0x3fd7ae14000f7908 */ /* 0x000e220000001800 */
        /* <DEDUP_REMOVED lines=34> */
[----:B-1----:R-:W-:Y:S05]  /*6a9e0*/  CALL.REL.NOINC `($__internal_1_$__cuda_sm20_div_rn_f64_full) ;  /* 0x0000014000cc7944 */ /* 0x002fea0003c00000 */
[----:B------:R-:W-:Y:S01]  /*6a9f0*/  IMAD.MOV.U32 R2, RZ, RZ, R28 ;  /* 0x000000ffff027224 */ /* 0x000fe200078e001c */
[----:B------:R-:W-:-:S07]  /*6aa00*/  MOV R3, R29 ;  /* 0x0000001d00037202 */ /* 0x000fce0000000f00 */
.L_x_873:
[----:B------:R-:W-:Y:S05]  /*6aa10*/  BSYNC.RECONVERGENT B1 ;  /* 0x0000000000017941 */ /* 0x000fea0003800200 */
.L_x_872:
[----:B------:R-:W0:Y:S01]  /*6aa20*/  MUFU.RCP64H R13, 0.36999988555908203125 ;  /* 0x3fd7ae14000d7908 */ /* 0x000e220000001800 */
[----:B------:R-:W-:Y:S02]  /*6aa30*/  HFMA2 R15, -RZ, RZ, 1.9599609375, -0.094970703125 ;  /* 0x3fd7ae14ff0f7431 */ /* 0x000fe400000001ff */
[----:B------:R-:W-:Y:S01]  /*6aa40*/  IMAD.MOV.U32 R14, RZ, RZ, -0x80000000 ;  /* 0x80000000ff0e7424 */ /* 0x000fe200078e00ff */
[----:B------:R-:W-:Y:S01]  /*6aa50*/  DADD R10, -R10, 9 ;  /* 0x402200000a0a7429 */ /* 0x000fe20000000100 */
[----:B------:R-:W-:Y:S01]  /*6aa60*/  IMAD.MOV.U32 R12, RZ, RZ, 0x1 ;  /* 0x00000001ff0c7424 */ /* 0x000fe200078e00ff */
[----:B------:R-:W-:Y:S01]  /*6aa70*/  DSETP.GEU.AND P0, PT, R2, RZ, PT ;  /* 0x000000ff0200722a */ /* 0x000fe20003f0e000 */
[----:B------:R-:W-:Y:S05]  /*6aa80*/  BSSY.RECONVERGENT B1, `(.L_x_874) ;  /* 0x000001b000017945 */ /* 0x000fea0003800200 */
[----:B------:R-:W-:-:S02]  /*6aa90*/  DMUL R10, R10, 12 ;  /* 0x402800000a0a7828 */ /* 0x000fc40000000000 */
        /* <DEDUP_REMOVED lines=19> */
[----:B------:R-:W-:Y:S01]  /*6abd0*/  MOV R14, 0x80000000 ;  /* 0x80000000000e7802 */ /* 0x000fe20000000f00 */
[----:B------:R-:W-:Y:S01]  /*6abe0*/  IMAD.MOV.U32 R15, RZ, RZ, 0x3fd7ae14 ;  /* 0x3fd7ae14ff0f7424 */ /* 0x000fe200078e00ff */
[----:B------:R-:W-:-:S07]  /*6abf0*/  MOV R18, 0x6ac10 ;  /* 0x0006ac1000127802 */ /* 0x000fce0000000f00 */
[----:B-1----:R-:W-:Y:S05]  /*6ac00*/  CALL.REL.NOINC `($__internal_1_$__cuda_sm20_div_rn_f64_full) ;  /* 0x0000014000447944 */ /* 0x002fea0003c00000 */
[----:B------:R-:W-:Y:S01]  /*6ac10*/  MOV R2, R28 ;  /* 0x0000001c00027202 */ /* 0x000fe20000000f00 */
[----:B------:R-:W-:-:S07]  /*6ac20*/  IMAD.MOV.U32 R3, RZ, RZ, R29 ;  /* 0x000000ffff037224 */ /* 0x000fce00078e001d */
.L_x_875:
[----:B------:R-:W-:Y:S05]  /*6ac30*/  BSYNC.RECONVERGENT B1 ;  /* 0x0000000000017941 */ /* 0x000fea0003800200 */
.L_x_874:
[----:B------:R-:W0:Y:S01]  /*6ac40*/  MUFU.RCP64H R5, 10 ;  /* 0x4024000000057908 */ /* 0x000e220000001800 */
[----:B------:R-:W-:Y:S02]  /*6ac50*/  HFMA2 R12, -RZ, RZ, 0, 0 ;  /* 0x00000000ff0c7431 */ /* 0x000fe400000001ff */
[----:B------:R-:W-:Y:S01]  /*6ac60*/  IMAD.MOV.U32 R13, RZ, RZ, 0x40240000 ;  /* 0x40240000ff0d7424 */ /* 0x000fe200078e00ff */
[----:B------:R-:W-:Y:S01]  /*6ac70*/  MOV R4, 0x1 ;  /* 0x0000000100047802 */ /* 0x000fe20000000f00 */
[----:B------:R-:W2:Y:S01]  /*6ac80*/  LDS.64 R16, [R0+UR5+0x28] ;  /* 0x0000280500107984 */ /* 0x000ea20008000a00 */
[----:B------:R-:W-:Y:S03]  /*6ac90*/  BSSY.RECONVERGENT B1, `(.L_x_876) ;  /* 0x0000015000017945 */ /* 0x000fe60003800200 */
[----:B------:R-:W3:Y:S01]  /*6aca0*/  LDS.64 R20, [R0+UR5+0x8] ;  /* 0x0000080500147984 */ /* 0x000ee20008000a00 */
        /* <DEDUP_REMOVED lines=19> */
.L_x_877:
[----:B------:R-:W-:Y:S05]  /*6ade0*/  BSYNC.RECONVERGENT B1 ;  /* 0x0000000000017941 */ /* 0x000fea0003800200 */
.L_x_876:
        /* <DEDUP_REMOVED lines=29> */
[----:B------:R-:W-:Y:S01]  /*6afc0*/  @P1 LOP3.LUT R15, R16, 0x80000, RZ, 0xfc, !PT ;  /* 0x00080000100f1812 */ /* 0x000fe200078efcff */
[----:B------:R-:W-:Y:S02]  /*6afd0*/  DFMA R2, R2, 0.125, R4 ;  /* 0x3fc000000202782b */ /* 0x000fe40000000004 */
[----:B------:R-:W-:Y:S01]  /*6afe0*/  IMAD.MOV.U32 R9, RZ, RZ, R5 ;  /* 0x000000ffff097224 */ /* 0x000fe200078e0005 */
        /* <DEDUP_REMOVED lines=16> */
[----:B0-----:R-:W-:Y:S05]  /*6b0f0*/  @P0 EXIT ;  /* 0x000000000000094d */ /* 0x001fea0003800000 */
[----:B------:R-:W-:Y:S01]  /*6b100*/  CS2R R16, SRZ ;  /* 0x0000000000107805 */ /* 0x000fe2000001ff00 */
[----:B------:R-:W-:Y:S01]  /*6b110*/  IMAD.MOV.U32 R18, RZ, RZ, 0x0 ;  /* 0x00000000ff127424 */ /* 0x000fe200078e00ff */
[----:B------:R-:W-:Y:S01]  /*6b120*/  MOV R19, 0x3ff00000 ;  /* 0x3ff0000000137802 */ /* 0x000fe20000000f00 */
[----:B------:R-:W-:-:S06]  /*6b130*/  UMOV UR4, URZ ;  /* 0x000000ff00047c82 */ /* 0x000fcc0008000000 */
.L_x_913:
[----:B------:R-:W-:-:S09]  /*6b140*/  UIMAD UR6, UR4, 0x118, UR9 ;  /* 0x00000118040678a4 */ /* 0x000fd2000f8e0209 */
[----:B------:R-:W2:Y:S01]  /*6b150*/  LDL.64 R10, [UR6+0x2bc0] ;  /* 0x002bc006ff0a7983 */ /* 0x000ea20008100a00 */
[C---:B------:R-:W-:Y:S01]  /*6b160*/  DMUL R2, R18.reuse, 200 ;  /* 0x4069000012027828 */ /* 0x040fe20000000000 */
[----:B------:R-:W-:Y:S01]  /*6b170*/  UIMAD UR6, UR4, 0x118, UR14 ;  /* 0x00000118040678a4 */ /* 0x000fe2000f8e020e */
[----:B------:R-:W-:-:S08]  /*6b180*/  DMUL R4, R18, -88 ;  /* 0xc056000012047828 */ /* 0x000fd00000000000 */
[----:B------:R-:W-:Y:S01]  /*6b190*/  DFMA R4, R4, 200, R2 ;  /* 0x406900000404782b */ /* 0x000fe20000000002 */
[----:B------:R-:W3:Y:S07]  /*6b1a0*/  LDL.64 R12, [UR6+0x2bd0] ;  /* 0x002bd006ff0c7983 */ /* 0x000eee0008100a00 */
        /* <DEDUP_REMOVED lines=20> */
[----:B--2---:R-:W-:-:S13]  /*6b2f0*/  IADD3 R14, PT, PT, R4, -0x1, RZ ;  /* 0xffffffff040e7810 */ /* 0x004fda0007ffe0ff */
[----:B------:R-:W-:-:S05]  /*6b300*/  @P0 IMAD.MOV R14, RZ, RZ, R4 ;  /* 0x000000ffff0e0224 */ /* 0x000fca00078e0204 */
[----:B------:R-:W-:-:S04]  /*6b310*/  LOP3.LUT R9, R14, 0xff, RZ, 0xc0, !PT ;  /* 0x000000ff0e097812 */ /* 0x000fc800078ec0ff */
[----:B---3--:R-:W-:-:S04]  /*6b320*/  IADD3 R28, PT, PT, R9, R20, RZ ;  /* 0x00000014091c7210 */ /* 0x008fc80007ffe0ff */
[----:B------:R-:W-:-:S06]  /*6b330*/  LOP3.LUT R27, R28, 0xff, RZ, 0xc0, !PT ;  /* 0x000000ff1c1b7812 */ /* 0x000fcc00078ec0ff */
[----:B------:R-:W2:Y:S01]  /*6b340*/  LDL.U8 R27, [R27+UR6+0x2bd8] ;  /* 0x002bd8061b1b7983 */ /* 0x000ea20008100000 */
[----:B------:R-:W0:Y:S08]  /*6b350*/  I2F.F64 R2, R24 ;  /* 0x0000001800027312 */ /* 0x000e300000201c00 */
[----:B------:R-:W3:Y:S01]  /*6b360*/  I2F.F64 R14, R14 ;  /* 0x0000000e000e7312 */ /* 0x000ee20000201c00 */
[----:B------:R-:W-:Y:S01]  /*6b370*/  IMAD.MOV.U32 R22, RZ, RZ, 0x0 ;  /* 0x00000000ff167424 */ /* 0x000fe200078e00ff */
[----:B------:R-:W-:Y:S01]  /*6b380*/  MOV R23, 0x40180000 ;  /* 0x4018000000177802 */ /* 0x000fe20000000f00 */
        /* <DEDUP_REMOVED lines=10> */
[----:B----4-:R-:W-:-:S03]  /*6b430*/  IMAD.IADD R29, R9, 0x1, R26 ;  /* 0x00000001091d7824 */ /* 0x010fc600078e021a */
        /* <DEDUP_REMOVED lines=15> */
.L_x_881:
[----:B------:R-:W-:Y:S01]  /*6b530*/  ISETP.NE.AND P0, PT, R27, 0x2, PT ;  /* 0x000000021b00780c */ /* 0x000fe20003f05270 */
[----:B------:R-:W-:Y:S01]  /*6b540*/  IMAD.MOV.U32 R5, RZ, RZ, R21 ;  /* 0x000000ffff057224 */ /* 0x000fe200078e0015 */
[----:B------:R-:W-:-:S11]  /*6b550*/  MOV R4, R20 ;  /* 0x0000001400047202 */ /* 0x000fd60000000f00 */
[----:B------:R-:W-:Y:S05]  /*6b560*/  @!P0 BRA `(.L_x_882) ;  /* 0x0000000000908947 */ /* 0x000fea0003800000 */
[----:B------:R-:W-:Y:S01]  /*6b570*/  DADD R4, -RZ, -R20 ;  /* 0x00000000ff047229 */ /* 0x000fe20000000914 */
[----:B------:R-:W-:Y:S10]  /*6b580*/  BRA `(.L_x_882) ;  /* 0x0000000000887947 */ /* 0x000ff40003800000 */
.L_x_880:
[----:B------:R-:W-:-:S13]  /*6b590*/  ISETP.GT.AND P0, PT, R27, 0x5, PT ;  /* 0x000000051b00780c */ /* 0x000fda0003f04270 */
[----:B------:R-:W-:Y:S05]  /*6b5a0*/  @P0 BRA `(.L_x_883) ;  /* 0x0000000000100947 */ /* 0x000fea0003800000 */
[----:B------:R-:W-:-:S13]  /*6b5b0*/  ISETP.NE.AND P0, PT, R27, 0x4, PT ;  /* 0x000000041b00780c */ /* 0x000fda0003f05270 */
[C-C-:B------:R-:W-:Y:S02]  /*6b5c0*/  @P0 DADD R4, -R20.reuse, R2.reuse ;  /* 0x0000000014040229 */ /* 0x140fe40000000102 */
[----:B------:R-:W-:Y:S01]  /*6b5d0*/  @!P0 DADD R4, R20, R2 ;  /* 0x0000000014048229 */ /* 0x000fe20000000002 */
[----:B------:R-:W-:Y:S10]  /*6b5e0*/  BRA `(.L_x_882) ;  /* 0x0000000000707947 */ /* 0x000ff40003800000 */
.L_x_883:
[----:B------:R-:W-:-:S13]  /*6b5f0*/  ISETP.NE.AND P0, PT, R27, 0x6, PT ;  /* 0x000000061b00780c */ /* 0x000fda0003f05270 */
[C-C-:B------:R-:W-:Y:S02]  /*6b600*/  @P0 DADD R4, -R20.reuse, -R2.reuse ;  /* 0x0000000014040229 */ /* 0x140fe40000000902 */
[----:B------:R-:W-:Y:S01]  /*6b610*/  @!P0 DADD R4, R20, -R2 ;  /* 0x0000000014048229 */ /* 0x000fe20000000802 */
[----:B------:R-:W-:Y:S10]  /*6b620*/  BRA `(.L_x_882) ;  /* 0x0000000000607947 */ /* 0x000ff40003800000 */
.L_x_879:
        /* <DEDUP_REMOVED lines=10> */
.L_x_885:
[----:B------:R-:W-:Y:S01]  /*6b6d0*/  DADD R4, -RZ, -R2 ;  /* 0x00000000ff047229 */ /* 0x000fe20000000902 */
[----:B------:R-:W-:Y:S10]  /*6b6e0*/  BRA `(.L_x_882) ;  /* 0x0000000000307947 */ /* 0x000ff40003800000 */
.L_x_884:
        /* <DEDUP_REMOVED lines=9> */
.L_x_886:
[----:B------:R-:W-:-:S13]  /*6b780*/  ISETP.NE.AND P0, PT, R27, 0xe, PT ;  /* 0x0000000e1b00780c */ /* 0x000fda0003f05270 */
[----:B------:R-:W-:Y:S02]  /*6b790*/  @P0 DADD R4, -RZ, -R2 ;  /* 0x00000000ff040229 */ /* 0x000fe40000000902 */
[----:B------:R-:W-:-:S11]  /*6b7a0*/  @!P0 DADD R4, -RZ, -R20 ;  /* 0x00000000ff048229 */ /* 0x000fd60000000914 */
.L_x_882:
[----:B------:R-:W-:Y:S05]  /*6b7b0*/  BSYNC.RECONVERGENT B0 ;  /* 0x0000000000007941 */ /* 0x000fea0003800200 */
.L_x_878:
        /* <DEDUP_REMOVED lines=17> */
.L_x_890:
[----:B------:R-:W-:Y:S01]  /*6b8d0*/  ISETP.NE.AND P0, PT, R12, 0x2, PT ;  /* 0x000000020c00780c */ /* 0x000fe20003f05270 */
[----:B------:R-:W-:Y:S01]  /*6b8e0*/  IMAD.MOV.U32 R13, RZ, RZ, R11 ;  /* 0x000000ffff0d7224 */ /* 0x000fe200078e000b */
[----:B------:R-:W-:-:S11]  /*6b8f0*/  MOV R12, R10 ;  /* 0x0000000a000c7202 */ /* 0x000fd60000000f00 */
[----:B------:R-:W-:Y:S05]  /*6b900*/  @!P0 BRA `(.L_x_891) ;  /* 0x0000000000988947 */ /* 0x000fea0003800000 */
[----:B------:R-:W-:Y:S01]  /*6b910*/  DADD R12, -RZ, -R10 ;  /* 0x00000000ff0c7229 */ /* 0x000fe2000000090a */
[----:B------:R-:W-:Y:S10]  /*6b920*/  BRA `(.L_x_891) ;  /* 0x0000000000907947 */ /* 0x000ff40003800000 */
.L_x_889:
[----:B------:R-:W-:-:S13]  /*6b930*/  ISETP.GT.AND P0, PT, R12, 0x5, PT ;  /* 0x000000050c00780c */ /* 0x000fda0003f04270 */
[----:B------:R-:W-:Y:S05]  /*6b940*/  @P0 BRA `(.L_x_892) ;  /* 0x0000000000100947 */ /* 0x000fea0003800000 */
[----:B------:R-:W-:-:S13]  /*6b950*/  ISETP.NE.AND P0, PT, R12, 0x4, PT ;  /* 0x000000040c00780c */ /* 0x000fda0003f05270 */
[C-C-:B------:R-:W-:Y:S02]  /*6b960*/  @P0 DADD R12, R2.reuse, -R10.reuse ;  /* 0x00000000020c0229 */ /* 0x140fe4000000080a */
[----:B------:R-:W-:Y:S01]  /*6b970*/  @!P0 DADD R12, R2, R10 ;  /* 0x00000000020c8229 */ /* 0x000fe2000000000a */
[----:B------:R-:W-:Y:S10]  /*6b980*/  BRA `(.L_x_891) ;  /* 0x0000000000787947 */ /* 0x000ff40003800000 */
.L_x_892:
[----:B------:R-:W-:-:S13]  /*6b990*/  ISETP.NE.AND P0, PT, R12, 0x6, PT ;  /* 0x000000060c00780c */ /* 0x000fda0003f05270 */
[C-C-:B------:R-:W-:Y:S02]  /*6b9a0*/  @P0 DADD R12, -R2.reuse, -R10.reuse ;  /* 0x00000000020c0229 */ /* 0x140fe4000000090a */
[----:B------:R-:W-:Y:S01]  /*6b9b0*/  @!P0 DADD R12, -R2, R10 ;  /* 0x00000000020c8229 */ /* 0x000fe2000000010a */
[----:B------:R-:W-:Y:S10]  /*6b9c0*/  BRA `(.L_x_891) ;  /* 0x0000000000687947 */ /* 0x000ff40003800000 */
.L_x_888:
        /* <DEDUP_REMOVED lines=10> */
.L_x_894:
[----:B------:R-:W-:-:S13]  /*6ba70*/  ISETP.NE.AND P0, PT, R12, 0xa, PT ;  /* 0x0000000a0c00780c */ /* 0x000fda0003f05270 */
[--C-:B------:R-:W-:Y:S02]  /*6ba80*/  @P0 DADD R12, -RZ, -R2.reuse ;  /* 0x00000000ff0c0229 */ /* 0x100fe40000000902 */
[----:B------:R-:W-:Y:S01]  /*6ba90*/  @!P0 DADD R12, RZ, -R2 ;  /* 0x00000000ff0c8229 */ /* 0x000fe20000000802 */
[----:B------:R-:W-:Y:S10]  /*6baa0*/  BRA `(.L_x_891) ;  /* 0x0000000000307947 */ /* 0x000ff40003800000 */
.L_x_893:
        /* <DEDUP_REMOVED lines=9> */
.L_x_895:
[----:B------:R-:W-:-:S13]  /*6bb40*/  ISETP.NE.AND P0, PT, R12, 0xe, PT ;  /* 0x0000000e0c00780c */ /* 0x000fda0003f05270 */
[----:B------:R-:W-:Y:S02]  /*6bb50*/  @P0 DADD R12, -RZ, -R2 ;  /* 0x00000000ff0c0229 */ /* 0x000fe40000000902 */
[----:B------:R-:W-:-:S11]  /*6bb60*/  @!P0 DADD R12, RZ, -R10 ;  /* 0x00000000ff0c8229 */ /* 0x000fd6000000080a */
.L_x_891:
[----:B------:R-:W-:Y:S05]  /*6bb70*/  BSYNC.RECONVERGENT B0 ;  /* 0x0000000000007941 */ /* 0x000fea0003800200 */
.L_x_887:
        /* <DEDUP_REMOVED lines=18> */
.L_x_899:
[----:B------:R-:W-:Y:S01]  /*6bca0*/  ISETP.NE.AND P0, PT, R28, 0x2, PT ;  /* 0x000000021c00780c */ /* 0x000fe20003f05270 */
[----:B------:R-:W-:Y:S01]  /*6bcb0*/  IMAD.MOV.U32 R4, RZ, RZ, R20 ;  /* 0x000000ffff047224 */ /* 0x000fe200078e0014 */
[----:B------:R-:W-:-:S11]  /*6bcc0*/  MOV R5, R21 ;  /* 0x0000001500057202 */ /* 0x000fd60000000f00 */
[----:B------:R-:W-:Y:S05]  /*6bcd0*/  @!P0 BRA `(.L_x_900) ;  /* 0x00000000008c8947 */ /* 0x000fea0003800000 */
[----:B------:R-:W-:Y:S01]  /*6bce0*/  DADD R4, -RZ, -R20 ;  /* 0x00000000ff047229 */ /* 0x000fe20000000914 */
[----:B------:R-:W-:Y:S10]  /*6bcf0*/  BRA `(.L_x_900) ;  /* 0x0000000000847947 */ /* 0x000ff40003800000 */
.L_x_898:
[----:B------:R-:W-:-:S13]  /*6bd00*/  ISETP.GT.AND P0, PT, R28, 0x5, PT ;  /* 0x000000051c00780c */ /* 0x000fda0003f04270 */
[----:B------:R-:W-:Y:S05]  /*6bd10*/  @P0 BRA `(.L_x_901) ;  /* 0x0000000000100947 */ /* 0x000fea0003800000 */
[----:B------:R-:W-:-:S13]  /*6bd20*/  ISETP.NE.AND P0, PT, R28, 0x4, PT ;  /* 0x000000041c00780c */ /* 0x000fda0003f05270 */
[C-C-:B------:R-:W-:Y:S02]  /*6bd30*/  @P0 DADD R4, -R20.reuse, R14.reuse ;  /* 0x0000000014040229 */ /* 0x140fe4000000010e */
[----:B------:R-:W-:Y:S01]  /*6bd40*/  @!P0 DADD R4, R20, R14 ;  /* 0x0000000014048229 */ /* 0x000fe2000000000e */
[----:B------:R-:W-:Y:S10]  /*6bd50*/  BRA `(.L_x_900) ;  /* 0x00000000006c7947 */ /* 0x000ff40003800000 */
.L_x_901:
[----:B------:R-:W-:-:S13]  /*6bd60*/  ISETP.NE.AND P0, PT, R28, 0x6, PT ;  /* 0x000000061c00780c */ /* 0x000fda0003f05270 */
[C-C-:B------:R-:W-:Y:S02]  /*6bd70*/  @P0 DADD R4, -R20.reuse, -R14.reuse ;  /* 0x0000000014040229 */ /* 0x140fe4000000090e */
[----:B------:R-:W-:Y:S01]  /*6bd80*/  @!P0 DADD R4, R20, -R14 ;  /* 0x0000000014048229 */ /* 0x000fe2000000080e */
[----:B------:R-:W-:Y:S10]  /*6bd90*/  BRA `(.L_x_900) ;  /* 0x00000000005c7947 */ /* 0x000ff40003800000 */
.L_x_897:
        /* <DEDUP_REMOVED lines=12> */
.L_x_902:
        /* <DEDUP_REMOVED lines=8> */
.L_x_903:
[----:B------:R-:W-:-:S13]  /*6bee0*/  ISETP.NE.AND P0, PT, R28, 0xe, PT ;  /* 0x0000000e1c00780c */ /* 0x000fda0003f05270 */
[----:B------:R-:W-:Y:S02]  /*6bef0*/  @P0 DADD R4, -RZ, -R14 ;  /* 0x00000000ff040229 */ /* 0x000fe4000000090e */
[----:B------:R-:W-:-:S11]  /*6bf00*/  @!P0 DADD R4, RZ, -R20 ;  /* 0x00000000ff048229 */ /* 0x000fd60000000814 */
.L_x_900:
[----:B------:R-:W-:Y:S05]  /*6bf10*/  BSYNC.RECONVERGENT B0 ;  /* 0x0000000000007941 */ /* 0x000fea0003800200 */
.L_x_896:
        /* <DEDUP_REMOVED lines=15> */
.L_x_907:
[----:B------:R-:W-:-:S13]  /*6c010*/  ISETP.NE.AND P0, PT, R12, 0x2, PT ;  /* 0x000000020c00780c */ /* 0x000fda0003f05270 */
[----:B------:R-:W-:Y:S05]  /*6c020*/  @!P0 BRA `(.L_x_908) ;  /* 0x0000000000888947 */ /* 0x000fea0003800000 */
[----:B------:R-:W-:Y:S01]  /*6c030*/  DADD R10, -RZ, -R10 ;  /* 0x00000000ff0a7229 */ /* 0x000fe2000000090a */
[----:B------:R-:W-:Y:S10]  /*6c040*/  BRA `(.L_x_908) ;  /* 0x0000000000807947 */ /* 0x000ff40003800000 */
.L_x_906:
[----:B------:R-:W-:-:S13]  /*6c050*/  ISETP.GT.AND P0, PT, R12, 0x5, PT ;  /* 0x000000050c00780c */ /* 0x000fda0003f04270 */
[----:B------:R-:W-:Y:S05]  /*6c060*/  @P0 BRA `(.L_x_909) ;  /* 0x0000000000100947 */ /* 0x000fea0003800000 */
[----:B------:R-:W-:-:S13]  /*6c070*/  ISETP.NE.AND P0, PT, R12, 0x4, PT ;  /* 0x000000040c00780c */ /* 0x000fda0003f05270 */
[----:B------:R-:W-:-:S08]  /*6c080*/  @P0 DADD R10, -R10, R14 ;  /* 0x000000000a0a0229 */ /* 0x000fd0000000010e */
[----:B------:R-:W-:Y:S01]  /*6c090*/  @!P0 DADD R10, R10, R14 ;  /* 0x000000000a0a8229 */ /* 0x000fe2000000000e */
[----:B------:R-:W-:Y:S10]  /*6c0a0*/  BRA `(.L_x_908) ;  /* 0x0000000000687947 */ /* 0x000ff40003800000 */
.L_x_909:
[----:B------:R-:W-:-:S13]  /*6c0b0*/  ISETP.NE.AND P0, PT, R12, 0x6, PT ;  /* 0x000000060c00780c */ /* 0x000fda0003f05270 */
[----:B------:R-:W-:-:S08]  /*6c0c0*/  @P0 DADD R10, -R10, -R14 ;  /* 0x000000000a0a0229 */ /* 0x000fd0000000090e */
[----:B------:R-:W-:Y:S01]  /*6c0d0*/  @!P0 DADD R10, R10, -R14 ;  /* 0x000000000a0a8229 */ /* 0x000fe2000000080e */
[----:B------:R-:W-:Y:S10]  /*6c0e0*/  BRA `(.L_x_908) ;  /* 0x0000000000587947 */ /* 0x000ff40003800000 */
.L_x_905:
        /* <DEDUP_REMOVED lines=12> */
.L_x_910:
[----:B------:R-:W-:-:S13]  /*6c1b0*/  ISETP.GT.AND P0, PT, R12, 0xd, PT ;  /* 0x0000000d0c00780c */ /* 0x000fda0003f04270 */
[----:B------:R-:W-:Y:S05]  /*6c1c0*/  @P0 BRA `(.L_x_911) ;  /* 0x0000000000140947 */ /* 0x000fea0003800000 */
[----:B------:R-:W-:-:S13]  /*6c1d0*/  ISETP.NE.AND P0, PT, R12, 0xc, PT ;  /* 0x0000000c0c00780c */ /* 0x000fda0003f05270 */
[----:B------:R-:W-:Y:S05]  /*6c1e0*/  @!P0 BRA `(.L_x_908) ;  /* 0x0000000000188947 */ /* 0x000fea0003800000 */
[----:B------:R-:W-:Y:S01]  /*6c1f0*/  MOV R10, R14 ;  /* 0x0000000e000a7202 */ /* 0x000fe20000000f00 */
[----:B------:R-:W-:Y:S01]  /*6c200*/  IMAD.MOV.U32 R11, RZ, RZ, R15 ;  /* 0x000000ffff0b7224 */ /* 0x000fe200078e000f */
[----:B------:R-:W-:Y:S06]  /*6c210*/  BRA `(.L_x_908) ;  /* 0x00000000000c7947 */ /* 0x000fec0003800000 */
.L_x_911:
[----:B------:R-:W-:-:S13]  /*6c220*/  ISETP.NE.AND P0, PT, R12, 0xe, PT ;  /* 0x0000000e0c00780c */ /* 0x000fda0003f05270 */
[----:B------:R-:W-:-:S08]  /*6c230*/  @P0 DADD R10, -RZ, -R14 ;  /* 0x00000000ff0a0229 */ /* 0x000fd0000000090e */
[----:B------:R-:W-:-:S11]  /*6c240*/  @!P0 DADD R10, RZ, -R10 ;  /* 0x00000000ff0a8229 */ /* 0x000fd6000000080a */
.L_x_908:
[----:B------:R-:W-:Y:S05]  /*6c250*/  BSYNC.RECONVERGENT B0 ;  /* 0x0000000000007941 */ /* 0x000fea0003800200 */
.L_x_904:
        /* <DEDUP_REMOVED lines=22> */
.L_x_912:
        /* <DEDUP_REMOVED lines=8> */
[----:B------:R0:W-:Y:S04]  /*6c440*/  STS.128 [R0+UR5+0x20], RZ ;  /* 0x000020ff00007988 */ /* 0x0001e80008000c05 */
[----:B------:R0:W-:Y:S04]  /*6c450*/  STS.128 [R0+UR5+0x30], RZ ;  /* 0x000030ff00007988 */ /* 0x0001e80008000c05 */
[----:B------:R0:W-:Y:S02]  /*6c460*/  STS.64 [R0+UR5+0x40], RZ ;  /* 0x000040ff00007988 */ /* 0x0001e40008000a05 */
.L_x_990:
        /* <DEDUP_REMOVED lines=22> */
.L_x_914:
[----:B------:R-:W-:-:S09]  /*6c5d0*/  UIMAD UR6, UR4, 0x118, UR9 ;  /* 0x00000118040678a4 */ /* 0x000fd2000f8e0209 */
[----:B------:R-:W2:Y:S04]  /*6c5e0*/  LDL.64 R4, [UR6] ;  /* 0x00000006ff047983 */ /* 0x000ea80008100a00 */
[----:B------:R-:W3:Y:S04]  /*6c5f0*/  LDL.64 R14, [UR6+0x10] ;  /* 0x00001006ff0e7983 */ /* 0x000ee80008100a00 */
[----:B------:R-:W5:Y:S01]  /*6c600*/  LDL.64 R2, [UR6+0x8] ;  /* 0x00000806ff027983 */ /* 0x000f620008100a00 */
[----:B------:R-:W-:Y:S01]  /*6c610*/  DMUL R12, R18, 3 ;  /* 0x40080000120c7828 */ /* 0x000fe20000000000 */
        /* <DEDUP_REMOVED lines=60> */
.L_x_989:
        /* <DEDUP_REMOVED lines=51> */
.L_x_920:
[----:B------:R-:W-:-:S13]  /*6cd10*/  ISETP.NE.AND P0, PT, R72, 0x2, PT ;  /* 0x000000024800780c */ /* 0x000fda0003f05270 */
[C-C-:B------:R-:W-:Y:S02]  /*6cd20*/  @P0 DADD R4, -R62.reuse, -R70.reuse ;  /* 0x000000003e040229 */ /* 0x140fe40000000946 */
[----:B------:R-:W-:Y:S01]  /*6cd30*/  @!P0 DADD R4, R62, -R70 ;  /* 0x000000003e048229 */ /* 0x000fe20000000846 */
[----:B------:R-:W-:Y:S10]  /*6cd40*/  BRA `(.L_x_921) ;  /* 0x0000000000947947 */ /* 0x000ff40003800000 */
.L_x_919:
        /* <DEDUP_REMOVED lines=9> */
.L_x_922:
[----:B------:R-:W-:Y:S01]  /*6cde0*/  ISETP.NE.AND P0, PT, R72, 0x6, PT ;  /* 0x000000064800780c */ /* 0x000fe20003f05270 */
[----:B------:R-:W-:Y:S01]  /*6cdf0*/  IMAD.MOV.U32 R4, RZ, RZ, R50 ;  /* 0x000000ffff047224 */ /* 0x000fe200078e0032 */
[----:B------:R-:W-:-:S11]  /*6ce00*/  MOV R5, R51 ;  /* 0x0000003300057202 */ /* 0x000fd60000000f00 */
[----:B------:R-:W-:Y:S05]  /*6ce10*/  @!P0 BRA `(.L_x_921) ;  /* 0x0000000000608947 */ /* 0x000fea0003800000 */
[----:B------:R-:W-:Y:S01]  /*6ce20*/  IMAD.MOV.U32 R4, RZ, RZ, R52 ;  /* 0x000000ffff047224 */ /* 0x000fe200078e0034 */
[----:B------:R-:W-:Y:S01]  /*6ce30*/  MOV R5, R53 ;  /* 0x0000003500057202 */ /* 0x000fe20000000f00 */
[----:B------:R-:W-:Y:S06]  /*6ce40*/  BRA `(.L_x_921) ;  /* 0x0000000000547947 */ /* 0x000fec0003800000 */
.L_x_918:
        /* <DEDUP_REMOVED lines=8> */
.L_x_924:
[----:B------:R-:W-:-:S13]  /*6ced0*/  ISETP.NE.AND P0, PT, R72, 0xa, PT ;  /* 0x0000000a4800780c */ /* 0x000fda0003f05270 */
[C-C-:B------:R-:W-:Y:S02]  /*6cee0*/  @P0 DADD R4, -R60.reuse, -R70.reuse ;  /* 0x000000003c040229 */ /* 0x140fe40000000946 */
[----:B------:R-:W-:Y:S01]  /*6cef0*/  @!P0 DADD R4, -R60, R70 ;  /* 0x000000003c048229 */ /* 0x000fe20000000146 */
[----:B------:R-:W-:Y:S10]  /*6cf00*/  BRA `(.L_x_921) ;  /* 0x0000000000247947 */ /* 0x000ff40003800000 */
.L_x_923:
[----:B------:R-:W-:-:S13]  /*6cf10*/  ISETP.GT.AND P0, PT, R72, 0xd, PT ;  /* 0x0000000d4800780c */ /* 0x000fda0003f04270 */
[----:B------:R-:W-:Y:S05]  /*6cf20*/  @P0 BRA `(.L_x_925) ;  /* 0x0000000000100947 */ /* 0x000fea0003800000 */
[----:B------:R-:W-:-:S13]  /*6cf30*/  ISETP.NE.AND P0, PT, R72, 0xc, PT ;  /* 0x0000000c4800780c */ /* 0x000fda0003f05270 */
[--C-:B------:R-:W-:Y:S02]  /*6cf40*/  @P0 DADD R4, R60, -R70.reuse ;  /* 0x000000003c040229 */ /* 0x100fe40000000846 */
[----:B------:R-:W-:Y:S01]  /*6cf50*/  @!P0 DADD R4, R62, R70 ;  /* 0x000000003e048229 */ /* 0x000fe20000000046 */
[----:B------:R-:W-:Y:S10]  /*6cf60*/  BRA `(.L_x_921) ;  /* 0x00000000000c7947 */ /* 0x000ff40003800000 */
.L_x_925:
[----:B------:R-:W-:-:S13]  /*6cf70*/  ISETP.NE.AND P0, PT, R72, 0xe, PT ;  /* 0x0000000e4800780c */ /* 0x000fda0003f05270 */
[--C-:B------:R-:W-:Y:S02]  /*6cf80*/  @P0 DADD R4, -R60, -R70.reuse ;  /* 0x000000003c040229 */ /* 0x100fe40000000946 */
[----:B------:R-:W-:-:S11]  /*6cf90*/  @!P0 DADD R4, -R62, R70 ;  /* 0x000000003e048229 */ /* 0x000fd60000000146 */
.L_x_921:
[----:B------:R-:W-:Y:S05]  /*6cfa0*/  BSYNC.RECONVERGENT B1 ;  /* 0x0000000000017941 */ /* 0x000fea0003800200 */
.L_x_917:
        /* <DEDUP_REMOVED lines=14> */
.L_x_929:
[----:B------:R-:W-:-:S13]  /*6d090*/  ISETP.NE.AND P0, PT, R65, 0x2, PT ;  /* 0x000000024100780c */ /* 0x000fda0003f05270 */
[C-C-:B------:R-:W-:Y:S02]  /*6d0a0*/  @P0 DADD R64, -R54.reuse, -R70.reuse ;  /* 0x0000000036400229 */ /* 0x140fe40000000946 */
[----:B------:R-:W-:Y:S01]  /*6d0b0*/  @!P0 DADD R64, R54, -R70 ;  /* 0x0000000036408229 */ /* 0x000fe20000000846 */
[----:B------:R-:W-:Y:S10]  /*6d0c0*/  BRA `(.L_x_930) ;  /* 0x0000000000947947 */ /* 0x000ff40003800000 */
.L_x_928:
        /* <DEDUP_REMOVED lines=9> */
.L_x_931:
[----:B------:R-:W-:Y:S01]  /*6d160*/  ISETP.NE.AND P0, PT, R65, 0x6, PT ;  /* 0x000000064100780c */ /* 0x000fe20003f05270 */
[----:B------:R-:W-:Y:S01]  /*6d170*/  IMAD.MOV.U32 R64, RZ, RZ, R40 ;  /* 0x000000ffff407224 */ /* 0x000fe200078e0028 */
[----:B------:R-:W-:-:S11]  /*6d180*/  MOV R65, R41 ;  /* 0x0000002900417202 */ /* 0x000fd60000000f00 */
[----:B------:R-:W-:Y:S05]  /*6d190*/  @!P0 BRA `(.L_x_930) ;  /* 0x0000000000608947 */ /* 0x000fea0003800000 */
[----:B------:R-:W-:Y:S01]  /*6d1a0*/  IMAD.MOV.U32 R64, RZ, RZ, R42 ;  /* 0x000000ffff407224 */ /* 0x000fe200078e002a */
[----:B------:R-:W-:Y:S01]  /*6d1b0*/  MOV R65, R43 ;  /* 0x0000002b00417202 */ /* 0x000fe20000000f00 */
[----:B------:R-:W-:Y:S06]  /*6d1c0*/  BRA `(.L_x_930) ;  /* 0x0000000000547947 */ /* 0x000fec0003800000 */
.L_x_927:
        /* <DEDUP_REMOVED lines=8> */
.L_x_933:
[----:B------:R-:W-:-:S13]  /*6d250*/  ISETP.NE.AND P0, PT, R65, 0xa, PT ;  /* 0x0000000a4100780c */ /* 0x000fda0003f05270 */
[C-C-:B------:R-:W-:Y:S02]  /*6d260*/  @P0 DADD R64, -R60.reuse, -R70.reuse ;  /* 0x000000003c400229 */ /* 0x140fe40000000946 */
[----:B------:R-:W-:Y:S01]  /*6d270*/  @!P0 DADD R64, -R60, R70 ;  /* 0x000000003c408229 */ /* 0x000fe20000000146 */
[----:B------:R-:W-:Y:S10]  /*6d280*/  BRA `(.L_x_930) ;  /* 0x0000000000247947 */ /* 0x000ff40003800000 */
.L_x_932:
[----:B------:R-:W-:-:S13]  /*6d290*/  ISETP.GT.AND P0, PT, R65, 0xd, PT ;  /* 0x0000000d4100780c */ /* 0x000fda0003f04270 */
[----:B------:R-:W-:Y:S05]  /*6d2a0*/  @P0 BRA `(.L_x_934) ;  /* 0x0000000000100947 */ /* 0x000fea0003800000 */
[----:B------:R-:W-:-:S13]  /*6d2b0*/  ISETP.NE.AND P0, PT, R65, 0xc, PT ;  /* 0x0000000c4100780c */ /* 0x000fda0003f05270 */
[--C-:B------:R-:W-:Y:S02]  /*6d2c0*/  @P0 DADD R64, R60, -R70.reuse ;  /* 0x000000003c400229 */ /* 0x100fe40000000846 */
[----:B------:R-:W-:Y:S01]  /*6d2d0*/  @!P0 DADD R64, R54, R70 ;  /* 0x0000000036408229 */ /* 0x000fe20000000046 */
[----:B------:R-:W-:Y:S10]  /*6d2e0*/  BRA `(.L_x_930) ;  /* 0x00000000000c7947 */ /* 0x000ff40003800000 */
.L_x_934:
[----:B------:R-:W-:-:S13]  /*6d2f0*/  ISETP.NE.AND P0, PT, R65, 0xe, PT ;  /* 0x0000000e4100780c */ /* 0x000fda0003f05270 */
[--C-:B------:R-:W-:Y:S02]  /*6d300*/  @P0 DADD R64, -R60, -R70.reuse ;  /* 0x000000003c400229 */ /* 0x100fe40000000946 */
[----:B------:R-:W-:-:S11]  /*6d310*/  @!P0 DADD R64, -R54, R70 ;  /* 0x0000000036408229 */ /* 0x000fd60000000146 */
.L_x_930:
[----:B------:R-:W-:Y:S05]  /*6d320*/  BSYNC.RECONVERGENT B1 ;  /* 0x0000000000017941 */ /* 0x000fea0003800200 */
.L_x_926:
        /* <DEDUP_REMOVED lines=17> */
.L_x_938:
[----:B------:R-:W-:-:S13]  /*6d440*/  ISETP.NE.AND P0, PT, R81, 0x2, PT ;  /* 0x000000025100780c */ /* 0x000fda0003f05270 */
[C-C-:B------:R-:W-:Y:S02]  /*6d450*/  @P0 DADD R64, -R62.reuse, -R72.reuse ;  /* 0x000000003e400229 */ /* 0x140fe40000000948 */
[----:B------:R-:W-:Y:S01]  /*6d460*/  @!P0 DADD R64, R62, -R72 ;  /* 0x000000003e408229 */ /* 0x000fe20000000848 */
[----:B------:R-:W-:Y:S10]  /*6d470*/  BRA `(.L_x_939) ;  /* 0x0000000000947947 */ /* 0x000ff40003800000 */
.L_x_937:
        /* <DEDUP_REMOVED lines=9> */
.L_x_940:
[----:B------:R-:W-:Y:S01]  /*6d510*/  ISETP.NE.AND P0, PT, R81, 0x6, PT ;  /* 0x000000065100780c */ /* 0x000fe20003f05270 */
[----:B------:R-:W-:Y:S01]  /*6d520*/  IMAD.MOV.U32 R64, RZ, RZ, R50 ;  /* 0x000000ffff407224 */ /* 0x000fe200078e0032 */
[----:B------:R-:W-:-:S11]  /*6d530*/  MOV R65, R51 ;  /* 0x0000003300417202 */ /* 0x000fd60000000f00 */
[----:B------:R-:W-:Y:S05]  /*6d540*/  @!P0 BRA `(.L_x_939) ;  /* 0x0000000000608947 */ /* 0x000fea0003800000 */
[----:B------:R-:W-:Y:S01]  /*6d550*/  IMAD.MOV.U32 R64, RZ, RZ, R52 ;  /* 0x000000ffff407224 */ /* 0x000fe200078e0034 */
[----:B------:R-:W-:Y:S01]  /*6d560*/  MOV R65, R53 ;  /* 0x0000003500417202 */ /* 0x000fe20000000f00 */
[----:B------:R-:W-:Y:S06]  /*6d570*/  BRA `(.L_x_939) ;  /* 0x0000000000547947 */ /* 0x000fec0003800000 */
.L_x_936:
        /* <DEDUP_REMOVED lines=8> */
.L_x_942:
[----:B------:R-:W-:-:S13]  /*6d600*/  ISETP.NE.AND P0, PT, R81, 0xa, PT ;  /* 0x0000000a5100780c */ /* 0x000fda0003f05270 */
[C-C-:B------:R-:W-:Y:S02]  /*6d610*/  @P0 DADD R64, -R60.reuse, -R72.reuse ;  /* 0x000000003c400229 */ /* 0x140fe40000000948 */
[----:B------:R-:W-:Y:S01]  /*6d620*/  @!P0 DADD R64, -R60, R72 ;  /* 0x000000003c408229 */ /* 0x000fe20000000148 */
[----:B------:R-:W-:Y:S10]  /*6d630*/  BRA `(.L_x_939) ;  /* 0x0000000000247947 */ /* 0x000ff40003800000 */
.L_x_941:
[----:B------:R-:W-:-:S13]  /*6d640*/  ISETP.GT.AND P0, PT, R81, 0xd, PT ;  /* 0x0000000d5100780c */ /* 0x000fda0003f04270 */
[----:B------:R-:W-:Y:S05]  /*6d650*/  @P0 BRA `(.L_x_943) ;  /* 0x0000000000100947 */ /* 0x000fea0003800000 */
[----:B------:R-:W-:-:S13]  /*6d660*/  ISETP.NE.AND P0, PT, R81, 0xc, PT ;  /* 0x0000000c5100780c */ /* 0x000fda0003f05270 */
[--C-:B------:R-:W-:Y:S02]  /*6d670*/  @P0 DADD R64, R60, -R72.reuse ;  /* 0x000000003c400229 */ /* 0x100fe40000000848 */
[----:B------:R-:W-:Y:S01]  /*6d680*/  @!P0 DADD R64, R62, R72 ;  /* 0x000000003e408229 */ /* 0x000fe20000000048 */
[----:B------:R-:W-:Y:S10]  /*6d690*/  BRA `(.L_x_939) ;  /* 0x00000000000c7947 */ /* 0x000ff40003800000 */
.L_x_943:
[----:B------:R-:W-:-:S13]  /*6d6a0*/  ISETP.NE.AND P0, PT, R81, 0xe, PT ;  /* 0x0000000e5100780c */ /* 0x000fda0003f05270 */
[--C-:B------:R-:W-:Y:S02]  /*6d6b0*/  @P0 DADD R64, -R60, -R72.reuse ;  /* 0x000000003c400229 */ /* 0x100fe40000000948 */
[----:B------:R-:W-:-:S11]  /*6d6c0*/  @!P0 DADD R64, -R62, R72 ;  /* 0x000000003e408229 */ /* 0x000fd60000000148 */
.L_x_939:
[----:B------:R-:W-:Y:S05]  /*6d6d0*/  BSYNC.RECONVERGENT B1 ;  /* 0x0000000000017941 */ /* 0x000fea0003800200 */
.L_x_935:
        /* <DEDUP_REMOVED lines=14> */
.L_x_947:
[----:B------:R-:W-:-:S13]  /*6d7c0*/  ISETP.NE.AND P0, PT, R81, 0x2, PT ;  /* 0x000000025100780c */ /* 0x000fda0003f05270 */
[C-C-:B------:R-:W-:Y:S02]  /*6d7d0*/  @P0 DADD R82, -R54.reuse, -R72.reuse ;  /* 0x0000000036520229 */ /* 0x140fe40000000948 */
[----:B------:R-:W-:Y:S01]  /*6d7e0*/  @!P0 DADD R82, R54, -R72 ;  /* 0x0000000036528229 */ /* 0x000fe20000000848 */
[----:B------:R-:W-:Y:S10]  /*6d7f0*/  BRA `(.L_x_948) ;  /* 0x0000000000947947 */ /* 0x000ff40003800000 */
.L_x_946:
        /* <DEDUP_REMOVED lines=9> */
.L_x_949:
[----:B------:R-:W-:Y:S01]  /*6d890*/  ISETP.NE.AND P0, PT, R81, 0x6, PT ;  /* 0x000000065100780c */ /* 0x000fe20003f05270 */
[----:B------:R-:W-:Y:S01]  /*6d8a0*/  IMAD.MOV.U32 R82, RZ, RZ, R40 ;  /* 0x000000ffff527224 */ /* 0x000fe200078e0028 */
[----:B------:R-:W-:-:S11]  /*6d8b0*/  MOV R83, R41 ;  /* 0x0000002900537202 */ /* 0x000fd60000000f00 */
[----:B------:R-:W-:Y:S05]  /*6d8c0*/  @!P0 BRA `(.L_x_948) ;  /* 0x0000000000608947 */ /* 0x000fea0003800000 */
[----:B------:R-:W-:Y:S01]  /*6d8d0*/  IMAD.MOV.U32 R82, RZ, RZ, R42 ;  /* 0x000000ffff527224 */ /* 0x000fe200078e002a */
[----:B------:R-:W-:Y:S01]  /*6d8e0*/  MOV R83, R43 ;  /* 0x0000002b00537202 */ /* 0x000fe20000000f00 */
[----:B------:R-:W-:Y:S06]  /*6d8f0*/  BRA `(.L_x_948) ;  /* 0x0000000000547947 */ /* 0x000fec0003800000 */
.L_x_945:
        /* <DEDUP_REMOVED lines=8> */
.L_x_951:
[----:B------:R-:W-:-:S13]  /*6d980*/  ISETP.NE.AND P0, PT, R81, 0xa, PT ;  /* 0x0000000a5100780c */ /* 0x000fda0003f05270 */
[C-C-:B------:R-:W-:Y:S02]  /*6d990*/  @P0 DADD R82, -R60.reuse, -R72.reuse ;  /* 0x000000003c520229 */ /* 0x140fe40000000948 */
[----:B------:R-:W-:Y:S01]  /*6d9a0*/  @!P0 DADD R82, -R60, R72 ;  /* 0x000000003c528229 */ /* 0x000fe20000000148 */
[----:B------:R-:W-:Y:S10]  /*6d9b0*/  BRA `(.L_x_948) ;  /* 0x0000000000247947 */ /* 0x000ff40003800000 */
.L_x_950:
[----:B------:R-:W-:-:S13]  /*6d9c0*/  ISETP.GT.AND P0, PT, R81, 0xd, PT ;  /* 0x0000000d5100780c */ /* 0x000fda0003f04270 */
[----:B------:R-:W-:Y:S05]  /*6d9d0*/  @P0 BRA `(.L_x_952) ;  /* 0x0000000000100947 */ /* 0x000fea0003800000 */
[----:B------:R-:W-:-:S13]  /*6d9e0*/  ISETP.NE.AND P0, PT, R81, 0xc, PT ;  /* 0x0000000c5100780c */ /* 0x000fda0003f05270 */
[--C-:B------:R-:W-:Y:S02]  /*6d9f0*/  @P0 DADD R82, R60, -R72.reuse ;  /* 0x000000003c520229 */ /* 0x100fe40000000848 */
[----:B------:R-:W-:Y:S01]  /*6da00*/  @!P0 DADD R82, R54, R72 ;  /* 0x0000000036528229 */ /* 0x000fe20000000048 */
[----:B------:R-:W-:Y:S10]  /*6da10*/  BRA `(.L_x_948) ;  /* 0x00000000000c7947 */ /* 0x000ff40003800000 */
.L_x_952:
[----:B------:R-:W-:-:S13]  /*6da20*/  ISETP.NE.AND P0, PT, R81, 0xe, PT ;  /* 0x0000000e5100780c */ /* 0x000fda0003f05270 */
[--C-:B------:R-:W-:Y:S02]  /*6da30*/  @P0 DADD R82, -R60, -R72.reuse ;  /* 0x000000003c520229 */ /* 0x100fe40000000948 */
[----:B------:R-:W-:-:S11]  /*6da40*/  @!P0 DADD R82, -R54, R72 ;  /* 0x0000000036528229 */ /* 0x000fd60000000148 */
.L_x_948:
[----:B------:R-:W-:Y:S05]  /*6da50*/  BSYNC.RECONVERGENT B1 ;  /* 0x0000000000017941 */ /* 0x000fea0003800200 */
.L_x_944:
        /* <DEDUP_REMOVED lines=17> */
.L_x_956:
[----:B------:R-:W-:-:S13]  /*6db70*/  ISETP.NE.AND P0, PT, R82, 0x2, PT ;  /* 0x000000025200780c */ /* 0x000fda0003f05270 */
[C-C-:B------:R-:W-:Y:S02]  /*6db80*/  @P0 DADD R64, -R62.reuse, -R70.reuse ;  /* 0x000000003e400229 */ /* 0x140fe40000000946 */
[----:B------:R-:W-:Y:S01]  /*6db90*/  @!P0 DADD R64, R62, -R70 ;  /* 0x000000003e408229 */ /* 0x000fe20000000846 */
[----:B------:R-:W-:Y:S10]  /*6dba0*/  BRA `(.L_x_957) ;  /* 0x0000000000947947 */ /* 0x000ff40003800000 */
.L_x_955:
        /* <DEDUP_REMOVED lines=9> */
.L_x_958:
[----:B------:R-:W-:Y:S01]  /*6dc40*/  ISETP.NE.AND P0, PT, R82, 0x6, PT ;  /* 0x000000065200780c */ /* 0x000fe20003f05270 */
[----:B------:R-:W-:Y:S01]  /*6dc50*/  IMAD.MOV.U32 R65, RZ, RZ, R33 ;  /* 0x000000ffff417224 */ /* 0x000fe200078e0021 */
[----:B------:R-:W-:-:S11]  /*6dc60*/  MOV R64, R32 ;  /* 0x0000002000407202 */ /* 0x000fd60000000f00 */
[----:B------:R-:W-:Y:S05]  /*6dc70*/  @!P0 BRA `(.L_x_957) ;  /* 0x0000000000608947 */ /* 0x000fea0003800000 */
[----:B------:R-:W-:Y:S01]  /*6dc80*/  MOV R64, R34 ;  /* 0x0000002200407202 */ /* 0x000fe20000000f00 */
[----:B------:R-:W-:Y:S01]  /*6dc90*/  IMAD.MOV.U32 R65, RZ, RZ, R35 ;  /* 0x000000ffff417224 */ /* 0x000fe200078e0023 */
[----:B------:R-:W-:Y:S06]  /*6dca0*/  BRA `(.L_x_957) ;  /* 0x0000000000547947 */ /* 0x000fec0003800000 */
.L_x_954:
        /* <DEDUP_REMOVED lines=8> */
.L_x_960:
[----:B------:R-:W-:-:S13]  /*6dd30*/  ISETP.NE.AND P0, PT, R82, 0xa, PT ;  /* 0x0000000a5200780c */ /* 0x000fda0003f05270 */
[C-C-:B------:R-:W-:Y:S02]  /*6dd40*/  @P0 DADD R64, -R48.reuse, -R70.reuse ;  /* 0x0000000030400229 */ /* 0x140fe40000000946 */
[----:B------:R-:W-:Y:S01]  /*6dd50*/  @!P0 DADD R64, -R48, R70 ;  /* 0x0000000030408229 */ /* 0x000fe20000000146 */
[----:B------:R-:W-:Y:S10]  /*6dd60*/  BRA `(.L_x_957) ;  /* 0x0000000000247947 */ /* 0x000ff40003800000 */
.L_x_959:
[----:B------:R-:W-:-:S13]  /*6dd70*/  ISETP.GT.AND P0, PT, R82, 0xd, PT ;  /* 0x0000000d5200780c */ /* 0x000fda0003f04270 */
[----:B------:R-:W-:Y:S05]  /*6dd80*/  @P0 BRA `(.L_x_961) ;  /* 0x0000000000100947 */ /* 0x000fea0003800000 */
[----:B------:R-:W-:-:S13]  /*6dd90*/  ISETP.NE.AND P0, PT, R82, 0xc, PT ;  /* 0x0000000c5200780c */ /* 0x000fda0003f05270 */
[--C-:B------:R-:W-:Y:S02]  /*6dda0*/  @P0 DADD R64, R48, -R70.reuse ;  /* 0x0000000030400229 */ /* 0x100fe40000000846 */
[----:B------:R-:W-:Y:S01]  /*6ddb0*/  @!P0 DADD R64, R62, R70 ;  /* 0x000000003e408229 */ /* 0x000fe20000000046 */
[----:B------:R-:W-:Y:S10]  /*6ddc0*/  BRA `(.L_x_957) ;  /* 0x00000000000c7947 */ /* 0x000ff40003800000 */
.L_x_961:
[----:B------:R-:W-:-:S13]  /*6ddd0*/  ISETP.NE.AND P0, PT, R82, 0xe, PT ;  /* 0x0000000e5200780c */ /* 0x000fda0003f05270 */
[--C-:B------:R-:W-:Y:S02]  /*6dde0*/  @P0 DADD R64, -R48, -R70.reuse ;  /* 0x0000000030400229 */ /* 0x100fe40000000946 */
[----:B------:R-:W-:-:S11]  /*6ddf0*/  @!P0 DADD R64, -R62, R70 ;  /* 0x000000003e408229 */ /* 0x000fd60000000146 */
.L_x_957:
[----:B------:R-:W-:Y:S05]  /*6de00*/  BSYNC.RECONVERGENT B1 ;  /* 0x0000000000017941 */ /* 0x000fea0003800200 */
.L_x_953:
        /* <DEDUP_REMOVED lines=15> */
.L_x_965:
[----:B------:R-:W-:-:S13]  /*6df00*/  ISETP.NE.AND P0, PT, R81, 0x2, PT ;  /* 0x000000025100780c */ /* 0x000fda0003f05270 */
[C-C-:B------:R-:W-:Y:S02]  /*6df10*/  @P0 DADD R80, -R54.reuse, -R70.reuse ;  /* 0x0000000036500229 */ /* 0x140fe40000000946 */
[----:B------:R-:W-:Y:S01]  /*6df20*/  @!P0 DADD R80, R54, -R70 ;  /* 0x0000000036508229 */ /* 0x000fe20000000846 */
[----:B------:R-:W-:Y:S10]  /*6df30*/  BRA `(.L_x_966) ;  /* 0x0000000000947947 */ /* 0x000ff40003800000 */
.L_x_964:
        /* <DEDUP_REMOVED lines=9> */
.L_x_967:
[----:B------:R-:W-:Y:S01]  /*6dfd0*/  ISETP.NE.AND P0, PT, R81, 0x6, PT ;  /* 0x000000065100780c */ /* 0x000fe20003f05270 */
[----:B------:R-:W-:Y:S01]  /*6dfe0*/  IMAD.MOV.U32 R80, RZ, RZ, R24 ;  /* 0x000000ffff507224 */ /* 0x000fe200078e0018 */
[----:B------:R-:W-:-:S11]  /*6dff0*/  MOV R81, R25 ;  /* 0x0000001900517202 */ /* 0x000fd60000000f00 */
[----:B------:R-:W-:Y:S05]  /*6e000*/  @!P0 BRA `(.L_x_966) ;  /* 0x0000000000608947 */ /* 0x000fea0003800000 */
[----:B------:R-:W-:Y:S01]  /*6e010*/  IMAD.MOV.U32 R80, RZ, RZ, R26 ;  /* 0x000000ffff507224 */ /* 0x000fe200078e001a */
[----:B------:R-:W-:Y:S01]  /*6e020*/  MOV R81, R27 ;  /* 0x0000001b00517202 */ /* 0x000fe20000000f00 */
[----:B------:R-:W-:Y:S06]  /*6e030*/  BRA `(.L_x_966) ;  /* 0x0000000000547947 */ /* 0x000fec0003800000 */
.L_x_963:
        /* <DEDUP_REMOVED lines=8> */
.L_x_969:
[----:B------:R-:W-:-:S13]  /*6e0c0*/  ISETP.NE.AND P0, PT, R81, 0xa, PT ;  /* 0x0000000a5100780c */ /* 0x000fda0003f05270 */
[C-C-:B------:R-:W-:Y:S02]  /*6e0d0*/  @P0 DADD R80, -R48.reuse, -R70.reuse ;  /* 0x0000000030500229 */ /* 0x140fe40000000946 */
[----:B------:R-:W-:Y:S01]  /*6e0e0*/  @!P0 DADD R80, -R48, R70 ;  /* 0x0000000030508229 */ /* 0x000fe20000000146 */
[----:B------:R-:W-:Y:S10]  /*6e0f0*/  BRA `(.L_x_966) ;  /* 0x0000000000247947 */ /* 0x000ff40003800000 */
.L_x_968:
[----:B------:R-:W-:-:S13]  /*6e100*/  ISETP.GT.AND P0, PT, R81, 0xd, PT ;  /* 0x0000000d5100780c */ /* 0x000fda0003f04270 */
[----:B------:R-:W-:Y:S05]  /*6e110*/  @P0 BRA `(.L_x_970) ;  /* 0x0000000000100947 */ /* 0x000fea0003800000 */
[----:B------:R-:W-:-:S13]  /*6e120*/  ISETP.NE.AND P0, PT, R81, 0xc, PT ;  /* 0x0000000c5100780c */ /* 0x000fda0003f05270 */
[--C-:B------:R-:W-:Y:S02]  /*6e130*/  @P0 DADD R80, R48, -R70.reuse ;  /* 0x0000000030500229 */ /* 0x100fe40000000846 */
[----:B------:R-:W-:Y:S01]  /*6e140*/  @!P0 DADD R80, R54, R70 ;  /* 0x0000000036508229 */ /* 0x000fe20000000046 */
[----:B------:R-:W-:Y:S10]  /*6e150*/  BRA `(.L_x_966) ;  /* 0x00000000000c7947 */ /* 0x000ff40003800000 */
.L_x_970:
[----:B------:R-:W-:-:S13]  /*6e160*/  ISETP.NE.AND P0, PT, R81, 0xe, PT ;  /* 0x0000000e5100780c */ /* 0x000fda0003f05270 */
[--C-:B------:R-:W-:Y:S02]  /*6e170*/  @P0 DADD R80, -R48, -R70.reuse ;  /* 0x0000000030500229 */ /* 0x100fe40000000946 */
[----:B------:R-:W-:-:S11]  /*6e180*/  @!P0 DADD R80, -R54, R70 ;  /* 0x0000000036508229 */ /* 0x000fd60000000146 */
.L_x_966:
[----:B------:R-:W-:Y:S05]  /*6e190*/  BSYNC.RECONVERGENT B1 ;  /* 0x0000000000017941 */ /* 0x000fea0003800200 */
.L_x_962:
        /* <DEDUP_REMOVED lines=17> */
.L_x_974:
[----:B------:R-:W-:-:S13]  /*6e2b0*/  ISETP.NE.AND P0, PT, R82, 0x2, PT ;  /* 0x000000025200780c */ /* 0x000fda0003f05270 */
[C-C-:B------:R-:W-:Y:S02]  /*6e2c0*/  @P0 DADD R80, -R62.reuse, -R72.reuse ;  /* 0x000000003e500229 */ /* 0x140fe40000000948 */
[----:B------:R-:W-:Y:S01]  /*6e2d0*/  @!P0 DADD R80, R62, -R72 ;  /* 0x000000003e508229 */ /* 0x000fe20000000848 */
[----:B------:R-:W-:Y:S10]  /*6e2e0*/  BRA `(.L_x_975) ;  /* 0x0000000000947947 */ /* 0x000ff40003800000 */
.L_x_973:
        /* <DEDUP_REMOVED lines=9> */
.L_x_976:
[----:B------:R-:W-:Y:S01]  /*6e380*/  ISETP.NE.AND P0, PT, R82, 0x6, PT ;  /* 0x000000065200780c */ /* 0x000fe20003f05270 */
[----:B------:R-:W-:Y:S01]  /*6e390*/  IMAD.MOV.U32 R81, RZ, RZ, R33 ;  /* 0x000000ffff517224 */ /* 0x000fe200078e0021 */
[----:B------:R-:W-:-:S11]  /*6e3a0*/  MOV R80, R32 ;  /* 0x0000002000507202 */ /* 0x000fd60000000f00 */
[----:B------:R-:W-:Y:S05]  /*6e3b0*/  @!P0 BRA `(.L_x_975) ;  /* 0x0000000000608947 */ /* 0x000fea0003800000 */
[----:B------:R-:W-:Y:S01]  /*6e3c0*/  MOV R80, R34 ;  /* 0x0000002200507202 */ /* 0x000fe20000000f00 */
[----:B------:R-:W-:Y:S01]  /*6e3d0*/  IMAD.MOV.U32 R81, RZ, RZ, R35 ;  /* 0x000000ffff517224 */ /* 0x000fe200078e0023 */
[----:B------:R-:W-:Y:S06]  /*6e3e0*/  BRA `(.L_x_975) ;  /* 0x0000000000547947 */ /* 0x000fec0003800000 */
.L_x_972:
        /* <DEDUP_REMOVED lines=8> */
.L_x_978:
[----:B------:R-:W-:-:S13]  /*6e470*/  ISETP.NE.AND P0, PT, R82, 0xa, PT ;  /* 0x0000000a5200780c */ /* 0x000fda0003f05270 */
[C-C-:B------:R-:W-:Y:S02]  /*6e480*/  @P0 DADD R80, -R48.reuse, -R72.reuse ;  /* 0x0000000030500229 */ /* 0x140fe40000000948 */
[----:B------:R-:W-:Y:S01]  /*6e490*/  @!P0 DADD R80, -R48, R72 ;  /* 0x0000000030508229 */ /* 0x000fe20000000148 */
[----:B------:R-:W-:Y:S10]  /*6e4a0*/  BRA `(.L_x_975) ;  /* 0x0000000000247947 */ /* 0x000ff40003800000 */
.L_x_977:
[----:B------:R-:W-:-:S13]  /*6e4b0*/  ISETP.GT.AND P0, PT, R82, 0xd, PT ;  /* 0x0000000d5200780c */ /* 0x000fda0003f04270 */
[----:B------:R-:W-:Y:S05]  /*6e4c0*/  @P0 BRA `(.L_x_979) ;  /* 0x0000000000100947 */ /* 0x000fea0003800000 */
[----:B------:R-:W-:-:S13]  /*6e4d0*/  ISETP.NE.AND P0, PT, R82, 0xc, PT ;  /* 0x0000000c5200780c */ /* 0x000fda0003f05270 */
[--C-:B------:R-:W-:Y:S02]  /*6e4e0*/  @P0 DADD R80, R48, -R72.reuse ;  /* 0x0000000030500229 */ /* 0x100fe40000000848 */
[----:B------:R-:W-:Y:S01]  /*6e4f0*/  @!P0 DADD R80, R62, R72 ;  /* 0x000000003e508229 */ /* 0x000fe20000000048 */
[----:B------:R-:W-:Y:S10]  /*6e500*/  BRA `(.L_x_975) ;  /* 0x00000000000c7947 */ /* 0x000ff40003800000 */
.L_x_979:
[----:B------:R-:W-:-:S13]  /*6e510*/  ISETP.NE.AND P0, PT, R82, 0xe, PT ;  /* 0x0000000e5200780c */ /* 0x000fda0003f05270 */
[--C-:B------:R-:W-:Y:S02]  /*6e520*/  @P0 DADD R80, -R48, -R72.reuse ;  /* 0x0000000030500229 */ /* 0x100fe40000000948 */
[----:B------:R-:W-:-:S11]  /*6e530*/  @!P0 DADD R80, -R62, R72 ;  /* 0x000000003e508229 */ /* 0x000fd60000000148 */
.L_x_975:
[----:B------:R-:W-:Y:S05]  /*6e540*/  BSYNC.RECONVERGENT B1 ;  /* 0x0000000000017941 */ /* 0x000fea0003800200 */
.L_x_971:
        /* <DEDUP_REMOVED lines=15> */
.L_x_983:
[----:B------:R-:W-:-:S13]  /*6e640*/  ISETP.NE.AND P0, PT, R79, 0x2, PT ;  /* 0x000000024f00780c */ /* 0x000fda0003f05270 */
[C-C-:B------:R-:W-:Y:S02]  /*6e650*/  @P0 DADD R78, -R54.reuse, -R72.reuse ;  /* 0x00000000364e0229 */ /* 0x140fe40000000948 */
[----:B------:R-:W-:Y:S01]  /*6e660*/  @!P0 DADD R78, R54, -R72 ;  /* 0x00000000364e8229 */ /* 0x000fe20000000848 */
[----:B------:R-:W-:Y:S10]  /*6e670*/  BRA `(.L_x_984) ;  /* 0x0000000000947947 */ /* 0x000ff40003800000 */
.L_x_982:
        /* <DEDUP_REMOVED lines=9> */
.L_x_985:
[----:B------:R-:W-:Y:S01]  /*6e710*/  ISETP.NE.AND P0, PT, R79, 0x6, PT ;  /* 0x000000064f00780c */ /* 0x000fe20003f05270 */
[----:B------:R-:W-:Y:S01]  /*6e720*/  IMAD.MOV.U32 R78, RZ, RZ, R24 ;  /* 0x000000ffff4e7224 */ /* 0x000fe200078e0018 */
[----:B------:R-:W-:-:S11]  /*6e730*/  MOV R79, R25 ;  /* 0x00000019004f7202 */ /* 0x000fd60000000f00 */
[----:B------:R-:W-:Y:S05]  /*6e740*/  @!P0 BRA `(.L_x_984) ;  /* 0x0000000000608947 */ /* 0x000fea0003800000 */
[----:B------:R-:W-:Y:S01]  /*6e750*/  IMAD.MOV.U32 R78, RZ, RZ, R26 ;  /* 0x000000ffff4e7224 */ /* 0x000fe200078e001a */
[----:B------:R-:W-:Y:S01]  /*6e760*/  MOV R79, R27 ;  /* 0x0000001b004f7202 */ /* 0x000fe20000000f00 */
[----:B------:R-:W-:Y:S06]  /*6e770*/  BRA `(.L_x_984) ;  /* 0x0000000000547947 */ /* 0x000fec0003800000 */
.L_x_981:
        /* <DEDUP_REMOVED lines=8> */
.L_x_987:
[----:B------:R-:W-:-:S13]  /*6e800*/  ISETP.NE.AND P0, PT, R79, 0xa, PT ;  /* 0x0000000a4f00780c */ /* 0x000fda0003f05270 */
[C-C-:B------:R-:W-:Y:S02]  /*6e810*/  @P0 DADD R78, -R48.reuse, -R72.reuse ;  /* 0x00000000304e0229 */ /* 0x140fe40000000948 */
[----:B------:R-:W-:Y:S01]  /*6e820*/  @!P0 DADD R78, -R48, R72 ;  /* 0x00000000304e8229 */ /* 0x000fe20000000148 */
[----:B------:R-:W-:Y:S10]  /*6e830*/  BRA `(.L_x_984) ;  /* 0x0000000000247947 */ /* 0x000ff40003800000 */
.L_x_986:
[----:B------:R-:W-:-:S13]  /*6e840*/  ISETP.GT.AND P0, PT, R79, 0xd, PT ;  /* 0x0000000d4f00780c */ /* 0x000fda0003f04270 */
[----:B------:R-:W-:Y:S05]  /*6e850*/  @P0 BRA `(.L_x_988) ;  /* 0x0000000000100947 */ /* 0x000fea0003800000 */
[----:B------:R-:W-:-:S13]  /*6e860*/  ISETP.NE.AND P0, PT, R79, 0xc, PT ;  /* 0x0000000c4f00780c */ /* 0x000fda0003f05270 */
[--C-:B------:R-:W-:Y:S02]  /*6e870*/  @P0 DADD R78, R48, -R72.reuse ;  /* 0x00000000304e0229 */ /* 0x100fe40000000848 */
[----:B------:R-:W-:Y:S01]  /*6e880*/  @!P0 DADD R78, R54, R72 ;  /* 0x00000000364e8229 */ /* 0x000fe20000000048 */
[----:B------:R-:W-:Y:S10]  /*6e890*/  BRA `(.L_x_984) ;  /* 0x00000000000c7947 */ /* 0x000ff40003800000 */
.L_x_988:
[----:B------:R-:W-:-:S13]  /*6e8a0*/  ISETP.NE.AND P0, PT, R79, 0xe, PT ;  /* 0x0000000e4f00780c */ /* 0x000fda0003f05270 */
[--C-:B------:R-:W-:Y:S02]  /*6e8b0*/  @P0 DADD R78, -R48, -R72.reuse ;  /* 0x00000000304e0229 */ /* 0x100fe40000000948 */
[----:B------:R-:W-:-:S11]  /*6e8c0*/  @!P0 DADD R78, -R54, R72 ;  /* 0x00000000364e8229 */ /* 0x000fd60000000148 */
.L_x_984:
[----:B------:R-:W-:Y:S05]  /*6e8d0*/  BSYNC.RECONVERGENT B1 ;  /* 0x0000000000017941 */ /* 0x000fea0003800200 */
.L_x_980:
[----:B------:R-:W-:Y:S01]  /*6e8e0*/  DADD R72, R78, -R80 ;  /* 0x000000004e487229 */ /* 0x000fe20000000850 */
[----:B------:R-:W-:-:S07]  /*6e8f0*/  IMAD.MOV.U32 R78, RZ, RZ, R77 ;  /* 0x000000ffff4e7224 */ /* 0x000fce00078e004d */
[----:B------:R-:W-:-:S11]  /*6e900*/  DFMA R72, R58, R72, R80 ;  /* 0x000000483a48722b */ /* 0x000fd60000000050 */
.L_x_916:
[----:B------:R-:W-:Y:S05]  /*6e910*/  BSYNC.RECONVERGENT B0 ;  /* 0x0000000000007941 */ /* 0x000fea0003800200 */
.L_x_915:
        /* <DEDUP_REMOVED lines=26> */
.L_x_1067:
        /* <DEDUP_REMOVED lines=22> */
.L_x_991:
        /* <DEDUP_REMOVED lines=66> */
.L_x_1066:
        /* <DEDUP_REMOVED lines=51> */
.L_x_997:
[----:B------:R-:W-:-:S13]  /*6f370*/  ISETP.NE.AND P0, PT, R72, 0x2, PT ;  /* 0x000000024800780c */ /* 0x000fda0003f05270 */
[C-C-:B------:R-:W-:Y:S02]  /*6f380*/  @P0 DADD R4, -R62.reuse, -R70.reuse ;  /* 0x000000003e040229 */ /* 0x140fe40000000946 */
[----:B------:R-:W-:Y:S01]  /*6f390*/  @!P0 DADD R4, R62, -R70 ;  /* 0x000000003e048229 */ /* 0x000fe20000000846 */
[----:B------:R-:W-:Y:S10]  /*6f3a0*/  BRA `(.L_x_998) ;  /* 0x0000000000947947 */ /* 0x000ff40003800000 */
.L_x_996:
        /* <DEDUP_REMOVED lines=9> */
.L_x_999:
[----:B------:R-:W-:Y:S01]  /*6f440*/  ISETP.NE.AND P0, PT, R72, 0x6, PT ;  /* 0x000000064800780c */ /* 0x000fe20003f05270 */
[----:B------:R-:W-:Y:S01]  /*6f450*/  IMAD.MOV.U32 R4, RZ, RZ, R50 ;  /* 0x000000ffff047224 */ /* 0x000fe200078e0032 */
[----:B------:R-:W-:-:S11]  /*6f460*/  MOV R5, R51 ;  /* 0x0000003300057202 */ /* 0x000fd60000000f00 */
[----:B------:R-:W-:Y:S05]  /*6f470*/  @!P0 BRA `(.L_x_998) ;  /* 0x0000000000608947 */ /* 0x000fea0003800000 */
[----:B------:R-:W-:Y:S01]  /*6f480*/  IMAD.MOV.U32 R4, RZ, RZ, R52 ;  /* 0x000000ffff047224 */ /* 0x000fe200078e0034 */
[----:B------:R-:W-:Y:S01]  /*6f490*/  MOV R5, R53 ;  /* 0x0000003500057202 */ /* 0x000fe20000000f00 */
[----:B------:R-:W-:Y:S06]  /*6f4a0*/  BRA `(.L_x_998) ;  /* 0x0000000000547947 */ /* 0x000fec0003800000 */
.L_x_995:
        /* <DEDUP_REMOVED lines=8> */
.L_x_1001:
[----:B------:R-:W-:-:S13]  /*6f530*/  ISETP.NE.AND P0, PT, R72, 0xa, PT ;  /* 0x0000000a4800780c */ /* 0x000fda0003f05270 */
[C-C-:B------:R-:W-:Y:S02]  /*6f540*/  @P0 DADD R4, -R60.reuse, -R70.reuse ;  /* 0x000000003c040229 */ /* 0x140fe40000000946 */
[----:B------:R-:W-:Y:S01]  /*6f550*/  @!P0 DADD R4, -R60, R70 ;  /* 0x000000003c048229 */ /* 0x000fe20000000146 */
[----:B------:R-:W-:Y:S10]  /*6f560*/  BRA `(.L_x_998) ;  /* 0x0000000000247947 */ /* 0x000ff40003800000 */
.L_x_1000:
[----:B------:R-:W-:-:S13]  /*6f570*/  ISETP.GT.AND P0, PT, R72, 0xd, PT ;  /* 0x0000000d4800780c */ /* 0x000fda0003f04270 */
[----:B------:R-:W-:Y:S05]  /*6f580*/  @P0 BRA `(.L_x_1002) ;  /* 0x0000000000100947 */ /* 0x000fea0003800000 */
[----:B------:R-:W-:-:S13]  /*6f590*/  ISETP.NE.AND P0, PT, R72, 0xc, PT ;  /* 0x0000000c4800780c */ /* 0x000fda0003f05270 */
[--C-:B------:R-:W-:Y:S02]  /*6f5a0*/  @P0 DADD R4, R60, -R70.reuse ;  /* 0x000000003c040229 */ /* 0x100fe40000000846 */
[----:B------:R-:W-:Y:S01]  /*6f5b0*/  @!P0 DADD R4, R62, R70 ;  /* 0x000000003e048229 */ /* 0x000fe20000000046 */
[----:B------:R-:W-:Y:S10]  /*6f5c0*/  BRA `(.L_x_998) ;  /* 0x00000000000c7947 */ /* 0x000ff40003800000 */
.L_x_1002:
[----:B------:R-:W-:-:S13]  /*6f5d0*/  ISETP.NE.AND P0, PT, R72, 0xe, PT ;  /* 0x0000000e4800780c */ /* 0x000fda0003f05270 */
[--C-:B------:R-:W-:Y:S02]  /*6f5e0*/  @P0 DADD R4, -R60, -R70.reuse ;  /* 0x000000003c040229 */ /* 0x100fe40000000946 */
[----:B------:R-:W-:-:S11]  /*6f5f0*/  @!P0 DADD R4, -R62, R70 ;  /* 0x000000003e048229 */ /* 0x000fd60000000146 */
.L_x_998:
[----:B------:R-:W-:Y:S05]  /*6f600*/  BSYNC.RECONVERGENT B1 ;  /* 0x0000000000017941 */ /* 0x000fea0003800200 */
.L_x_994:
        /* <DEDUP_REMOVED lines=14> */
.L_x_1006:
[----:B------:R-:W-:-:S13]  /*6f6f0*/  ISETP.NE.AND P0, PT, R65, 0x2, PT ;  /* 0x000000024100780c */ /* 0x000fda0003f05270 */
[C-C-:B------:R-:W-:Y:S02]  /*6f700*/  @P0 DADD R64, -R54.reuse, -R70.reuse ;  /* 0x0000000036400229 */ /* 0x140fe40000000946 */
[----:B------:R-:W-:Y:S01]  /*6f710*/  @!P0 DADD R64, R54, -R70 ;  /* 0x0000000036408229 */ /* 0x000fe20000000846 */
[----:B------:R-:W-:Y:S10]  /*6f720*/  BRA `(.L_x_1007) ;  /* 0x0000000000947947 */ /* 0x000ff40003800000 */
.L_x_1005:
        /* <DEDUP_REMOVED lines=9> */
.L_x_1008:
[----:B------:R-:W-:Y:S01]  /*6f7c0*/  ISETP.NE.AND P0, PT, R65, 0x6, PT ;  /* 0x000000064100780c */ /* 0x000fe20003f05270 */
[----:B------:R-:W-:Y:S01]  /*6f7d0*/  IMAD.MOV.U32 R64, RZ, RZ, R40 ;  /* 0x000000ffff407224 */ /* 0x000fe200078e0028 */
[----:B------:R-:W-:-:S11]  /*6f7e0*/  MOV R65, R41 ;  /* 0x0000002900417202 */ /* 0x000fd60000000f00 */
[----:B------:R-:W-:Y:S05]  /*6f7f0*/  @!P0 BRA `(.L_x_1007) ;  /* 0x0000000000608947 */ /* 0x000fea0003800000 */
[----:B------:R-:W-:Y:S01]  /*6f800*/  IMAD.MOV.U32 R64, RZ, RZ, R42 ;  /* 0x000000ffff407224 */ /* 0x000fe200078e002a */
[----:B------:R-:W-:Y:S01]  /*6f810*/  MOV R65, R43 ;  /* 0x0000002b00417202 */ /* 0x000fe20000000f00 */
[----:B------:R-:W-:Y:S06]  /*6f820*/  BRA `(.L_x_1007) ;  /* 0x0000000000547947 */ /* 0x000fec0003800000 */
.L_x_1004:
        /* <DEDUP_REMOVED lines=8> */
.L_x_1010:
[----:B------:R-:W-:-:S13]  /*6f8b0*/  ISETP.NE.AND P0, PT, R65, 0xa, PT ;  /* 0x0000000a4100780c */ /* 0x000fda0003f05270 */
[C-C-:B------:R-:W-:Y:S02]  /*6f8c0*/  @P0 DADD R64, -R60.reuse, -R70.reuse ;  /* 0x000000003c400229 */ /* 0x140fe40000000946 */
[----:B------:R-:W-:Y:S01]  /*6f8d0*/  @!P0 DADD R64, -R60, R70 ;  /* 0x000000003c408229 */ /* 0x000fe20000000146 */
[----:B------:R-:W-:Y:S10]  /*6f8e0*/  BRA `(.L_x_1007) ;  /* 0x0000000000247947 */ /* 0x000ff40003800000 */
.L_x_1009:
[----:B------:R-:W-:-:S13]  /*6f8f0*/  ISETP.GT.AND P0, PT, R65, 0xd, PT ;  /* 0x0000000d4100780c */ /* 0x000fda0003f04270 */
[----:B------:R-:W-:Y:S05]  /*6f900*/  @P0 BRA `(.L_x_1011) ;  /* 0x0000000000100947 */ /* 0x000fea0003800000 */
[----:B------:R-:W-:-:S13]  /*6f910*/  ISETP.NE.AND P0, PT, R65, 0xc, PT ;  /* 0x0000000c4100780c */ /* 0x000fda0003f05270 */
[--C-:B------:R-:W-:Y:S02]  /*6f920*/  @P0 DADD R64, R60, -R70.reuse ;  /* 0x000000003c400229 */ /* 0x100fe40000000846 */
[----:B------:R-:W-:Y:S01]  /*6f930*/  @!P0 DADD R64, R54, R70 ;  /* 0x0000000036408229 */ /* 0x000fe20000000046 */
[----:B------:R-:W-:Y:S10]  /*6f940*/  BRA `(.L_x_1007) ;  /* 0x00000000000c7947 */ /* 0x000ff40003800000 */
.L_x_1011:
[----:B------:R-:W-:-:S13]  /*6f950*/  ISETP.NE.AND P0, PT, R65, 0xe, PT ;  /* 0x0000000e4100780c */ /* 0x000fda0003f05270 */
[--C-:B------:R-:W-:Y:S02]  /*6f960*/  @P0 DADD R64, -R60, -R70.reuse ;  /* 0x000000003c400229 */ /* 0x100fe40000000946 */
[----:B------:R-:W-:-:S11]  /*6f970*/  @!P0 DADD R64, -R54, R70 ;  /* 0x0000000036408229 */ /* 0x000fd60000000146 */
.L_x_1007:
[----:B------:R-:W-:Y:S05]  /*6f980*/  BSYNC.RECONVERGENT B1 ;  /* 0x0000000000017941 */ /* 0x000fea0003800200 */
.L_x_1003:
        /* <DEDUP_REMOVED lines=17> */
.L_x_1015:
[----:B------:R-:W-:-:S13]  /*6faa0*/  ISETP.NE.AND P0, PT, R81, 0x2, PT ;  /* 0x000000025100780c */ /* 0x000fda0003f05270 */
[C-C-:B------:R-:W-:Y:S02]  /*6fab0*/  @P0 DADD R64, -R62.reuse, -R72.reuse ;  /* 0x000000003e400229 */ /* 0x140fe40000000948 */
[----:B------:R-:W-:Y:S01]  /*6fac0*/  @!P0 DADD R64, R62, -R72 ;  /* 0x000000003e408229 */ /* 0x000fe20000000848 */
[----:B------:R-:W-:Y:S10]  /*6fad0*/  BRA `(.L_x_1016) ;  /* 0x0000000000947947 */ /* 0x000ff40003800000 */
.L_x_1014:
        /* <DEDUP_REMOVED lines=9> */
.L_x_1017:
[----:B------:R-:W-:Y:S01]  /*6fb70*/  ISETP.NE.AND P0, PT, R81, 0x6, PT ;  /* 0x000000065100780c */ /* 0x000fe20003f05270 */
[----:B------:R-:W-:Y:S01]  /*6fb80*/  IMAD.MOV.U32 R64, RZ, RZ, R50 ;  /* 0x000000ffff407224 */ /* 0x000fe200078e0032 */
[----:B------:R-:W-:-:S11]  /*6fb90*/  MOV R65, R51 ;  /* 0x0000003300417202 */ /* 0x000fd60000000f00 */
[----:B------:R-:W-:Y:S05]  /*6fba0*/  @!P0 BRA `(.L_x_1016) ;  /* 0x0000000000608947 */ /* 0x000fea0003800000 */
[----:B------:R-:W-:Y:S01]  /*6fbb0*/  IMAD.MOV.U32 R64, RZ, RZ, R52 ;  /* 0x000000ffff407224 */ /* 0x000fe200078e0034 */
[----:B------:R-:W-:Y:S01]  /*6fbc0*/  MOV R65, R53 ;  /* 0x0000003500417202 */ /* 0x000fe20000000f00 */
[----:B------:R-:W-:Y:S06]  /*6fbd0*/  BRA `(.L_x_1016) ;  /* 0x0000000000547947 */ /* 0x000fec0003800000 */
.L_x_1013:
        /* <DEDUP_REMOVED lines=8> */
.L_x_1019:
[----:B------:R-:W-:-:S13]  /*6fc60*/  ISETP.NE.AND P0, PT, R81, 0xa, PT ;  /* 0x0000000a5100780c */ /* 0x000fda0003f05270 */
[C-C-:B------:R-:W-:Y:S02]  /*6fc70*/  @P0 DADD R64, -R60.reuse, -R72.reuse ;  /* 0x000000003c400229 */ /* 0x140fe40000000948 */
[----:B------:R-:W-:Y:S01]  /*6fc80*/  @!P0 DADD R64, -R60, R72 ;  /* 0x000000003c408229 */ /* 0x000fe20000000148 */
[----:B------:R-:W-:Y:S10]  /*6fc90*/  BRA `(.L_x_1016) ;  /* 0x0000000000247947 */ /* 0x000ff40003800000 */
.L_x_1018:
[----:B------:R-:W-:-:S13]  /*6fca0*/  ISETP.GT.AND P0, PT, R81, 0xd, PT ;  /* 0x0000000d5100780c */ /* 0x000fda0003f04270 */
[----:B------:R-:W-:Y:S05]  /*6fcb0*/  @P0 BRA `(.L_x_1020) ;  /* 0x0000000000100947 */ /* 0x000fea0003800000 */
[----:B------:R-:W-:-:S13]  /*6fcc0*/  ISETP.NE.AND P0, PT, R81, 0xc, PT ;  /* 0x0000000c5100780c */ /* 0x000fda0003f05270 */
[--C-:B------:R-:W-:Y:S02]  /*6fcd0*/  @P0 DADD R64, R60, -R72.reuse ;  /* 0x000000003c400229 */ /* 0x100fe40000000848 */
[----:B------:R-:W-:Y:S01]  /*6fce0*/  @!P0 DADD R64, R62, R72 ;  /* 0x000000003e408229 */ /* 0x000fe20000000048 */
[----:B------:R-:W-:Y:S10]  /*6fcf0*/  BRA `(.L_x_1016) ;  /* 0x00000000000c7947 */ /* 0x000ff40003800000 */
.L_x_1020:
[----:B------:R-:W-:-:S13]  /*6fd00*/  ISETP.NE.AND P0, PT, R81, 0xe, PT ;  /* 0x0000000e5100780c */ /* 0x000fda0003f05270 */
[--C-:B------:R-:W-:Y:S02]  /*6fd10*/  @P0 DADD R64, -R60, -R72.reuse ;  /* 0x000000003c400229 */ /* 0x100fe40000000948 */
[----:B------:R-:W-:-:S11]  /*6fd20*/  @!P0 DADD R64, -R62, R72 ;  /* 0x000000003e408229 */ /* 0x000fd60000000148 */
.L_x_1016:
[----:B------:R-:W-:Y:S05]  /*6fd30*/  BSYNC.RECONVERGENT B1 ;  /* 0x0000000000017941 */ /* 0x000fea0003800200 */
.L_x_1012:
        /* <DEDUP_REMOVED lines=14> */
.L_x_1024:
[----:B------:R-:W-:-:S13]  /*6fe20*/  ISETP.NE.AND P0, PT, R81, 0x2, PT ;  /* 0x000000025100780c */ /* 0x000fda0003f05270 */
[C-C-:B------:R-:W-:Y:S02]  /*6fe30*/  @P0 DADD R82, -R54.reuse, -R72.reuse ;  /* 0x0000000036520229 */ /* 0x140fe40000000948 */
[----:B------:R-:W-:Y:S01]  /*6fe40*/  @!P0 DADD R82, R54, -R72 ;  /* 0x0000000036528229 */ /* 0x000fe20000000848 */
[----:B------:R-:W-:Y:S10]  /*6fe50*/  BRA `(.L_x_1025) ;  /* 0x0000000000947947 */ /* 0x000ff40003800000 */
.L_x_1023:
        /* <DEDUP_REMOVED lines=9> */
.L_x_1026:
[----:B------:R-:W-:Y:S01]  /*6fef0*/  ISETP.NE.AND P0, PT, R81, 0x6, PT ;  /* 0x000000065100780c */ /* 0x000fe20003f05270 */
[----:B------:R-:W-:Y:S01]  /*6ff00*/  IMAD.MOV.U32 R82, RZ, RZ, R40 ;  /* 0x000000ffff527224 */ /* 0x000fe200078e0028 */
[----:B------:R-:W-:-:S11]  /*6ff10*/  MOV R83, R41 ;  /* 0x0000002900537202 */ /* 0x000fd60000000f00 */
[----:B------:R-:W-:Y:S05]  /*6ff20*/  @!P0 BRA `(.L_x_1025) ;  /* 0x0000000000608947 */ /* 0x000fea0003800000 */
[----:B------:R-:W-:Y:S01]  /*6ff30*/  IMAD.MOV.U32 R82, RZ, RZ, R42 ;  /* 0x000000ffff527224 */ /* 0x000fe200078e002a */
[----:B------:R-:W-:Y:S01]  /*6ff40*/  MOV R83, R43 ;  /* 0x0000002b00537202 */ /* 0x000fe20000000f00 */
[----:B------:R-:W-:Y:S06]  /*6ff50*/  BRA `(.L_x_1025) ;  /* 0x0000000000547947 */ /* 0x000fec0003800000 */
.L_x_1022:
        /* <DEDUP_REMOVED lines=8> */
.L_x_1028:
[----:B------:R-:W-:-:S13]  /*6ffe0*/  ISETP.NE.AND P0, PT, R81, 0xa, PT ;  /* 0x0000000a5100780c */ /* 0x000fda0003f05270 */
[C-C-:B------:R-:W-:Y:S02]  /*6fff0*/  @P0 DADD R82, -R60.reuse, -R72.reuse ;  /* 0x000000003c520229 */ /* 0x140fe40000000948 */
[----:B------:R-:W-:Y:S01]  /*70000*/  @!P0 DADD R82, -R60, R72 ;  /* 0x000000003c528229 */ /* 0x000fe20000000148 */
[----:B------:R-:W-:Y:S10]  /*70010*/  BRA `(.L_x_1025) ;  /* 0x0000000000247947 */ /* 0x000ff40003800000 */
.L_x_1027:
[----:B------:R-:W-:-:S13]  /*70020*/  ISETP.GT.AND P0, PT, R81, 0xd, PT ;  /* 0x0000000d5100780c */ /* 0x000fda0003f04270 */
[----:B------:R-:W-:Y:S05]  /*70030*/  @P0 BRA `(.L_x_1029) ;  /* 0x0000000000100947 */ /* 0x000fea0003800000 */
[----:B------:R-:W-:-:S13]  /*70040*/  ISETP.NE.AND P0, PT, R81, 0xc, PT ;  /* 0x0000000c5100780c */ /* 0x000fda0003f05270 */
[--C-:B------:R-:W-:Y:S02]  /*70050*/  @P0 DADD R82, R60, -R72.reuse ;  /* 0x000000003c520229 */ /* 0x100fe40000000848 */
[----:B------:R-:W-:Y:S01]  /*70060*/  @!P0 DADD R82, R54, R72 ;  /* 0x0000000036528229 */ /* 0x000fe20000000048 */
[----:B------:R-:W-:Y:S10]  /*70070*/  BRA `(.L_x_1025) ;  /* 0x00000000000c7947 */ /* 0x000ff40003800000 */
.L_x_1029:
[----:B------:R-:W-:-:S13]  /*70080*/  ISETP.NE.AND P0, PT, R81, 0xe, PT ;  /* 0x0000000e5100780c */ /* 0x000fda0003f05270 */
[--C-:B------:R-:W-:Y:S02]  /*70090*/  @P0 DADD R82, -R60, -R72.reuse ;  /* 0x000000003c520229 */ /* 0x100fe40000000948 */
[----:B------:R-:W-:-:S11]  /*700a0*/  @!P0 DADD R82, -R54, R72 ;  /* 0x0000000036528229 */ /* 0x000fd60000000148 */
.L_x_1025:
[----:B------:R-:W-:Y:S05]  /*700b0*/  BSYNC.RECONVERGENT B1 ;  /* 0x0000000000017941 */ /* 0x000fea0003800200 */
.L_x_1021:
        /* <DEDUP_REMOVED lines=17> */
.L_x_1033:
[----:B------:R-:W-:-:S13]  /*701d0*/  ISETP.NE.AND P0, PT, R82, 0x2, PT ;  /* 0x000000025200780c */ /* 0x000fda0003f05270 */
[C-C-:B------:R-:W-:Y:S02]  /*701e0*/  @P0 DADD R64, -R62.reuse, -R70.reuse ;  /* 0x000000003e400229 */ /* 0x140fe40000000946 */
[----:B------:R-:W-:Y:S01]  /*701f0*/  @!P0 DADD R64, R62, -R70 ;  /* 0x000000003e408229 */ /* 0x000fe20000000846 */
[----:B------:R-:W-:Y:S10]  /*70200*/  BRA `(.L_x_1034) ;  /* 0x0000000000947947 */ /* 0x000ff40003800000 */
.L_x_1032:
        /* <DEDUP_REMOVED lines=9> */
.L_x_1035:
[----:B------:R-:W-:Y:S01]  /*702a0*/  ISETP.NE.AND P0, PT, R82, 0x6, PT ;  /* 0x000000065200780c */ /* 0x000fe20003f05270 */
[----:B------:R-:W-:Y:S01]  /*702b0*/  IMAD.MOV.U32 R65, RZ, RZ, R33 ;  /* 0x000000ffff417224 */ /* 0x000fe200078e0021 */
[----:B------:R-:W-:-:S11]  /*702c0*/  MOV R64, R32 ;  /* 0x0000002000407202 */ /* 0x000fd60000000f00 */
[----:B------:R-:W-:Y:S05]  /*702d0*/  @!P0 BRA `(.L_x_1034) ;  /* 0x0000000000608947 */ /* 0x000fea0003800000 */
[----:B------:R-:W-:Y:S01]  /*702e0*/  MOV R64, R34 ;  /* 0x0000002200407202 */ /* 0x000fe20000000f00 */
[----:B------:R-:W-:Y:S01]  /*702f0*/  IMAD.MOV.U32 R65, RZ, RZ, R35 ;  /* 0x000000ffff417224 */ /* 0x000fe200078e0023 */
[----:B------:R-:W-:Y:S06]  /*70300*/  BRA `(.L_x_1034) ;  /* 0x0000000000547947 */ /* 0x000fec0003800000 */
.L_x_1031:
        /* <DEDUP_REMOVED lines=8> */
.L_x_1037:
[----:B------:R-:W-:-:S13]  /*70390*/  ISETP.NE.AND P0, PT, R82, 0xa, PT ;  /* 0x0000000a5200780c */ /* 0x000fda0003f05270 */
[C-C-:B------:R-:W-:Y:S02]  /*703a0*/  @P0 DADD R64, -R48.reuse, -R70.reuse ;  /* 0x0000000030400229 */ /* 0x140fe40000000946 */
[----:B------:R-:W-:Y:S01]  /*703b0*/  @!P0 DADD R64, -R48, R70 ;  /* 0x0000000030408229 */ /* 0x000fe20000000146 */
[----:B------:R-:W-:Y:S10]  /*703c0*/  BRA `(.L_x_1034) ;  /* 0x0000000000247947 */ /* 0x000ff40003800000 */
.L_x_1036:
[----:B------:R-:W-:-:S13]  /*703d0*/  ISETP.GT.AND P0, PT, R82, 0xd, PT ;  /* 0x0000000d5200780c */ /* 0x000fda0003f04270 */
[----:B------:R-:W-:Y:S05]  /*703e0*/  @P0 BRA `(.L_x_1038) ;  /* 0x0000000000100947 */ /* 0x000fea0003800000 */
[----:B------:R-:W-:-:S13]  /*703f0*/  ISETP.NE.AND P0, PT, R82, 0xc, PT ;  /* 0x0000000c5200780c */ /* 0x000fda0003f05270 */
[--C-:B------:R-:W-:Y:S02]  /*70400*/  @P0 DADD R64, R48, -R70.reuse ;  /* 0x0000000030400229 */ /* 0x100fe40000000846 */
[----:B------:R-:W-:Y:S01]  /*70410*/  @!P0 DADD R64, R62, R70 ;  /* 0x000000003e408229 */ /* 0x000fe20000000046 */
[----:B------:R-:W-:Y:S10]  /*70420*/  BRA `(.L_x_1034) ;  /* 0x00000000000c7947 */ /* 0x000ff40003800000 */
.L_x_1038:
[----:B------:R-:W-:-:S13]  /*70430*/  ISETP.NE.AND P0, PT, R82, 0xe, PT ;  /* 0x0000000e5200780c */ /* 0x000fda0003f05270 */
[--C-:B------:R-:W-:Y:S02]  /*70440*/  @P0 DADD R64, -R48, -R70.reuse ;  /* 0x0000000030400229 */ /* 0x100fe40000000946 */
[----:B------:R-:W-:-:S11]  /*70450*/  @!P0 DADD R64, -R62, R70 ;  /* 0x000000003e408229 */ /* 0x000fd60000000146 */
.L_x_1034:
[----:B------:R-:W-:Y:S05]  /*70460*/  BSYNC.RECONVERGENT B1 ;  /* 0x0000000000017941 */ /* 0x000fea0003800200 */
.L_x_1030:
        /* <DEDUP_REMOVED lines=15> */
.L_x_1042:
[----:B------:R-:W-:-:S13]  /*70560*/  ISETP.NE.AND P0, PT, R81, 0x2, PT ;  /* 0x000000025100780c */ /* 0x000fda0003f05270 */
[C-C-:B------:R-:W-:Y:S02]  /*70570*/  @P0 DADD R80, -R54.reuse, -R70.reuse ;  /* 0x0000000036500229 */ /* 0x140fe40000000946 */
[----:B------:R-:W-:Y:S01]  /*70580*/  @!P0 DADD R80, R54, -R70 ;  /* 0x0000000036508229 */ /* 0x000fe20000000846 */
[----:B------:R-:W-:Y:S10]  /*70590*/  BRA `(.L_x_1043) ;  /* 0x0000000000947947 */ /* 0x000ff40003800000 */
.L_x_1041:
        /* <DEDUP_REMOVED lines=9> */
.L_x_1044:
[----:B------:R-:W-:Y:S01]  /*70630*/  ISETP.NE.AND P0, PT, R81, 0x6, PT ;  /* 0x000000065100780c */ /* 0x000fe20003f05270 */
[----:B------:R-:W-:Y:S01]  /*70640*/  IMAD.MOV.U32 R80, RZ, RZ, R24 ;  /* 0x000000ffff507224 */ /* 0x000fe200078e0018 */
[----:B------:R-:W-:-:S11]  /*70650*/  MOV R81, R25 ;  /* 0x0000001900517202 */ /* 0x000fd60000000f00 */
[----:B------:R-:W-:Y:S05]  /*70660*/  @!P0 BRA `(.L_x_1043) ;  /* 0x0000000000608947 */ /* 0x000fea0003800000 */
[----:B------:R-:W-:Y:S01]  /*70670*/  IMAD.MOV.U32 R80, RZ, RZ, R26 ;  /* 0x000000ffff507224 */ /* 0x000fe200078e001a */
[----:B------:R-:W-:Y:S01]  /*70680*/  MOV R81, R27 ;  /* 0x0000001b00517202 */ /* 0x000fe20000000f00 */
[----:B------:R-:W-:Y:S06]  /*70690*/  BRA `(.L_x_1043) ;  /* 0x0000000000547947 */ /* 0x000fec0003800000 */
.L_x_1040:
        /* <DEDUP_REMOVED lines=8> */
.L_x_1046:
[----:B------:R-:W-:-:S13]  /*70720*/  ISETP.NE.AND P0, PT, R81, 0xa, PT ;  /* 0x0000000a5100780c */ /* 0x000fda0003f05270 */
[C-C-:B------:R-:W-:Y:S02]  /*70730*/  @P0 DADD R80, -R48.reuse, -R70.reuse ;  /* 0x0000000030500229 */ /* 0x140fe40000000946 */
[----:B------:R-:W-:Y:S01]  /*70740*/  @!P0 DADD R80, -R48, R70 ;  /* 0x0000000030508229 */ /* 0x000fe20000000146 */
[----:B------:R-:W-:Y:S10]  /*70750*/  BRA `(.L_x_1043) ;  /* 0x0000000000247947 */ /* 0x000ff40003800000 */
.L_x_1045:
[----:B------:R-:W-:-:S13]  /*70760*/  ISETP.GT.AND P0, PT, R81, 0xd, PT ;  /* 0x0000000d5100780c */ /* 0x000fda0003f04270 */
[----:B------:R-:W-:Y:S05]  /*70770*/  @P0 BRA `(.L_x_1047) ;  /* 0x0000000000100947 */ /* 0x000fea0003800000 */
[----:B------:R-:W-:-:S13]  /*70780*/  ISETP.NE.AND P0, PT, R81, 0xc, PT ;  /* 0x0000000c5100780c */ /* 0x000fda0003f05270 */
[--C-:B------:R-:W-:Y:S02]  /*70790*/  @P0 DADD R80, R48, -R70.reuse ;  /* 0x0000000030500229 */ /* 0x100fe40000000846 */
[----:B------:R-:W-:Y:S01]  /*707a0*/  @!P0 DADD R80, R54, R70 ;  /* 0x0000000036508229 */ /* 0x000fe20000000046 */
[----:B------:R-:W-:Y:S10]  /*707b0*/  BRA `(.L_x_1043) ;  /* 0x00000000000c7947 */ /* 0x000ff40003800000 */
.L_x_1047:
[----:B------:R-:W-:-:S13]  /*707c0*/  ISETP.NE.AND P0, PT, R81, 0xe, PT ;  /* 0x0000000e5100780c */ /* 0x000fda0003f05270 */
[--C-:B------:R-:W-:Y:S02]  /*707d0*/  @P0 DADD R80, -R48, -R70.reuse ;  /* 0x0000000030500229 */ /* 0x100fe40000000946 */
[----:B------:R-:W-:-:S11]  /*707e0*/  @!P0 DADD R80, -R54, R70 ;  /* 0x0000000036508229 */ /* 0x000fd60000000146 */
.L_x_1043:
[----:B------:R-:W-:Y:S05]  /*707f0*/  BSYNC.RECONVERGENT B1 ;  /* 0x0000000000017941 */ /* 0x000fea0003800200 */
.L_x_1039:
        /* <DEDUP_REMOVED lines=17> */
.L_x_1051:
[----:B------:R-:W-:-:S13]  /*70910*/  ISETP.NE.AND P0, PT, R82, 0x2, PT ;  /* 0x000000025200780c */ /* 0x000fda0003f05270 */
[C-C-:B------:R-:W-:Y:S02]  /*70920*/  @P0 DADD R80, -R62.reuse, -R72.reuse ;  /* 0x000000003e500229 */ /* 0x140fe40000000948 */
[----:B------:R-:W-:Y:S01]  /*70930*/  @!P0 DADD R80, R62, -R72 ;  /* 0x000000003e508229 */ /* 0x000fe20000000848 */
[----:B------:R-:W-:Y:S10]  /*70940*/  BRA `(.L_x_1052) ;  /* 0x0000000000947947 */ /* 0x000ff40003800000 */
.L_x_1050:
        /* <DEDUP_REMOVED lines=9> */
.L_x_1053:
[----:B------:R-:W-:Y:S01]  /*709e0*/  ISETP.NE.AND P0, PT, R82, 0x6, PT ;  /* 0x000000065200780c */ /* 0x000fe20003f05270 */
[----:B------:R-:W-:Y:S01]  /*709f0*/  IMAD.MOV.U32 R81, RZ, RZ, R33 ;  /* 0x000000ffff517224 */ /* 0x000fe200078e0021 */
[----:B------:R-:W-:-:S11]  /*70a00*/  MOV R80, R32 ;  /* 0x0000002000507202 */ /* 0x000fd60000000f00 */
[----:B------:R-:W-:Y:S05]  /*70a10*/  @!P0 BRA `(.L_x_1052) ;  /* 0x0000000000608947 */ /* 0x000fea0003800000 */
[----:B------:R-:W-:Y:S01]  /*70a20*/  MOV R80, R34 ;  /* 0x0000002200507202 */ /* 0x000fe20000000f00 */
[----:B------:R-:W-:Y:S01]  /*70a30*/  IMAD.MOV.U32 R81, RZ, RZ, R35 ;  /* 0x000000ffff517224 */ /* 0x000fe200078e0023 */
[----:B------:R-:W-:Y:S06]  /*70a40*/  BRA `(.L_x_1052) ;  /* 0x0000000000547947 */ /* 0x000fec0003800000 */
.L_x_1049:
        /* <DEDUP_REMOVED lines=8> */
.L_x_1055:
[----:B------:R-:W-:-:S13]  /*70ad0*/  ISETP.NE.AND P0, PT, R82, 0xa, PT ;  /* 0x0000000a5200780c */ /* 0x000fda0003f05270 */
[C-C-:B------:R-:W-:Y:S02]  /*70ae0*/  @P0 DADD R80, -R48.reuse, -R72.reuse ;  /* 0x0000000030500229 */ /* 0x140fe40000000948 */
[----:B------:R-:W-:Y:S01]  /*70af0*/  @!P0 DADD R80, -R48, R72 ;  /* 0x0000000030508229 */ /* 0x000fe20000000148 */
[----:B------:R-:W-:Y:S10]  /*70b00*/  BRA `(.L_x_1052) ;  /* 0x0000000000247947 */ /* 0x000ff40003800000 */
.L_x_1054:
[----:B------:R-:W-:-:S13]  /*70b10*/  ISETP.GT.AND P0, PT, R82, 0xd, PT ;  /* 0x0000000d5200780c */ /* 0x000fda0003f04270 */
[----:B------:R-:W-:Y:S05]  /*70b20*/  @P0 BRA `(.L_x_1056) ;  /* 0x0000000000100947 */ /* 0x000fea0003800000 */
[----:B------:R-:W-:-:S13]  /*70b30*/  ISETP.NE.AND P0, PT, R82, 0xc, PT ;  /* 0x0000000c5200780c */ /* 0x000fda0003f05270 */
[--C-:B------:R-:W-:Y:S02]  /*70b40*/  @P0 DADD R80, R48, -R72.reuse ;  /* 0x0000000030500229 */ /* 0x100fe40000000848 */
[----:B------:R-:W-:Y:S01]  /*70b50*/  @!P0 DADD R80, R62, R72 ;  /* 0x000000003e508229 */ /* 0x000fe20000000048 */
[----:B------:R-:W-:Y:S10]  /*70b60*/  BRA `(.L_x_1052) ;  /* 0x00000000000c7947 */ /* 0x000ff40003800000 */
.L_x_1056:
[----:B------:R-:W-:-:S13]  /*70b70*/  ISETP.NE.AND P0, PT, R82, 0xe, PT ;  /* 0x0000000e5200780c */ /* 0x000fda0003f05270 */
[--C-:B------:R-:W-:Y:S02]  /*70b80*/  @P0 DADD R80, -R48, -R72.reuse ;  /* 0x0000000030500229 */ /* 0x100fe40000000948 */
[----:B------:R-:W-:-:S11]  /*70b90*/  @!P0 DADD R80, -R62, R72 ;  /* 0x000000003e508229 */ /* 0x000fd60000000148 */
.L_x_1052:
[----:B------:R-:W-:Y:S05]  /*70ba0*/  BSYNC.RECONVERGENT B1 ;  /* 0x0000000000017941 */ /* 0x000fea0003800200 */
.L_x_1048:
        /* <DEDUP_REMOVED lines=15> */
.L_x_1060:
[----:B------:R-:W-:-:S13]  /*70ca0*/  ISETP.NE.AND P0, PT, R79, 0x2, PT ;  /* 0x000000024f00780c */ /* 0x000fda0003f05270 */
[C-C-:B------:R-:W-:Y:S02]  /*70cb0*/  @P0 DADD R78, -R54.reuse, -R72.reuse ;  /* 0x00000000364e0229 */ /* 0x140fe40000000948 */
[----:B------:R-:W-:Y:S01]  /*70cc0*/  @!P0 DADD R78, R54, -R72 ;  /* 0x00000000364e8229 */ /* 0x000fe20000000848 */
[----:B------:R-:W-:Y:S10]  /*70cd0*/  BRA `(.L_x_1061) ;  /* 0x0000000000947947 */ /* 0x000ff40003800000 */
.L_x_1059:
        /* <DEDUP_REMOVED lines=9> */
.L_x_1062:
[----:B------:R-:W-:Y:S01]  /*70d70*/  ISETP.NE.AND P0, PT, R79, 0x6, PT ;  /* 0x000000064f00780c */ /* 0x000fe20003f05270 */
[----:B------:R-:W-:Y:S01]  /*70d80*/  IMAD.MOV.U32 R78, RZ, RZ, R24 ;  /* 0x000000ffff4e7224 */ /* 0x000fe200078e0018 */
[----:B------:R-:W-:-:S11]  /*70d90*/  MOV R79, R25 ;  /* 0x00000019004f7202 */ /* 0x000fd60000000f00 */
[----:B------:R-:W-:Y:S05]  /*70da0*/  @!P0 BRA `(.L_x_1061) ;  /* 0x0000000000608947 */ /* 0x000fea0003800000 */
[----:B------:R-:W-:Y:S01]  /*70db0*/  IMAD.MOV.U32 R78, RZ, RZ, R26 ;  /* 0x000000ffff4e7224 */ /* 0x000fe200078e001a */
[----:B------:R-:W-:Y:S01]  /*70dc0*/  MOV R79, R27 ;  /* 0x0000001b004f7202 */ /* 0x000fe20000000f00 */
[----:B------:R-:W-:Y:S06]  /*70dd0*/  BRA `(.L_x_1061) ;  /* 0x0000000000547947 */ /* 0x000fec0003800000 */
.L_x_1058:
        /* <DEDUP_REMOVED lines=8> */
.L_x_1064:
[----:B------:R-:W-:-:S13]  /*70e60*/  ISETP.NE.AND P0, PT, R79, 0xa, PT ;  /* 0x0000000a4f00780c */ /* 0x000fda0003f05270 */
[C-C-:B------:R-:W-:Y:S02]  /*70e70*/  @P0 DADD R78, -R48.reuse, -R72.reuse ;  /* 0x00000000304e0229 */ /* 0x140fe40000000948 */
[----:B------:R-:W-:Y:S01]  /*70e80*/  @!P0 DADD R78, -R48, R72 ;  /* 0x00000000304e8229 */ /* 0x000fe20000000148 */
[----:B------:R-:W-:Y:S10]  /*70e90*/  BRA `(.L_x_1061) ;  /* 0x0000000000247947 */ /* 0x000ff40003800000 */
.L_x_1063:
[----:B------:R-:W-:-:S13]  /*70ea0*/  ISETP.GT.AND P0, PT, R79, 0xd, PT ;  /* 0x0000000d4f00780c */ /* 0x000fda0003f04270 */
[----:B------:R-:W-:Y:S05]  /*70eb0*/  @P0 BRA `(.L_x_1065) ;  /* 0x0000000000100947 */ /* 0x000fea0003800000 */
[----:B------:R-:W-:-:S13]  /*70ec0*/  ISETP.NE.AND P0, PT, R79, 0xc, PT ;  /* 0x0000000c4f00780c */ /* 0x000fda0003f05270 */
[--C-:B------:R-:W-:Y:S02]  /*70ed0*/  @P0 DADD R78, R48, -R72.reuse ;  /* 0x00000000304e0229 */ /* 0x100fe40000000848 */
[----:B------:R-:W-:Y:S01]  /*70ee0*/  @!P0 DADD R78, R54, R72 ;  /* 0x00000000364e8229 */ /* 0x000fe20000000048 */
[----:B------:R-:W-:Y:S10]  /*70ef0*/  BRA `(.L_x_1061) ;  /* 0x00000000000c7947 */ /* 0x000ff40003800000 */
.L_x_1065:
[----:B------:R-:W-:-:S13]  /*70f00*/  ISETP.NE.AND P0, PT, R79, 0xe, PT ;  /* 0x0000000e4f00780c */ /* 0x000fda0003f05270 */
[--C-:B------:R-:W-:Y:S02]  /*70f10*/  @P0 DADD R78, -R48, -R72.reuse ;  /* 0x00000000304e0229 */ /* 0x100fe40000000948 */
[----:B------:R-:W-:-:S11]  /*70f20*/  @!P0 DADD R78, -R54, R72 ;  /* 0x00000000364e8229 */ /* 0x000fd60000000148 */
.L_x_1061:
[----:B------:R-:W-:Y:S05]  /*70f30*/  BSYNC.RECONVERGENT B1 ;  /* 0x0000000000017941 */ /* 0x000fea0003800200 */
.L_x_1057:
[----:B------:R-:W-:Y:S01]  /*70f40*/  DADD R72, R78, -R80 ;  /* 0x000000004e487229 */ /* 0x000fe20000000850 */
[----:B------:R-:W-:-:S07]  /*70f50*/  IMAD.MOV.U32 R78, RZ, RZ, R77 ;  /* 0x000000ffff4e7224 */ /* 0x000fce00078e004d */
[----:B------:R-:W-:-:S11]  /*70f60*/  DFMA R72, R58, R72, R80 ;  /* 0x000000483a48722b */ /* 0x000fd60000000050 */
.L_x_993:
[----:B------:R-:W-:Y:S05]  /*70f70*/  BSYNC.RECONVERGENT B0 ;  /* 0x0000000000007941 */ /* 0x000fea0003800200 */
.L_x_992:
        /* <DEDUP_REMOVED lines=26> */
.L_x_1144:
[----:B------:R-:W0:Y:S01]  /*71120*/  MUFU.RCP64H R3, R23 ;  /* 0x0000001700037308 */ /* 0x000e220000001800 */
[----:B------:R-:W-:Y:S01]  /*71130*/  IADD3 R2, PT, PT, R23, 0x300402, RZ ;  /* 0x0030040217027810 */ /* 0x000fe20007ffe0ff */
[----:B------:R-:W-:Y:S01]  /*71140*/  DMUL R20, RZ, R22 ;  /* 0x00000016ff147228 */ /* 0x000fe20000000000 */
[----:B------:R-:W-:Y:S01]  /*71150*/  UMOV UR14, 0x9eecbfb2 ;  /* 0x9eecbfb2000e7882 */ /* 0x000fe20000000000 */
[----:B------:R-:W-:Y:S01]  /*71160*/  UMOV UR15, 0x40111c3c ;  /* 0x40111c3c000f7882 */ /* 0x000fe20000000000 */
[----:B------:R-:W-:Y:S01]  /*71170*/  FSETP.GEU.AND P0, PT, |R2|, 5.8789094863358348022e-39, PT ;  /* 0x004004020200780b */ /* 0x000fe20003f0e200 */
[----:B------:R-:W-:Y:S01]  /*71180*/  UMOV UR6, 0x9eecbfb2 ;  /* 0x9eecbfb200067882 */ /* 0x000fe20000000000 */
[----:B------:R-:W-:Y:S01]  /*71190*/  UMOV UR7, 0x40211c3c ;  /* 0x40211c3c00077882 */ /* 0x000fe20000000000 */
[----:B------:R-:W-:Y:S02]  /*711a0*/  DMUL R18, R22, UR14 ;  /* 0x0000000e16127c28 */ /* 0x000fe40008000000 */
[----:B------:R-:W-:-:S02]  /*711b0*/  DMUL R20, R20, UR14 ;  /* 0x0000000e14147c28 */ /* 0x000fc40008000000 */
[C---:B------:R-:W-:Y:S02]  /*711c0*/  DMUL R28, R22.reuse, UR6 ;  /* 0x00000006161c7c28 */ /* 0x040fe40008000000 */
[C---:B------:R-:W-:Y:S02]  /*711d0*/  DMUL R24, R22.reuse, -88 ;  /* 0xc056000016187828 */ /* 0x040fe40000000000 */
        /* <DEDUP_REMOVED lines=13> */
.L_x_1068:
        /* <DEDUP_REMOVED lines=66> */
.L_x_1143:
        /* <DEDUP_REMOVED lines=51> */
.L_x_1074:
[----:B------:R-:W-:-:S13]  /*71a00*/  ISETP.NE.AND P0, PT, R72, 0x2, PT ;  /* 0x000000024800780c */ /* 0x000fda0003f05270 */
[C-C-:B------:R-:W-:Y:S02]  /*71a10*/  @P0 DADD R4, -R62.reuse, -R70.reuse ;  /* 0x000000003e040229 */ /* 0x140fe40000000946 */
[----:B------:R-:W-:Y:S01]  /*71a20*/  @!P0 DADD R4, R62, -R70 ;  /* 0x000000003e048229 */ /* 0x000fe20000000846 */
[----:B------:R-:W-:Y:S10]  /*71a30*/  BRA `(.L_x_1075) ;  /* 0x0000000000947947 */ /* 0x000ff40003800000 */
.L_x_1073:
        /* <DEDUP_REMOVED lines=9> */
.L_x_1076:
[----:B------:R-:W-:Y:S01]  /*71ad0*/  ISETP.NE.AND P0, PT, R72, 0x6, PT ;  /* 0x000000064800780c */ /* 0x000fe20003f05270 */
[----:B------:R-:W-:Y:S01]  /*71ae0*/  IMAD.MOV.U32 R4, RZ, RZ, R50 ;  /* 0x000000ffff047224 */ /* 0x000fe200078e0032 */
[----:B------:R-:W-:-:S11]  /*71af0*/  MOV R5, R51 ;  /* 0x0000003300057202 */ /* 0x000fd60000000f00 */
[----:B------:R-:W-:Y:S05]  /*71b00*/  @!P0 BRA `(.L_x_1075) ;  /* 0x0000000000608947 */ /* 0x000fea0003800000 */
[----:B------:R-:W-:Y:S01]  /*71b10*/  IMAD.MOV.U32 R4, RZ, RZ, R52 ;  /* 0x000000ffff047224 */ /* 0x000fe200078e0034 */
[----:B------:R-:W-:Y:S01]  /*71b20*/  MOV R5, R53 ;  /* 0x0000003500057202 */ /* 0x000fe20000000f00 */
[----:B------:R-:W-:Y:S06]  /*71b30*/  BRA `(.L_x_1075) ;  /* 0x0000000000547947 */ /* 0x000fec0003800000 */
.L_x_1072:
        /* <DEDUP_REMOVED lines=8> */
.L_x_1078:
[----:B------:R-:W-:-:S13]  /*71bc0*/  ISETP.NE.AND P0, PT, R72, 0xa, PT ;  /* 0x0000000a4800780c */ /* 0x000fda0003f05270 */
[C-C-:B------:R-:W-:Y:S02]  /*71bd0*/  @P0 DADD R4, -R60.reuse, -R70.reuse ;  /* 0x000000003c040229 */ /* 0x140fe40000000946 */
[----:B------:R-:W-:Y:S01]  /*71be0*/  @!P0 DADD R4, -R60, R70 ;  /* 0x000000003c048229 */ /* 0x000fe20000000146 */
[----:B------:R-:W-:Y:S10]  /*71bf0*/  BRA `(.L_x_1075) ;  /* 0x0000000000247947 */ /* 0x000ff40003800000 */
.L_x_1077:
[----:B------:R-:W-:-:S13]  /*71c00*/  ISETP.GT.AND P0, PT, R72, 0xd, PT ;  /* 0x0000000d4800780c */ /* 0x000fda0003f04270 */
[----:B------:R-:W-:Y:S05]  /*71c10*/  @P0 BRA `(.L_x_1079) ;  /* 0x0000000000100947 */ /* 0x000fea0003800000 */
[----:B------:R-:W-:-:S13]  /*71c20*/  ISETP.NE.AND P0, PT, R72, 0xc, PT ;  /* 0x0000000c4800780c */ /* 0x000fda0003f05270 */
[--C-:B------:R-:W-:Y:S02]  /*71c30*/  @P0 DADD R4, R60, -R70.reuse ;  /* 0x000000003c040229 */ /* 0x100fe40000000846 */
[----:B------:R-:W-:Y:S01]  /*71c40*/  @!P0 DADD R4, R62, R70 ;  /* 0x000000003e048229 */ /* 0x000fe20000000046 */
[----:B------:R-:W-:Y:S10]  /*71c50*/  BRA `(.L_x_1075) ;  /* 0x00000000000c7947 */ /* 0x000ff40003800000 */
.L_x_1079:
[----:B------:R-:W-:-:S13]  /*71c60*/  ISETP.NE.AND P0, PT, R72, 0xe, PT ;  /* 0x0000000e4800780c */ /* 0x000fda0003f05270 */
[--C-:B------:R-:W-:Y:S02]  /*71c70*/  @P0 DADD R4, -R60, -R70.reuse ;  /* 0x000000003c040229 */ /* 0x100fe40000000946 */
[----:B------:R-:W-:-:S11]  /*71c80*/  @!P0 DADD R4, -R62, R70 ;  /* 0x000000003e048229 */ /* 0x000fd60000000146 */
.L_x_1075:
[----:B------:R-:W-:Y:S05]  /*71c90*/  BSYNC.RECONVERGENT B1 ;  /* 0x0000000000017941 */ /* 0x000fea0003800200 */
.L_x_1071:
        /* <DEDUP_REMOVED lines=14> */
.L_x_1083:
[----:B------:R-:W-:-:S13]  /*71d80*/  ISETP.NE.AND P0, PT, R65, 0x2, PT ;  /* 0x000000024100780c */ /* 0x000fda0003f05270 */
[C-C-:B------:R-:W-:Y:S02]  /*71d90*/  @P0 DADD R64, -R54.reuse, -R70.reuse ;  /* 0x0000000036400229 */ /* 0x140fe40000000946 */
[----:B------:R-:W-:Y:S01]  /*71da0*/  @!P0 DADD R64, R54, -R70 ;  /* 0x0000000036408229 */ /* 0x000fe20000000846 */
[----:B------:R-:W-:Y:S10]  /*71db0*/  BRA `(.L_x_1084) ;  /* 0x0000000000947947 */ /* 0x000ff40003800000 */
.L_x_1082:
        /* <DEDUP_REMOVED lines=9> */
.L_x_1085:
[----:B------:R-:W-:Y:S01]  /*71e50*/  ISETP.NE.AND P0, PT, R65, 0x6, PT ;  /* 0x000000064100780c */ /* 0x000fe20003f05270 */
[----:B------:R-:W-:Y:S01]  /*71e60*/  IMAD.MOV.U32 R64, RZ, RZ, R40 ;  /* 0x000000ffff407224 */ /* 0x000fe200078e0028 */
[----:B------:R-:W-:-:S11]  /*71e70*/  MOV R65, R41 ;  /* 0x0000002900417202 */ /* 0x000fd60000000f00 */
[----:B------:R-:W-:Y:S05]  /*71e80*/  @!P0 BRA `(.L_x_1084) ;  /* 0x0000000000608947 */ /* 0x000fea0003800000 */
[----:B------:R-:W-:Y:S01]  /*71e90*/  IMAD.MOV.U32 R64, RZ, RZ, R42 ;  /* 0x000000ffff407224 */ /* 0x000fe200078e002a */
[----:B------:R-:W-:Y:S01]  /*71ea0*/  MOV R65, R43 ;  /* 0x0000002b00417202 */ /* 0x000fe20000000f00 */
[----:B------:R-:W-:Y:S06]  /*71eb0*/  BRA `(.L_x_1084) ;  /* 0x0000000000547947 */ /* 0x000fec0003800000 */
.L_x_1081:
        /* <DEDUP_REMOVED lines=8> */
.L_x_1087:
[----:B------:R-:W-:-:S13]  /*71f40*/  ISETP.NE.AND P0, PT, R65, 0xa, PT ;  /* 0x0000000a4100780c */ /* 0x000fda0003f05270 */
[C-C-:B------:R-:W-:Y:S02]  /*71f50*/  @P0 DADD R64, -R60.reuse, -R70.reuse ;  /* 0x000000003c400229 */ /* 0x140fe40000000946 */
[----:B------:R-:W-:Y:S01]  /*71f60*/  @!P0 DADD R64, -R60, R70 ;  /* 0x000000003c408229 */ /* 0x000fe20000000146 */
[----:B------:R-:W-:Y:S10]  /*71f70*/  BRA `(.L_x_1084) ;  /* 0x0000000000247947 */ /* 0x000ff40003800000 */
.L_x_1086:
[----:B------:R-:W-:-:S13]  /*71f80*/  ISETP.GT.AND P0, PT, R65, 0xd, PT ;  /* 0x0000000d4100780c */ /* 0x000fda0003f04270 */
[----:B------:R-:W-:Y:S05]  /*71f90*/  @P0 BRA `(.L_x_1088) ;  /* 0x0000000000100947 */ /* 0x000fea0003800000 */
[----:B------:R-:W-:-:S13]  /*71fa0*/  ISETP.NE.AND P0, PT, R65, 0xc, PT ;  /* 0x0000000c4100780c */ /* 0x000fda0003f05270 */
[--C-:B------:R-:W-:Y:S02]  /*71fb0*/  @P0 DADD R64, R60, -R70.reuse ;  /* 0x000000003c400229 */ /* 0x100fe40000000846 */
[----:B------:R-:W-:Y:S01]  /*71fc0*/  @!P0 DADD R64, R54, R70 ;  /* 0x0000000036408229 */ /* 0x000fe20000000046 */
[----:B------:R-:W-:Y:S10]  /*71fd0*/  BRA `(.L_x_1084) ;  /* 0x00000000000c7947 */ /* 0x000ff40003800000 */
.L_x_1088:
[----:B------:R-:W-:-:S13]  /*71fe0*/  ISETP.NE.AND P0, PT, R65, 0xe, PT ;  /* 0x0000000e4100780c */ /* 0x000fda0003f05270 */
[--C-:B------:R-:W-:Y:S02]  /*71ff0*/  @P0 DADD R64, -R60, -R70.reuse ;  /* 0x000000003c400229 */ /* 0x100fe40000000946 */
[----:B------:R-:W-:-:S11]  /*72000*/  @!P0 DADD R64, -R54, R70 ;  /* 0x0000000036408229 */ /* 0x000fd60000000146 */
.L_x_1084:
[----:B------:R-:W-:Y:S05]  /*72010*/  BSYNC.RECONVERGENT B1 ;  /* 0x0000000000017941 */ /* 0x000fea0003800200 */
.L_x_1080:
        /* <DEDUP_REMOVED lines=17> */
.L_x_1092:
[----:B------:R-:W-:-:S13]  /*72130*/  ISETP.NE.AND P0, PT, R81, 0x2, PT ;  /* 0x000000025100780c */ /* 0x000fda0003f05270 */
[C-C-:B------:R-:W-:Y:S02]  /*72140*/  @P0 DADD R64, -R62.reuse, -R72.reuse ;  /* 0x000000003e400229 */ /* 0x140fe40000000948 */
[----:B------:R-:W-:Y:S01]  /*72150*/  @!P0 DADD R64, R62, -R72 ;  /* 0x000000003e408229 */ /* 0x000fe20000000848 */
[----:B------:R-:W-:Y:S10]  /*72160*/  BRA `(.L_x_1093) ;  /* 0x0000000000947947 */ /* 0x000ff40003800000 */
.L_x_1091:
        /* <DEDUP_REMOVED lines=9> */
.L_x_1094:
[----:B------:R-:W-:Y:S01]  /*72200*/  ISETP.NE.AND P0, PT, R81, 0x6, PT ;  /* 0x000000065100780c */ /* 0x000fe20003f05270 */
[----:B------:R-:W-:Y:S01]  /*72210*/  IMAD.MOV.U32 R64, RZ, RZ, R50 ;  /* 0x000000ffff407224 */ /* 0x000fe200078e0032 */
[----:B------:R-:W-:-:S11]  /*72220*/  MOV R65, R51 ;  /* 0x0000003300417202 */ /* 0x000fd60000000f00 */
[----:B------:R-:W-:Y:S05]  /*72230*/  @!P0 BRA `(.L_x_1093) ;  /* 0x0000000000608947 */ /* 0x000fea0003800000 */
[----:B------:R-:W-:Y:S01]  /*72240*/  IMAD.MOV.U32 R64, RZ, RZ, R52 ;  /* 0x000000ffff407224 */ /* 0x000fe200078e0034 */
[----:B------:R-:W-:Y:S01]  /*72250*/  MOV R65, R53 ;  /* 0x0000003500417202 */ /* 0x000fe20000000f00 */
[----:B------:R-:W-:Y:S06]  /*72260*/  BRA `(.L_x_1093) ;  /* 0x0000000000547947 */ /* 0x000fec0003800000 */
.L_x_1090:
        /* <DEDUP_REMOVED lines=8> */
.L_x_1096:
[----:B------:R-:W-:-:S13]  /*722f0*/  ISETP.NE.AND P0, PT, R81, 0xa, PT ;  /* 0x0000000a5100780c */ /* 0x000fda0003f05270 */
[C-C-:B------:R-:W-:Y:S02]  /*72300*/  @P0 DADD R64, -R60.reuse, -R72.reuse ;  /* 0x000000003c400229 */ /* 0x140fe40000000948 */
[----:B------:R-:W-:Y:S01]  /*72310*/  @!P0 DADD R64, -R60, R72 ;  /* 0x000000003c408229 */ /* 0x000fe20000000148 */
[----:B------:R-:W-:Y:S10]  /*72320*/  BRA `(.L_x_1093) ;  /* 0x0000000000247947 */ /* 0x000ff40003800000 */
.L_x_1095:
[----:B------:R-:W-:-:S13]  /*72330*/  ISETP.GT.AND P0, PT, R81, 0xd, PT ;  /* 0x0000000d5100780c */ /* 0x000fda0003f04270 */
[----:B------:R-:W-:Y:S05]  /*72340*/  @P0 BRA `(.L_x_1097) ;  /* 0x0000000000100947 */ /* 0x000fea0003800000 */
[----:B------:R-:W-:-:S13]  /*72350*/  ISETP.NE.AND P0, PT, R81, 0xc, PT ;  /* 0x0000000c5100780c */ /* 0x000fda0003f05270 */
[--C-:B------:R-:W-:Y:S02]  /*72360*/  @P0 DADD R64, R60, -R72.reuse ;  /* 0x000000003c400229 */ /* 0x100fe40000000848 */
[----:B------:R-:W-:Y:S01]  /*72370*/  @!P0 DADD R64, R62, R72 ;  /* 0x000000003e408229 */ /* 0x000fe20000000048 */
[----:B------:R-:W-:Y:S10]  /*72380*/  BRA `(.L_x_1093) ;  /* 0x00000000000c7947 */ /* 0x000ff40003800000 */
.L_x_1097:
[----:B------:R-:W-:-:S13]  /*72390*/  ISETP.NE.AND P0, PT, R81, 0xe, PT ;  /* 0x0000000e5100780c */ /* 0x000fda0003f05270 */
[--C-:B------:R-:W-:Y:S02]  /*723a0*/  @P0 DADD R64, -R60, -R72.reuse ;  /* 0x000000003c400229 */ /* 0x100fe40000000948 */
[----:B------:R-:W-:-:S11]  /*723b0*/  @!P0 DADD R64, -R62, R72 ;  /* 0x000000003e408229 */ /* 0x000fd60000000148 */
.L_x_1093:
[----:B------:R-:W-:Y:S05]  /*723c0*/  BSYNC.RECONVERGENT B1 ;  /* 0x0000000000017941 */ /* 0x000fea0003800200 */
.L_x_1089:
        /* <DEDUP_REMOVED lines=14> */
.L_x_1101:
[----:B------:R-:W-:-:S13]  /*724b0*/  ISETP.NE.AND P0, PT, R81, 0x2, PT ;  /* 0x000000025100780c */ /* 0x000fda0003f05270 */
[C-C-:B------:R-:W-:Y:S02]  /*724c0*/  @P0 DADD R82, -R54.reuse, -R72.reuse ;  /* 0x0000000036520229 */ /* 0x140fe40000000948 */
[----:B------:R-:W-:Y:S01]  /*724d0*/  @!P0 DADD R82, R54, -R72 ;  /* 0x0000000036528229 */ /* 0x000fe20000000848 */
[----:B------:R-:W-:Y:S10]  /*724e0*/  BRA `(.L_x_1102) ;  /* 0x0000000000947947 */ /* 0x000ff40003800000 */
.L_x_1100:
        /* <DEDUP_REMOVED lines=9> */
.L_x_1103:
[----:B------:R-:W-:Y:S01]  /*72580*/  ISETP.NE.AND P0, PT, R81, 0x6, PT ;  /* 0x000000065100780c */ /* 0x000fe20003f05270 */
[----:B------:R-:W-:Y:S01]  /*72590*/  IMAD.MOV.U32 R82, RZ, RZ, R40 ;  /* 0x000000ffff527224 */ /* 0x000fe200078e0028 */
[----:B------:R-:W-:-:S11]  /*725a0*/  MOV R83, R41 ;  /* 0x0000002900537202 */ /* 0x000fd60000000f00 */
[----:B------:R-:W-:Y:S05]  /*725b0*/  @!P0 BRA `(.L_x_1102) ;  /* 0x0000000000608947 */ /* 0x000fea0003800000 */
[----:B------:R-:W-:Y:S01]  /*725c0*/  IMAD.MOV.U32 R82, RZ, RZ, R42 ;  /* 0x000000ffff527224 */ /* 0x000fe200078e002a */
[----:B------:R-:W-:Y:S01]  /*725d0*/  MOV R83, R43 ;  /* 0x0000002b00537202 */ /* 0x000fe20000000f00 */
[----:B------:R-:W-:Y:S06]  /*725e0*/  BRA `(.L_x_1102) ;  /* 0x0000000000547947 */ /* 0x000fec0003800000 */
.L_x_1099:
        /* <DEDUP_REMOVED lines=8> */
.L_x_1105:
[----:B------:R-:W-:-:S13]  /*72670*/  ISETP.NE.AND P0, PT, R81, 0xa, PT ;  /* 0x0000000a5100780c */ /* 0x000fda0003f05270 */
[C-C-:B------:R-:W-:Y:S02]  /*72680*/  @P0 DADD R82, -R60.reuse, -R72.reuse ;  /* 0x000000003c520229 */ /* 0x140fe40000000948 */
[----:B------:R-:W-:Y:S01]  /*72690*/  @!P0 DADD R82, -R60, R72 ;  /* 0x000000003c528229 */ /* 0x000fe20000000148 */
[----:B------:R-:W-:Y:S10]  /*726a0*/  BRA `(.L_x_1102) ;  /* 0x0000000000247947 */ /* 0x000ff40003800000 */
.L_x_1104:
[----:B------:R-:W-:-:S13]  /*726b0*/  ISETP.GT.AND P0, PT, R81, 0xd, PT ;  /* 0x0000000d5100780c */ /* 0x000fda0003f04270 */
[----:B------:R-:W-:Y:S05]  /*726c0*/  @P0 BRA `(.L_x_1106) ;  /* 0x0000000000100947 */ /* 0x000fea0003800000 */
[----:B------:R-:W-:-:S13]  /*726d0*/  ISETP.NE.AND P0, PT, R81, 0xc, PT ;  /* 0x0000000c5100780c */ /* 0x000fda0003f05270 */
[--C-:B------:R-:W-:Y:S02]  /*726e0*/  @P0 DADD R82, R60, -R72.reuse ;  /* 0x000000003c520229 */ /* 0x100fe40000000848 */
[----:B------:R-:W-:Y:S01]  /*726f0*/  @!P0 DADD R82, R54, R72 ;  /* 0x0000000036528229 */ /* 0x000fe20000000048 */
[----:B------:R-:W-:Y:S10]  /*72700*/  BRA `(.L_x_1102) ;  /* 0x00000000000c7947 */ /* 0x000ff40003800000 */
.L_x_1106:
[----:B------:R-:W-:-:S13]  /*72710*/  ISETP.NE.AND P0, PT, R81, 0xe, PT ;  /* 0x0000000e5100780c */ /* 0x000fda0003f05270 */
[--C-:B------:R-:W-:Y:S02]  /*72720*/  @P0 DADD R82, -R60, -R72.reuse ;  /* 0x000000003c520229 */ /* 0x100fe40000000948 */
[----:B------:R-:W-:-:S11]  /*72730*/  @!P0 DADD R82, -R54, R72 ;  /* 0x0000000036528229 */ /* 0x000fd60000000148 */
.L_x_1102:
[----:B------:R-:W-:Y:S05]  /*72740*/  BSYNC.RECONVERGENT B1 ;  /* 0x0000000000017941 */ /* 0x000fea0003800200 */
.L_x_1098:
        /* <DEDUP_REMOVED lines=17> */
.L_x_1110:
[----:B------:R-:W-:-:S13]  /*72860*/  ISETP.NE.AND P0, PT, R82, 0x2, PT ;  /* 0x000000025200780c */ /* 0x000fda0003f05270 */
[C-C-:B------:R-:W-:Y:S02]  /*72870*/  @P0 DADD R64, -R62.reuse, -R70.reuse ;  /* 0x000000003e400229 */ /* 0x140fe40000000946 */
[----:B------:R-:W-:Y:S01]  /*72880*/  @!P0 DADD R64, R62, -R70 ;  /* 0x000000003e408229 */ /* 0x000fe20000000846 */
[----:B------:R-:W-:Y:S10]  /*72890*/  BRA `(.L_x_1111) ;  /* 0x0000000000947947 */ /* 0x000ff40003800000 */
.L_x_1109:
        /* <DEDUP_REMOVED lines=9> */
.L_x_1112:
[----:B------:R-:W-:Y:S01]  /*72930*/  ISETP.NE.AND P0, PT, R82, 0x6, PT ;  /* 0x000000065200780c */ /* 0x000fe20003f05270 */
[----:B------:R-:W-:Y:S01]  /*72940*/  IMAD.MOV.U32 R65, RZ, RZ, R33 ;  /* 0x000000ffff417224 */ /* 0x000fe200078e0021 */
[----:B------:R-:W-:-:S11]  /*72950*/  MOV R64, R32 ;  /* 0x0000002000407202 */ /* 0x000fd60000000f00 */
[----:B------:R-:W-:Y:S05]  /*72960*/  @!P0 BRA `(.L_x_1111) ;  /* 0x0000000000608947 */ /* 0x000fea0003800000 */
[----:B------:R-:W-:Y:S01]  /*72970*/  MOV R64, R34 ;  /* 0x0000002200407202 */ /* 0x000fe20000000f00 */
[----:B------:R-:W-:Y:S01]  /*72980*/  IMAD.MOV.U32 R65, RZ, RZ, R35 ;  /* 0x000000ffff417224 */ /* 0x000fe200078e0023 */
[----:B------:R-:W-:Y:S06]  /*72990*/  BRA `(.L_x_1111) ;  /* 0x0000000000547947 */ /* 0x000fec0003800000 */
.L_x_1108:
        /* <DEDUP_REMOVED lines=8> */
.L_x_1114:
[----:B------:R-:W-:-:S13]  /*72a20*/  ISETP.NE.AND P0, PT, R82, 0xa, PT ;  /* 0x0000000a5200780c */ /* 0x000fda0003f05270 */
[C-C-:B------:R-:W-:Y:S02]  /*72a30*/  @P0 DADD R64, -R48.reuse, -R70.reuse ;  /* 0x0000000030400229 */ /* 0x140fe40000000946 */
[----:B------:R-:W-:Y:S01]  /*72a40*/  @!P0 DADD R64, -R48, R70 ;  /* 0x0000000030408229 */ /* 0x000fe20000000146 */
[----:B------:R-:W-:Y:S10]  /*72a50*/  BRA `(.L_x_1111) ;  /* 0x0000000000247947 */ /* 0x000ff40003800000 */
.L_x_1113:
[----:B------:R-:W-:-:S13]  /*72a60*/  ISETP.GT.AND P0, PT, R82, 0xd, PT ;  /* 0x0000000d5200780c */ /* 0x000fda0003f04270 */
[----:B------:R-:W-:Y:S05]  /*72a70*/  @P0 BRA `(.L_x_1115) ;  /* 0x0000000000100947 */ /* 0x000fea0003800000 */
[----:B------:R-:W-:-:S13]  /*72a80*/  ISETP.NE.AND P0, PT, R82, 0xc, PT ;  /* 0x0000000c5200780c */ /* 0x000fda0003f05270 */
[--C-:B------:R-:W-:Y:S02]  /*72a90*/  @P0 DADD R64, R48, -R70.reuse ;  /* 0x0000000030400229 */ /* 0x100fe40000000846 */
[----:B------:R-:W-:Y:S01]  /*72aa0*/  @!P0 DADD R64, R62, R70 ;  /* 0x000000003e408229 */ /* 0x000fe20000000046 */
[----:B------:R-:W-:Y:S10]  /*72ab0*/  BRA `(.L_x_1111) ;  /* 0x00000000000c7947 */ /* 0x000ff40003800000 */
.L_x_1115:
[----:B------:R-:W-:-:S13]  /*72ac0*/  ISETP.NE.AND P0, PT, R82, 0xe, PT ;  /* 0x0000000e5200780c */ /* 0x000fda0003f05270 */
[--C-:B------:R-:W-:Y:S02]  /*72ad0*/  @P0 DADD R64, -R48, -R70.reuse ;  /* 0x0000000030400229 */ /* 0x100fe40000000946 */
[----:B------:R-:W-:-:S11]  /*72ae0*/  @!P0 DADD R64, -R62, R70 ;  /* 0x000000003e408229 */ /* 0x000fd60000000146 */
.L_x_1111:
[----:B------:R-:W-:Y:S05]  /*72af0*/  BSYNC.RECONVERGENT B1 ;  /* 0x0000000000017941 */ /* 0x000fea0003800200 */
.L_x_1107:
        /* <DEDUP_REMOVED lines=15> */
.L_x_1119:
[----:B------:R-:W-:-:S13]  /*72bf0*/  ISETP.NE.AND P0, PT, R81, 0x2, PT ;  /* 0x000000025100780c */ /* 0x000fda0003f05270 */
[C-C-:B------:R-:W-:Y:S02]  /*72c00*/  @P0 DADD R80, -R54.reuse, -R70.reuse ;  /* 0x0000000036500229 */ /* 0x140fe40000000946 */
[----:B------:R-:W-:Y:S01]  /*72c10*/  @!P0 DADD R80, R54, -R70 ;  /* 0x0000000036508229 */ /* 0x000fe20000000846 */
[----:B------:R-:W-:Y:S10]  /*72c20*/  BRA `(.L_x_1120) ;  /* 0x0000000000947947 */ /* 0x000ff40003800000 */
.L_x_1118:
        /* <DEDUP_REMOVED lines=9> */
.L_x_1121:
[----:B------:R-:W-:Y:S01]  /*72cc0*/  ISETP.NE.AND P0, PT, R81, 0x6, PT ;  /* 0x000000065100780c */ /* 0x000fe20003f05270 */
[----:B------:R-:W-:Y:S01]  /*72cd0*/  IMAD.MOV.U32 R80, RZ, RZ, R24 ;  /* 0x000000ffff507224 */ /* 0x000fe200078e0018 */
[----:B------:R-:W-:-:S11]  /*72ce0*/  MOV R81, R25 ;  /* 0x0000001900517202 */ /* 0x000fd60000000f00 */
[----:B------:R-:W-:Y:S05]  /*72cf0*/  @!P0 BRA `(.L_x_1120) ;  /* 0x0000000000608947 */ /* 0x000fea0003800000 */
[----:B------:R-:W-:Y:S01]  /*72d00*/  IMAD.MOV.U32 R80, RZ, RZ, R26 ;  /* 0x000000ffff507224 */ /* 0x000fe200078e001a */
[----:B------:R-:W-:Y:S01]  /*72d10*/  MOV R81, R27 ;  /* 0x0000001b00517202 */ /* 0x000fe20000000f00 */
[----:B------:R-:W-:Y:S06]  /*72d20*/  BRA `(.L_x_1120) ;  /* 0x0000000000547947 */ /* 0x000fec0003800000 */
.L_x_1117:
        /* <DEDUP_REMOVED lines=8> */
.L_x_1123:
[----:B------:R-:W-:-:S13]  /*72db0*/  ISETP.NE.AND P0, PT, R81, 0xa, PT ;  /* 0x0000000a5100780c */ /* 0x000fda0003f05270 */
[C-C-:B------:R-:W-:Y:S02]  /*72dc0*/  @P0 DADD R80, -R48.reuse, -R70.reuse ;  /* 0x0000000030500229 */ /* 0x140fe40000000946 */
[----:B------:R-:W-:Y:S01]  /*72dd0*/  @!P0 DADD R80, -R48, R70 ;  /* 0x0000000030508229 */ /* 0x000fe20000000146 */
[----:B------:R-:W-:Y:S10]  /*72de0*/  BRA `(.L_x_1120) ;  /* 0x0000000000247947 */ /* 0x000ff40003800000 */
.L_x_1122:
[----:B------:R-:W-:-:S13]  /*72df0*/  ISETP.GT.AND P0, PT, R81, 0xd, PT ;  /* 0x0000000d5100780c */ /* 0x000fda0003f04270 */
[----:B------:R-:W-:Y:S05]  /*72e00*/  @P0 BRA `(.L_x_1124) ;  /* 0x0000000000100947 */ /* 0x000fea0003800000 */
[----:B------:R-:W-:-:S13]  /*72e10*/  ISETP.NE.AND P0, PT, R81, 0xc, PT ;  /* 0x0000000c5100780c */ /* 0x000fda0003f05270 */
[--C-:B------:R-:W-:Y:S02]  /*72e20*/  @P0 DADD R80, R48, -R70.reuse ;  /* 0x0000000030500229 */ /* 0x100fe40000000846 */
[----:B------:R-:W-:Y:S01]  /*72e30*/  @!P0 DADD R80, R54, R70 ;  /* 0x0000000036508229 */ /* 0x000fe20000000046 */
[----:B------:R-:W-:Y:S10]  /*72e40*/  BRA `(.L_x_1120) ;  /* 0x00000000000c7947 */ /* 0x000ff40003800000 */
.L_x_1124:
[----:B------:R-:W-:-:S13]  /*72e50*/  ISETP.NE.AND P0, PT, R81, 0xe, PT ;  /* 0x0000000e5100780c */ /* 0x000fda0003f05270 */
[--C-:B------:R-:W-:Y:S02]  /*72e60*/  @P0 DADD R80, -R48, -R70.reuse ;  /* 0x0000000030500229 */ /* 0x100fe40000000946 */
[----:B------:R-:W-:-:S11]  /*72e70*/  @!P0 DADD R80, -R54, R70 ;  /* 0x0000000036508229 */ /* 0x000fd60000000146 */
.L_x_1120:
[----:B------:R-:W-:Y:S05]  /*72e80*/  BSYNC.RECONVERGENT B1 ;  /* 0x0000000000017941 */ /* 0x000fea0003800200 */
.L_x_1116:
        /* <DEDUP_REMOVED lines=17> */
.L_x_1128:
[----:B------:R-:W-:-:S13]  /*72fa0*/  ISETP.NE.AND P0, PT, R82, 0x2, PT ;  /* 0x000000025200780c */ /* 0x000fda0003f05270 */
[C-C-:B------:R-:W-:Y:S02]  /*72fb0*/  @P0 DADD R80, -R62.reuse, -R72.reuse ;  /* 0x000000003e500229 */ /* 0x140fe40000000948 */
[----:B------:R-:W-:Y:S01]  /*72fc0*/  @!P0 DADD R80, R62, -R72 ;  /* 0x000000003e508229 */ /* 0x000fe20000000848 */
[----:B------:R-:W-:Y:S10]  /*72fd0*/  BRA `(.L_x_1129) ;  /* 0x0000000000947947 */ /* 0x000ff40003800000 */
.L_x_1127:
        /* <DEDUP_REMOVED lines=9> */
.L_x_1130:
[----:B------:R-:W-:Y:S01]  /*73070*/  ISETP.NE.AND P0, PT, R82, 0x6, PT ;  /* 0x000000065200780c */ /* 0x000fe20003f05270 */
[----:B------:R-:W-:Y:S01]  /*73080*/  IMAD.MOV.U32 R81, RZ, RZ, R33 ;  /* 0x000000ffff517224 */ /* 0x000fe200078e0021 */
[----:B------:R-:W-:-:S11]  /*73090*/  MOV R80, R32 ;  /* 0x0000002000507202 */ /* 0x000fd60000000f00 */
[----:B------:R-:W-:Y:S05]  /*730a0*/  @!P0 BRA `(.L_x_1129) ;  /* 0x0000000000608947 */ /* 0x000fea0003800000 */
[----:B------:R-:W-:Y:S01]  /*730b0*/  MOV R80, R34 ;  /* 0x0000002200507202 */ /* 0x000fe20000000f00 */
[----:B------:R-:W-:Y:S01]  /*730c0*/  IMAD.MOV.U32 R81, RZ, RZ, R35 ;  /* 0x000000ffff517224 */ /* 0x000fe200078e0023 */
[----:B------:R-:W-:Y:S06]  /*730d0*/  BRA `(.L_x_1129) ;  /* 0x0000000000547947 */ /* 0x000fec0003800000 */
.L_x_1126:
        /* <DEDUP_REMOVED lines=8> */
.L_x_1132:
[----:B------:R-:W-:-:S13]  /*73160*/  ISETP.NE.AND P0, PT, R82, 0xa, PT ;  /* 0x0000000a5200780c */ /* 0x000fda0003f05270 */
[C-C-:B------:R-:W-:Y:S02]  /*73170*/  @P0 DADD R80, -R48.reuse, -R72.reuse ;  /* 0x0000000030500229 */ /* 0x140fe40000000948 */
[----:B------:R-:W-:Y:S01]  /*73180*/  @!P0 DADD R80, -R48, R72 ;  /* 0x0000000030508229 */ /* 0x000fe20000000148 */
[----:B------:R-:W-:Y:S10]  /*73190*/  BRA `(.L_x_1129) ;  /* 0x0000000000247947 */ /* 0x000ff40003800000 */
.L_x_1131:
[----:B------:R-:W-:-:S13]  /*731a0*/  ISETP.GT.AND P0, PT, R82, 0xd, PT ;  /* 0x0000000d5200780c */ /* 0x000fda0003f04270 */
[----:B------:R-:W-:Y:S05]  /*731b0*/  @P0 BRA `(.L_x_1133) ;  /* 0x0000000000100947 */ /* 0x000fea0003800000 */
[----:B------:R-:W-:-:S13]  /*731c0*/  ISETP.NE.AND P0, PT, R82, 0xc, PT ;  /* 0x0000000c5200780c */ /* 0x000fda0003f05270 */
[--C-:B------:R-:W-:Y:S02]  /*731d0*/  @P0 DADD R80, R48, -R72.reuse ;  /* 0x0000000030500229 */ /* 0x100fe40000000848 */
[----:B------:R-:W-:Y:S01]  /*731e0*/  @!P0 DADD R80, R62, R72 ;  /* 0x000000003e508229 */ /* 0x000fe20000000048 */
[----:B------:R-:W-:Y:S10]  /*731f0*/  BRA `(.L_x_1129) ;  /* 0x00000000000c7947 */ /* 0x000ff40003800000 */
.L_x_1133:
[----:B------:R-:W-:-:S13]  /*73200*/  ISETP.NE.AND P0, PT, R82, 0xe, PT ;  /* 0x0000000e5200780c */ /* 0x000fda0003f05270 */
[--C-:B------:R-:W-:Y:S02]  /*73210*/  @P0 DADD R80, -R48, -R72.reuse ;  /* 0x0000000030500229 */ /* 0x100fe40000000948 */
[----:B------:R-:W-:-:S11]  /*73220*/  @!P0 DADD R80, -R62, R72 ;  /* 0x000000003e508229 */ /* 0x000fd60000000148 */
.L_x_1129:
[----:B------:R-:W-:Y:S05]  /*73230*/  BSYNC.RECONVERGENT B1 ;  /* 0x0000000000017941 */ /* 0x000fea0003800200 */
.L_x_1125:
        /* <DEDUP_REMOVED lines=15> */
.L_x_1137:
[----:B------:R-:W-:-:S13]  /*73330*/  ISETP.NE.AND P0, PT, R79, 0x2, PT ;  /* 0x000000024f00780c */ /* 0x000fda0003f05270 */
[C-C-:B------:R-:W-:Y:S02]  /*73340*/  @P0 DADD R78, -R54.reuse, -R72.reuse ;  /* 0x00000000364e0229 */ /* 0x140fe40000000948 */
[----:B------:R-:W-:Y:S01]  /*73350*/  @!P0 DADD R78, R54, -R72 ;  /* 0x00000000364e8229 */ /* 0x000fe20000000848 */
[----:B------:R-:W-:Y:S10]  /*73360*/  BRA `(.L_x_1138) ;  /* 0x0000000000947947 */ /* 0x000ff40003800000 */
.L_x_1136:
        /* <DEDUP_REMOVED lines=9> */
.L_x_1139:
[----:B------:R-:W-:Y:S01]  /*73400*/  ISETP.NE.AND P0, PT, R79, 0x6, PT ;  /* 0x000000064f00780c */ /* 0x000fe20003f05270 */
[----:B------:R-:W-:Y:S01]  /*73410*/  IMAD.MOV.U32 R78, RZ, RZ, R24 ;  /* 0x000000ffff4e7224 */ /* 0x000fe200078e0018 */
[----:B------:R-:W-:-:S11]  /*73420*/  MOV R79, R25 ;  /* 0x00000019004f7202 */ /* 0x000fd60000000f00 */
[----:B------:R-:W-:Y:S05]  /*73430*/  @!P0 BRA `(.L_x_1138) ;  /* 0x0000000000608947 */ /* 0x000fea0003800000 */
[----:B------:R-:W-:Y:S01]  /*73440*/  IMAD.MOV.U32 R78, RZ, RZ, R26 ;  /* 0x000000ffff4e7224 */ /* 0x000fe200078e001a */
[----:B------:R-:W-:Y:S01]  /*73450*/  MOV R79, R27 ;  /* 0x0000001b004f7202 */ /* 0x000fe20000000f00 */
[----:B------:R-:W-:Y:S06]  /*73460*/  BRA `(.L_x_1138) ;  /* 0x0000000000547947 */ /* 0x000fec0003800000 */
.L_x_1135:
        /* <DEDUP_REMOVED lines=8> */
.L_x_1141:
[----:B------:R-:W-:-:S13]  /*734f0*/  ISETP.NE.AND P0, PT, R79, 0xa, PT ;  /* 0x0000000a4f00780c */ /* 0x000fda0003f05270 */
[C-C-:B------:R-:W-:Y:S02]  /*73500*/  @P0 DADD R78, -R48.reuse, -R72.reuse ;  /* 0x00000000304e0229 */ /* 0x140fe40000000948 */
[----:B------:R-:W-:Y:S01]  /*73510*/  @!P0 DADD R78, -R48, R72 ;  /* 0x00000000304e8229 */ /* 0x000fe20000000148 */
[----:B------:R-:W-:Y:S10]  /*73520*/  BRA `(.L_x_1138) ;  /* 0x0000000000247947 */ /* 0x000ff40003800000 */
.L_x_1140:
[----:B------:R-:W-:-:S13]  /*73530*/  ISETP.GT.AND P0, PT, R79, 0xd, PT ;  /* 0x0000000d4f00780c */ /* 0x000fda0003f04270 */
[----:B------:R-:W-:Y:S05]  /*73540*/  @P0 BRA `(.L_x_1142) ;  /* 0x0000000000100947 */ /* 0x000fea0003800000 */
[----:B------:R-:W-:-:S13]  /*73550*/  ISETP.NE.AND P0, PT, R79, 0xc, PT ;  /* 0x0000000c4f00780c */ /* 0x000fda0003f05270 */
[--C-:B------:R-:W-:Y:S02]  /*73560*/  @P0 DADD R78, R48, -R72.reuse ;  /* 0x00000000304e0229 */ /* 0x100fe40000000848 */
[----:B------:R-:W-:Y:S01]  /*73570*/  @!P0 DADD R78, R54, R72 ;  /* 0x00000000364e8229 */ /* 0x000fe20000000048 */
[----:B------:R-:W-:Y:S10]  /*73580*/  BRA `(.L_x_1138) ;  /* 0x00000000000c7947 */ /* 0x000ff40003800000 */
.L_x_1142:
[----:B------:R-:W-:-:S13]  /*73590*/  ISETP.NE.AND P0, PT, R79, 0xe, PT ;  /* 0x0000000e4f00780c */ /* 0x000fda0003f05270 */
[--C-:B------:R-:W-:Y:S02]  /*735a0*/  @P0 DADD R78, -R48, -R72.reuse ;  /* 0x00000000304e0229 */ /* 0x100fe40000000948 */
[----:B------:R-:W-:-:S11]  /*735b0*/  @!P0 DADD R78, -R54, R72 ;  /* 0x00000000364e8229 */ /* 0x000fd60000000148 */
.L_x_1138:
[----:B------:R-:W-:Y:S05]  /*735c0*/  BSYNC.RECONVERGENT B1 ;  /* 0x0000000000017941 */ /* 0x000fea0003800200 */
.L_x_1134:
[----:B------:R-:W-:Y:S01]  /*735d0*/  DADD R72, R78, -R80 ;  /* 0x000000004e487229 */ /* 0x000fe20000000850 */
[----:B------:R-:W-:-:S07]  /*735e0*/  IMAD.MOV.U32 R78, RZ, RZ, R77 ;  /* 0x000000ffff4e7224 */ /* 0x000fce00078e004d */
[----:B------:R-:W-:-:S11]  /*735f0*/  DFMA R72, R58, R72, R80 ;  /* 0x000000483a48722b */ /* 0x000fd60000000050 */
.L_x_1070:
[----:B------:R-:W-:Y:S05]  /*73600*/  BSYNC.RECONVERGENT B0 ;  /* 0x0000000000007941 */ /* 0x000fea0003800200 */
.L_x_1069:
        /* <DEDUP_REMOVED lines=46> */
.L_x_1146:
[----:B------:R-:W-:Y:S05]  /*738f0*/  BSYNC.RECONVERGENT B1 ;  /* 0x0000000000017941 */ /* 0x000fea0003800200 */
.L_x_1145:
        /* <DEDUP_REMOVED lines=39> */
.L_x_1150:
[----:B------:R-:W-:Y:S05]  /*73b70*/  BSYNC.RECONVERGENT B2 ;  /* 0x0000000000027941 */ /* 0x000fea0003800200 */
.L_x_1149:
[----:B------:R-:W-:Y:S01]  /*73b80*/  DMUL R2, R2, 0.5 ;  /* 0x3fe0000002027828 */ /* 0x000fe20000000000 */
[----:B------:R-:W-:Y:S10]  /*73b90*/  BRA `(.L_x_1151) ;  /* 0x0000000000107947 */ /* 0x000ff40003800000 */
.L_x_1148:
[----:B------:R-:W-:-:S06]  /*73ba0*/  DSETP.GT.AND P0, PT, R2, 1, PT ;  /* 0x3ff000000200742a */ /* 0x000fcc0003f04000 */
[----:B------:R-:W-:Y:S02]  /*73bb0*/  FSEL R2, R2, RZ, !P0 ;  /* 0x000000ff02027208 */ /* 0x000fe40004000000 */
[----:B------:R-:W-:-:S06]  /*73bc0*/  FSEL R3, R3, 1.875, !P0 ;  /* 0x3ff0000003037808 */ /* 0x000fcc0004000000 */
[----:B------:R-:W-:-:S11]  /*73bd0*/  DMUL R2, R2, 0.125 ;  /* 0x3fc0000002027828 */ /* 0x000fd60000000000 */
.L_x_1151:
[----:B------:R-:W-:Y:S05]  /*73be0*/  BSYNC.RECONVERGENT B1 ;  /* 0x0000000000017941 */ /* 0x000fea0003800200 */
.L_x_1147:
        /* <DEDUP_REMOVED lines=16> */
[----:B------:R-:W-:Y:S02]  /*73cf0*/  DFMA R18, R12, R10, R12 ;  /* 0x0000000a0c12722b */ /* 0x000fe4000000000c */
[----:B------:R-:W0:Y:S01]  /*73d00*/  LDS.64 R10, [R0+UR5] ;  /* 0x00000005000a7984 */ /* 0x000e220008000a00 */
[----:B------:R-:W-:-:S05]  /*73d10*/  DMUL R4, R2, 17 ;  /* 0x4031000002047828 */ /* 0x000fca0000000000 */
[----:B------:R-:W-:-:S03]  /*73d20*/  DMUL R12, R18, R16 ;  /* 0x00000010120c7228 */ /* 0x000fc60000000000 */
[----:B------:R-:W-:-:S05]  /*73d30*/  DMUL R4, R4, 0.0625 ;  /* 0x3fb0000004047828 */ /* 0x000fca0000000000 */
        /* <DEDUP_REMOVED lines=15> */
.L_x_1153:
[----:B------:R-:W-:Y:S05]  /*73e30*/  BSYNC.RECONVERGENT B1 ;  /* 0x0000000000017941 */ /* 0x000fea0003800200 */
.L_x_1152:
        /* <DEDUP_REMOVED lines=39> */
.L_x_1155:
[----:B------:R-:W-:Y:S05]  /*740b0*/  BSYNC.RECONVERGENT B1 ;  /* 0x0000000000017941 */ /* 0x000fea0003800200 */
.L_x_1154:
[----:B------:R-:W0:Y:S01]  /*740c0*/  MUFU.RCP64H R13, 10 ;  /* 0x40240000000d7908 */ /* 0x000e220000001800 */
[----:B------:R-:W-:Y:S02]  /*740d0*/  HFMA2 R14, -RZ, RZ, 0, 0 ;  /* 0x00000000ff0e7431 */ /* 0x000fe400000001ff */
[----:B------:R-:W-:Y:S01]  /*740e0*/  IMAD.MOV.U32 R15, RZ, RZ, 0x40240000 ;  /* 0x40240000ff0f7424 */ /* 0x000fe200078e00ff */
[----:B------:R-:W-:Y:S01]  /*740f0*/  MOV R12, 0x1 ;  /* 0x00000001000c7802 */ /* 0x000fe20000000f00 */
[----:B------:R-:W2:Y:S01]  /*74100*/  LDS.64 R16, [R0+UR5+0x38] ;  /* 0x0000380500107984 */ /* 0x000ea20008000a00 */
[----:B------:R-:W-:Y:S01]  /*74110*/  DSETP.GEU.AND P0, PT, R2, RZ, PT ;  /* 0x000000ff0200722a */ /* 0x000fe20003f0e000 */
[----:B------:R-:W-:Y:S02]  /*74120*/  BSSY.RECONVERGENT B1, `(.L_x_1156) ;  /* 0x000001a000017945 */ /* 0x000fe40003800200 */
[----:B------:R-:W3:Y:S01]  /*74130*/  LDS.64 R20, [R0+UR5+0x8] ;  /* 0x0000080500147984 */ /* 0x000ee20008000a00 */
[----:B0-----:R-:W-:-:S08]  /*74140*/  DFMA R18, R12, -R14, 1 ;  /* 0x3ff000000c12742b */ /* 0x001fd0000000080e */
[----:B------:R-:W-:-:S08]  /*74150*/  DFMA R18, R18, R18, R18 ;  /* 0x000000121212722b */ /* 0x000fd00000000012 */
[----:B------:R-:W-:Y:S02]  /*74160*/  DFMA R18, R12, R18, R12 ;  /* 0x000000120c12722b */ /* 0x000fe4000000000c */
[----:B------:R-:W-:-:S06]  /*74170*/  DMUL R12, R2, 4 ;  /* 0x40100000020c7828 */ /* 0x000fcc0000000000 */
[----:B------:R-:W-:Y:S01]  /*74180*/  DFMA R14, R18, -R14, 1 ;  /* 0x3ff00000120e742b */ /* 0x000fe2000000080e */
[----:B--2---:R-:W-:-:S03]  /*74190*/  FSETP.GEU.AND P1, PT, |R17|, 6.5827683646048100446e-37, PT ;  /* 0x036000001100780b */ /* 0x004fc60003f2e200 */
[----:B------:R-:W-:Y:S02]  /*741a0*/  FSEL R12, R12, R2, !P0 ;  /* 0x000000020c0c7208 */ /* 0x000fe40004000000 */
[----:B------:R-:W-:Y:S02]  /*741b0*/  FSEL R13, R13, R3, !P0 ;  /* 0x000000030d0d7208 */ /* 0x000fe40004000000 */
[----:B------:R-:W-:Y:S02]  /*741c0*/  DFMA R18, R18, R14, R18 ;  /* 0x0000000e1212722b */ /* 0x000fe40000000012 */
[----:B---3--:R-:W-:Y:S02]  /*741d0*/  DMUL R20, R20, 0.001953125 ;  /* 0x3f60000014147828 */ /* 0x008fe40000000000 */
[----:B------:R-:W-:-:S04]  /*741e0*/  DADD R10, R10, -R12 ;  /* 0x000000000a0a7229 */ /* 0x000fc8000000080c */
[----:B------:R-:W-:-:S03]  /*741f0*/  DMUL R14, R18, R16 ;  /* 0x00000010120e7228 */ /* 0x000fc60000000000 */
[----:B------:R0:W-:Y:S05]  /*74200*/  STS.64 [R0+UR5+0x78], R10 ;  /* 0x0000780a00007988 */ /* 0x0001ea0008000a05 */
[----:B------:R-:W-:-:S08]  /*74210*/  DFMA R2, R14, -10, R16 ;  /* 0xc02400000e02782b */ /* 0x000fd00000000010 */
[----:B------:R-:W-:-:S10]  /*74220*/  DFMA R2, R18, R2, R14 ;  /* 0x000000021202722b */ /* 0x000fd4000000000e */
[----:B------:R-:W-:-:S05]  /*74230*/  FFMA R9, RZ, 2.5625, R3 ;  /* 0x40240000ff097823 */ /* 0x000fca0000000003 */
[----:B------:R-:W-:-:S13]  /*74240*/  FSETP.GT.AND P0, PT, |R9|, 1.469367938527859385e-39, PT ;  /* 0x001000000900780b */ /* 0x000fda0003f04200 */
[----:B0-----:R-:W-:Y:S05]  /*74250*/  @P0 BRA P1, `(.L_x_1157) ;  /* 0x0000000000180947 */ /* 0x001fea0000800000 */
[----:B------:R-:W-:Y:S01]  /*74260*/  IMAD.MOV.U32 R14, RZ, RZ, RZ ;  /* 0x000000ffff0e7224 */ /* 0x000fe200078e00ff */
[----:B------:R-:W-:Y:S02]  /*74270*/  MOV R15, 0x40240000 ;  /* 0x40240000000f7802 */ /* 0x000fe40000000f00 */
[----:B------:R-:W-:-:S07]  /*74280*/  MOV R18, 0x742a0 ;  /* 0x000742a000127802 */ /* 0x000fce0000000f00 */
[----:B-1----:R-:W-:Y:S05]  /*74290*/  CALL.REL.NOINC `($__internal_1_$__cuda_sm20_div_rn_f64_full) ;  /* 0x000000a800a07944 */ /* 0x002fea0003c00000 */
[----:B------:R-:W-:Y:S01]  /*742a0*/  IMAD.MOV.U32 R2, RZ, RZ, R28 ;  /* 0x000000ffff027224 */ /* 0x000fe200078e001c */
[----:B------:R-:W-:-:S07]  /*742b0*/  MOV R3, R29 ;  /* 0x0000001d00037202 */ /* 0x000fce0000000f00 */
.L_x_1157:
[----:B------:R-:W-:Y:S05]  /*742c0*/  BSYNC.RECONVERGENT B1 ;  /* 0x0000000000017941 */ /* 0x000fea0003800200 */
.L_x_1156:
        /* <DEDUP_REMOVED lines=39> */
.L_x_1159:
[----:B------:R-:W-:Y:S05]  /*74540*/  BSYNC.RECONVERGENT B1 ;  /* 0x0000000000017941 */ /* 0x000fea0003800200 */
.L_x_1158:
        /* <DEDUP_REMOVED lines=33> */
.L_x_1161:
[----:B------:R-:W-:Y:S05]  /*74760*/  BSYNC.RECONVERGENT B1 ;  /* 0x0000000000017941 */ /* 0x000fea0003800200 */
.L_x_1160:
        /* <DEDUP_REMOVED lines=26> */
.L_x_1163:
[----:B------:R-:W-:Y:S05]  /*74910*/  BSYNC.RECONVERGENT B1 ;  /* 0x0000000000017941 */ /* 0x000fea0003800200 */
.L_x_1162:
        /* <DEDUP_REMOVED lines=13> */
[----:B------:R-:W-:Y:S01]  /*749f0*/  @P1 FSEL R25, R5, R13, P0 ;  /* 0x0000000d05191208 */ /* 0x000fe20000000000 */
[----:B------:R-:W-:-:S05]  /*74a00*/  DSETP.GT.AND P0, PT, R20, RZ, PT ;  /* 0x000000ff1400722a */ /* 0x000fca0003f04000 */
[----:B------:R-:W-:-:S07]  /*74a10*/  DADD R24, R24, -R2 ;  /* 0x0000000018187229 */ /* 0x000fce0000000802 */
[----:B------:R0:W-:Y:S02]  /*74a20*/  STS.64 [R0+UR5+0x88], R24 ;  /* 0x0000881800007988 */ /* 0x0001e40008000a05 */
[----:B------:R-:W-:Y:S05]  /*74a30*/  @P0 EXIT ;  /* 0x000000000000094d */ /* 0x000fea0003800000 */
[----:B------:R-:W-:-:S08]  /*74a40*/  DADD R20, -R10, R20 ;  /* 0x000000000a147229 */ /* 0x000fd00000000114 */
[----:B------:R-:W-:-:S08]  /*74a50*/  DFMA R10, R20, 0.125, R10 ;  /* 0x3fc00000140a782b */ /* 0x000fd0000000000a */
[----:B------:R-:W-:-:S08]  /*74a60*/  DFMA R10, R20, 0.125, R10 ;  /* 0x3fc00000140a782b */ /* 0x000fd0000000000a */
[----:B------:R-:W-:-:S08]  /*74a70*/  DFMA R10, R20, 0.125, R10 ;  /* 0x3fc00000140a782b */ /* 0x000fd0000000000a */
[----:B------:R-:W-:-:S08]  /*74a80*/  DFMA R10, R20, 0.125, R10 ;  /* 0x3fc00000140a782b */ /* 0x000fd0000000000a */
[----:B------:R-:W-:-:S08]  /*74a90*/  DFMA R10, R20, 0.125, R10 ;  /* 0x3fc00000140a782b */ /* 0x000fd0000000000a */
[----:B------:R-:W-:-:S08]  /*74aa0*/  DFMA R10, R20, 0.125, R10 ;  /* 0x3fc00000140a782b */ /* 0x000fd0000000000a */
[----:B------:R-:W-:-:S08]  /*74ab0*/  DFMA R10, R20, 0.125, R10 ;  /* 0x3fc00000140a782b */ /* 0x000fd0000000000a */
[----:B------:R-:W-:-:S14]  /*74ac0*/  DSETP.GT.AND P0, PT, R10, RZ, PT ;  /* 0x000000ff0a00722a */ /* 0x000fdc0003f04000 */
[----:B------:R-:W-:Y:S05]  /*74ad0*/  @!P0 EXIT ;  /* 0x000000000000894d */ /* 0x000fea0003800000 */
[----:B------:R-:W-:Y:S02]  /*74ae0*/  CS2R R16, SRZ ;  /* 0x0000000000107805 */ /* 0x000fe4000001ff00 */
[----:B------:R-:W-:Y:S01]  /*74af0*/  MOV R18, 0x0 ;  /* 0x0000000000127802 */ /* 0x000fe20000000f00 */
[----:B------:R-:W-:Y:S01]  /*74b00*/  IMAD.MOV.U32 R19, RZ, RZ, 0x3ff00000 ;  /* 0x3ff00000ff137424 */ /* 0x000fe200078e00ff */
[----:B------:R-:W-:-:S06]  /*74b10*/  UMOV UR4, URZ ;  /* 0x000000ff00047c82 */ /* 0x000fcc0008000000 */
.L_x_1199:
[----:B------:R-:W-:-:S09]  /*74b20*/  UIMAD UR6, UR4, 0x118, UR9 ;  /* 0x00000118040678a4 */ /* 0x000fd2000f8e0209 */
[----:B------:R-:W2:Y:S01]  /*74b30*/  LDL.64 R10, [UR6+0x2bc0] ;  /* 0x002bc006ff0a7983 */ /* 0x000ea20008100a00 */
[C---:B------:R-:W-:Y:S01]  /*74b40*/  DMUL R4, R18.reuse, -88 ;  /* 0xc056000012047828 */ /* 0x040fe20000000000 */
[----:B------:R-:W-:Y:S01]  /*74b50*/  UIMAD UR6, UR4, 0x118, UR11 ;  /* 0x00000118040678a4 */ /* 0x000fe2000f8e020b */
[----:B------:R-:W-:-:S06]  /*74b60*/  DMUL R2, R18, 200 ;  /* 0x4069000012027828 */ /* 0x000fcc0000000000 */
[----:B------:R-:W-:Y:S02]  /*74b70*/  DMUL R4, R4, 200 ;  /* 0x4069000004047828 */ /* 0x000fe40000000000 */
[----:B------:R-:W3:Y:S06]  /*74b80*/  LDL.64 R12, [UR6+0x2bd0] ;  /* 0x002bd006ff0c7983 */ /* 0x000eec0008100a00 */
[----:B------:R-:W-:-:S08]  /*74b90*/  DFMA R4, R2, 2, R4 ;  /* 0x400000000204782b */ /* 0x000fd00000000004 */
[----:B--2---:R-:W-:-:S06]  /*74ba0*/  DADD R10, R4, R10 ;  /* 0x00000000040a7229 */ /* 0x004fcc000000000a */
[----:B------:R-:W2:Y:S08]  /*74bb0*/  F2I.F64.TRUNC R9, R10 ;  /* 0x0000000a00097311 */ /* 0x000eb0000030d100 */
[----:B--2---:R-:W2:Y:S01]  /*74bc0*/  I2F.F64 R4, R9 ;  /* 0x0000000900047312 */ /* 0x004ea20000201c00 */
[----:B0-----:R-:W-:Y:S01]  /*74bd0*/  IADD3 R24, PT, PT, R9, -0x1, RZ ;  /* 0xffffffff09187810 */ /* 0x001fe20007ffe0ff */
[----:B--2---:R-:W-:-:S14]  /*74be0*/  DSETP.GEU.AND P0, PT, R10, R4, PT ;  /* 0x000000040a00722a */ /* 0x004fdc0003f0e000 */
        /* <DEDUP_REMOVED lines=51> */
.L_x_1167:
[----:B------:R-:W-:Y:S01]  /*74f20*/  ISETP.NE.AND P0, PT, R27, 0x2, PT ;  /* 0x000000021b00780c */ /* 0x000fe20003f05270 */
[----:B------:R-:W-:Y:S01]  /*74f30*/  IMAD.MOV.U32 R4, RZ, RZ, R20 ;  /* 0x000000ffff047224 */ /* 0x000fe200078e0014 */
[----:B------:R-:W-:-:S11]  /*74f40*/  MOV R5, R21 ;  /* 0x0000001500057202 */ /* 0x000fd60000000f00 */
[----:B------:R-:W-:Y:S05]  /*74f50*/  @!P0 BRA `(.L_x_1168) ;  /* 0x0000000000908947 */ /* 0x000fea0003800000 */
[----:B------:R-:W-:Y:S01]  /*74f60*/  DADD R4, -RZ, -R20 ;  /* 0x00000000ff047229 */ /* 0x000fe20000000914 */
[----:B------:R-:W-:Y:S10]  /*74f70*/  BRA `(.L_x_1168) ;  /* 0x0000000000887947 */ /* 0x000ff40003800000 */
.L_x_1166:
[----:B------:R-:W-:-:S13]  /*74f80*/  ISETP.GT.AND P0, PT, R27, 0x5, PT ;  /* 0x000000051b00780c */ /* 0x000fda0003f04270 */
[----:B------:R-:W-:Y:S05]  /*74f90*/  @P0 BRA `(.L_x_1169) ;  /* 0x0000000000100947 */ /* 0x000fea0003800000 */
[----:B------:R-:W-:-:S13]  /*74fa0*/  ISETP.NE.AND P0, PT, R27, 0x4, PT ;  /* 0x000000041b00780c */ /* 0x000fda0003f05270 */
[C-C-:B------:R-:W-:Y:S02]  /*74fb0*/  @P0 DADD R4, -R20.reuse, R2.reuse ;  /* 0x0000000014040229 */ /* 0x140fe40000000102 */
[----:B------:R-:W-:Y:S01]  /*74fc0*/  @!P0 DADD R4, R20, R2 ;  /* 0x0000000014048229 */ /* 0x000fe20000000002 */
[----:B------:R-:W-:Y:S10]  /*74fd0*/  BRA `(.L_x_1168) ;  /* 0x0000000000707947 */ /* 0x000ff40003800000 */
.L_x_1169:
[----:B------:R-:W-:-:S13]  /*74fe0*/  ISETP.NE.AND P0, PT, R27, 0x6, PT ;  /* 0x000000061b00780c */ /* 0x000fda0003f05270 */
[C-C-:B------:R-:W-:Y:S02]  /*74ff0*/  @P0 DADD R4, -R20.reuse, -R2.reuse ;  /* 0x0000000014040229 */ /* 0x140fe40000000902 */
[----:B------:R-:W-:Y:S01]  /*75000*/  @!P0 DADD R4, R20, -R2 ;  /* 0x0000000014048229 */ /* 0x000fe20000000802 */
[----:B------:R-:W-:Y:S10]  /*75010*/  BRA `(.L_x_1168) ;  /* 0x0000000000607947 */ /* 0x000ff40003800000 */
.L_x_1165:
        /* <DEDUP_REMOVED lines=10> */
.L_x_1171:
[----:B------:R-:W-:Y:S01]  /*750c0*/  DADD R4, -RZ, -R2 ;  /* 0x00000000ff047229 */ /* 0x000fe20000000902 */
[----:B------:R-:W-:Y:S10]  /*750d0*/  BRA `(.L_x_1168) ;  /* 0x0000000000307947 */ /* 0x000ff40003800000 */
.L_x_1170:
        /* <DEDUP_REMOVED lines=9> */
.L_x_1172:
[----:B------:R-:W-:-:S13]  /*75170*/  ISETP.NE.AND P0, PT, R27, 0xe, PT ;  /* 0x0000000e1b00780c */ /* 0x000fda0003f05270 */
[----:B------:R-:W-:Y:S02]  /*75180*/  @P0 DADD R4, -RZ, -R2 ;  /* 0x00000000ff040229 */ /* 0x000fe40000000902 */
[----:B------:R-:W-:-:S11]  /*75190*/  @!P0 DADD R4, -RZ, -R20 ;  /* 0x00000000ff048229 */ /* 0x000fd60000000914 */
.L_x_1168:
[----:B------:R-:W-:Y:S05]  /*751a0*/  BSYNC.RECONVERGENT B0 ;  /* 0x0000000000007941 */ /* 0x000fea0003800200 */
.L_x_1164:
        /* <DEDUP_REMOVED lines=17> */
.L_x_1176:
[----:B------:R-:W-:Y:S01]  /*752c0*/  ISETP.NE.AND P0, PT, R12, 0x2, PT ;  /* 0x000000020c00780c */ /* 0x000fe20003f05270 */
[----:B------:R-:W-:Y:S01]  /*752d0*/  IMAD.MOV.U32 R12, RZ, RZ, R10 ;  /* 0x000000ffff0c7224 */ /* 0x000fe200078e000a */
[----:B------:R-:W-:-:S11]  /*752e0*/  MOV R13, R11 ;  /* 0x0000000b000d7202 */ /* 0x000fd60000000f00 */
[----:B------:R-:W-:Y:S05]  /*752f0*/  @!P0 BRA `(.L_x_1177) ;  /* 0x0000000000988947 */ /* 0x000fea0003800000 */
[----:B------:R-:W-:Y:S01]  /*75300*/  DADD R12, -RZ, -R10 ;  /* 0x00000000ff0c7229 */ /* 0x000fe2000000090a */
[----:B------:R-:W-:Y:S10]  /*75310*/  BRA `(.L_x_1177) ;  /* 0x0000000000907947 */ /* 0x000ff40003800000 */
.L_x_1175:
[----:B------:R-:W-:-:S13]  /*75320*/  ISETP.GT.AND P0, PT, R12, 0x5, PT ;  /* 0x000000050c00780c */ /* 0x000fda0003f04270 */
[----:B------:R-:W-:Y:S05]  /*75330*/  @P0 BRA `(.L_x_1178) ;  /* 0x0000000000100947 */ /* 0x000fea0003800000 */
[----:B------:R-:W-:-:S13]  /*75340*/  ISETP.NE.AND P0, PT, R12, 0x4, PT ;  /* 0x000000040c00780c */ /* 0x000fda0003f05270 */
[C-C-:B------:R-:W-:Y:S02]  /*75350*/  @P0 DADD R12, R2.reuse, -R10.reuse ;  /* 0x00000000020c0229 */ /* 0x140fe4000000080a */
[----:B------:R-:W-:Y:S01]  /*75360*/  @!P0 DADD R12, R2, R10 ;  /* 0x00000000020c8229 */ /* 0x000fe2000000000a */
[----:B------:R-:W-:Y:S10]  /*75370*/  BRA `(.L_x_1177) ;  /* 0x0000000000787947 */ /* 0x000ff40003800000 */
.L_x_1178:
[----:B------:R-:W-:-:S13]  /*75380*/  ISETP.NE.AND P0, PT, R12, 0x6, PT ;  /* 0x000000060c00780c */ /* 0x000fda0003f05270 */
[C-C-:B------:R-:W-:Y:S02]  /*75390*/  @P0 DADD R12, -R2.reuse, -R10.reuse ;  /* 0x00000000020c0229 */ /* 0x140fe4000000090a */
[----:B------:R-:W-:Y:S01]  /*753a0*/  @!P0 DADD R12, -R2, R10 ;  /* 0x00000000020c8229 */ /* 0x000fe2000000010a */
[----:B------:R-:W-:Y:S10]  /*753b0*/  BRA `(.L_x_1177) ;  /* 0x0000000000687947 */ /* 0x000ff40003800000 */
.L_x_1174:
        /* <DEDUP_REMOVED lines=10> */
.L_x_1180:
[----:B------:R-:W-:-:S13]  /*75460*/  ISETP.NE.AND P0, PT, R12, 0xa, PT ;  /* 0x0000000a0c00780c */ /* 0x000fda0003f05270 */
[--C-:B------:R-:W-:Y:S02]  /*75470*/  @P0 DADD R12, -RZ, -R2.reuse ;  /* 0x00000000ff0c0229 */ /* 0x100fe40000000902 */
[----:B------:R-:W-:Y:S01]  /*75480*/  @!P0 DADD R12, RZ, -R2 ;  /* 0x00000000ff0c8229 */ /* 0x000fe20000000802 */
[----:B------:R-:W-:Y:S10]  /*75490*/  BRA `(.L_x_1177) ;  /* 0x0000000000307947 */ /* 0x000ff40003800000 */
.L_x_1179:
        /* <DEDUP_REMOVED lines=9> */
.L_x_1181:
[----:B------:R-:W-:-:S13]  /*75530*/  ISETP.NE.AND P0, PT, R12, 0xe, PT ;  /* 0x0000000e0c00780c */ /* 0x000fda0003f05270 */
[----:B------:R-:W-:Y:S02]  /*75540*/  @P0 DADD R12, -RZ, -R2 ;  /* 0x00000000ff0c0229 */ /* 0x000fe40000000902 */
[----:B------:R-:W-:-:S11]  /*75550*/  @!P0 DADD R12, RZ, -R10 ;  /* 0x00000000ff0c8229 */ /* 0x000fd6000000080a */
.L_x_1177:
[----:B------:R-:W-:Y:S05]  /*75560*/  BSYNC.RECONVERGENT B0 ;  /* 0x0000000000007941 */ /* 0x000fea0003800200 */
.L_x_1173:
        /* <DEDUP_REMOVED lines=18> */
.L_x_1185:
[----:B------:R-:W-:Y:S01]  /*75690*/  ISETP.NE.AND P0, PT, R28, 0x2, PT ;  /* 0x000000021c00780c */ /* 0x000fe20003f05270 */
[----:B------:R-:W-:Y:S01]  /*756a0*/  IMAD.MOV.U32 R5, RZ, RZ, R21 ;  /* 0x000000ffff057224 */ /* 0x000fe200078e0015 */
[----:B------:R-:W-:-:S11]  /*756b0*/  MOV R4, R20 ;  /* 0x0000001400047202 */ /* 0x000fd60000000f00 */
[----:B------:R-:W-:Y:S05]  /*756c0*/  @!P0 BRA `(.L_x_1186) ;  /* 0x00000000008c8947 */ /* 0x000fea0003800000 */
[----:B------:R-:W-:Y:S01]  /*756d0*/  DADD R4, -RZ, -R20 ;  /* 0x00000000ff047229 */ /* 0x000fe20000000914 */
[----:B------:R-:W-:Y:S10]  /*756e0*/  BRA `(.L_x_1186) ;  /* 0x0000000000847947 */ /* 0x000ff40003800000 */
.L_x_1184:
[----:B------:R-:W-:-:S13]  /*756f0*/  ISETP.GT.AND P0, PT, R28, 0x5, PT ;  /* 0x000000051c00780c */ /* 0x000fda0003f04270 */
[----:B------:R-:W-:Y:S05]  /*75700*/  @P0 BRA `(.L_x_1187) ;  /* 0x0000000000100947 */ /* 0x000fea0003800000 */
[----:B------:R-:W-:-:S13]  /*75710*/  ISETP.NE.AND P0, PT, R28, 0x4, PT ;  /* 0x000000041c00780c */ /* 0x000fda0003f05270 */
[C-C-:B------:R-:W-:Y:S02]  /*75720*/  @P0 DADD R4, -R20.reuse, R14.reuse ;  /* 0x0000000014040229 */ /* 0x140fe4000000010e */
[----:B------:R-:W-:Y:S01]  /*75730*/  @!P0 DADD R4, R20, R14 ;  /* 0x0000000014048229 */ /* 0x000fe2000000000e */
[----:B------:R-:W-:Y:S10]  /*75740*/  BRA `(.L_x_1186) ;  /* 0x00000000006c7947 */ /* 0x000ff40003800000 */
.L_x_1187:
[----:B------:R-:W-:-:S13]  /*75750*/  ISETP.NE.AND P0, PT, R28, 0x6, PT ;  /* 0x000000061c00780c */ /* 0x000fda0003f05270 */
[C-C-:B------:R-:W-:Y:S02]  /*75760*/  @P0 DADD R4, -R20.reuse, -R14.reuse ;  /* 0x0000000014040229 */ /* 0x140fe4000000090e */
[----:B------:R-:W-:Y:S01]  /*75770*/  @!P0 DADD R4, R20, -R14 ;  /* 0x0000000014048229 */ /* 0x000fe2000000080e */
[----:B------:R-:W-:Y:S10]  /*75780*/  BRA `(.L_x_1186) ;  /* 0x00000000005c7947 */ /* 0x000ff40003800000 */
.L_x_1183:
        /* <DEDUP_REMOVED lines=12> */
.L_x_1188:
        /* <DEDUP_REMOVED lines=8> */
.L_x_1189:
[----:B------:R-:W-:-:S13]  /*758d0*/  ISETP.NE.AND P0, PT, R28, 0xe, PT ;  /* 0x0000000e1c00780c */ /* 0x000fda0003f05270 */
[----:B------:R-:W-:Y:S02]  /*758e0*/  @P0 DADD R4, -RZ, -R14 ;  /* 0x00000000ff040229 */ /* 0x000fe4000000090e */
[----:B------:R-:W-:-:S11]  /*758f0*/  @!P0 DADD R4, RZ, -R20 ;  /* 0x00000000ff048229 */ /* 0x000fd60000000814 */
.L_x_1186:
[----:B------:R-:W-:Y:S05]  /*75900*/  BSYNC.RECONVERGENT B0 ;  /* 0x0000000000007941 */ /* 0x000fea0003800200 */
.L_x_1182:
        /* <DEDUP_REMOVED lines=15> */
.L_x_1193:
[----:B------:R-:W-:-:S13]  /*75a00*/  ISETP.NE.AND P0, PT, R12, 0x2, PT ;  /* 0x000000020c00780c */ /* 0x000fda0003f05270 */
[----:B------:R-:W-:Y:S05]  /*75a10*/  @!P0 BRA `(.L_x_1194) ;  /* 0x0000000000888947 */ /* 0x000fea0003800000 */
[----:B------:R-:W-:Y:S01]  /*75a20*/  DADD R10, -RZ, -R10 ;  /* 0x00000000ff0a7229 */ /* 0x000fe2000000090a */
[----:B------:R-:W-:Y:S10]  /*75a30*/  BRA `(.L_x_1194) ;  /* 0x0000000000807947 */ /* 0x000ff40003800000 */
.L_x_1192:
[----:B------:R-:W-:-:S13]  /*75a40*/  ISETP.GT.AND P0, PT, R12, 0x5, PT ;  /* 0x000000050c00780c */ /* 0x000fda0003f04270 */
[----:B------:R-:W-:Y:S05]  /*75a50*/  @P0 BRA `(.L_x_1195) ;  /* 0x0000000000100947 */ /* 0x000fea0003800000 */
[----:B------:R-:W-:-:S13]  /*75a60*/  ISETP.NE.AND P0, PT, R12, 0x4, PT ;  /* 0x000000040c00780c */ /* 0x000fda0003f05270 */
[----:B------:R-:W-:-:S08]  /*75a70*/  @P0 DADD R10, -R10, R14 ;  /* 0x000000000a0a0229 */ /* 0x000fd0000000010e */
[----:B------:R-:W-:Y:S01]  /*75a80*/  @!P0 DADD R10, R10, R14 ;  /* 0x000000000a0a8229 */ /* 0x000fe2000000000e */
[----:B------:R-:W-:Y:S10]  /*75a90*/  BRA `(.L_x_1194) ;  /* 0x0000000000687947 */ /* 0x000ff40003800000 */
.L_x_1195:
[----:B------:R-:W-:-:S13]  /*75aa0*/  ISETP.NE.AND P0, PT, R12, 0x6, PT ;  /* 0x000000060c00780c */ /* 0x000fda0003f05270 */
[----:B------:R-:W-:-:S08]  /*75ab0*/  @P0 DADD R10, -R10, -R14 ;  /* 0x000000000a0a0229 */ /* 0x000fd0000000090e */
[----:B------:R-:W-:Y:S01]  /*75ac0*/  @!P0 DADD R10, R10, -R14 ;  /* 0x000000000a0a8229 */ /* 0x000fe2000000080e */
[----:B------:R-:W-:Y:S10]  /*75ad0*/  BRA `(.L_x_1194) ;  /* 0x0000000000587947 */ /* 0x000ff40003800000 */
.L_x_1191:
        /* <DEDUP_REMOVED lines=12> */
.L_x_1196:
[----:B------:R-:W-:-:S13]  /*75ba0*/  ISETP.GT.AND P0, PT, R12, 0xd, PT ;  /* 0x0000000d0c00780c */ /* 0x000fda0003f04270 */
[----:B------:R-:W-:Y:S05]  /*75bb0*/  @P0 BRA `(.L_x_1197) ;  /* 0x0000000000140947 */ /* 0x000fea0003800000 */
[----:B------:R-:W-:-:S13]  /*75bc0*/  ISETP.NE.AND P0, PT, R12, 0xc, PT ;  /* 0x0000000c0c00780c */ /* 0x000fda0003f05270 */
[----:B------:R-:W-:Y:S05]  /*75bd0*/  @!P0 BRA `(.L_x_1194) ;  /* 0x0000000000188947 */ /* 0x000fea0003800000 */
[----:B------:R-:W-:Y:S01]  /*75be0*/  IMAD.MOV.U32 R10, RZ, RZ, R14 ;  /* 0x000000ffff0a7224 */ /* 0x000fe200078e000e */
[----:B------:R-:W-:Y:S01]  /*75bf0*/  MOV R11, R15 ;  /* 0x0000000f000b7202 */ /* 0x000fe20000000f00 */
[----:B------:R-:W-:Y:S06]  /*75c00*/  BRA `(.L_x_1194) ;  /* 0x00000000000c7947 */ /* 0x000fec0003800000 */
.L_x_1197:
[----:B------:R-:W-:-:S13]  /*75c10*/  ISETP.NE.AND P0, PT, R12, 0xe, PT ;  /* 0x0000000e0c00780c */ /* 0x000fda0003f05270 */
[----:B------:R-:W-:-:S08]  /*75c20*/  @P0 DADD R10, -RZ, -R14 ;  /* 0x00000000ff0a0229 */ /* 0x000fd0000000090e */
[----:B------:R-:W-:-:S11]  /*75c30*/  @!P0 DADD R10, RZ, -R10 ;  /* 0x00000000ff0a8229 */ /* 0x000fd6000000080a */
.L_x_1194:
[----:B------:R-:W-:Y:S05]  /*75c40*/  BSYNC.RECONVERGENT B0 ;  /* 0x0000000000007941 */ /* 0x000fea0003800200 */
.L_x_1190:
        /* <DEDUP_REMOVED lines=22> */
.L_x_1198:
        /* <DEDUP_REMOVED lines=9> */
.L_x_1276:
        /* <DEDUP_REMOVED lines=25> */
.L_x_1200:
[----:B------:R-:W-:-:S09]  /*75fd0*/  UIMAD UR6, UR4, 0x118, UR9 ;  /* 0x00000118040678a4 */ /* 0x000fd2000f8e0209 */
[----:B------:R-:W2:Y:S04]  /*75fe0*/  LDL.64 R4, [UR6] ;  /* 0x00000006ff047983 */ /* 0x000ea80008100a00 */
[----:B------:R-:W3:Y:S04]  /*75ff0*/  LDL.64 R12, [UR6+0x10] ;  /* 0x00001006ff0c7983 */ /* 0x000ee80008100a00 */
[----:B------:R-:W5:Y:S01]  /*76000*/  LDL.64 R62, [UR6+0x8] ;  /* 0x00000806ff3e7983 */ /* 0x000f620008100a00 */
[C---:B------:R-:W-:Y:S01]  /*76010*/  DMUL R10, R18.reuse, 3 ;  /* 0x40080000120a7828 */ /* 0x040fe20000000000 */
[----:B------:R-:W-:Y:S01]  /*76020*/  UMOV UR12, 0xc6a7ef9e ;  /* 0xc6a7ef9e000c7882 */ /* 0x000fe20000000000 */
[----:B------:R-:W-:Y:S01]  /*76030*/  UMOV UR13, 0x4085634b ;  /* 0x4085634b000d7882 */ /* 0x000fe20000000000 */
[----:B------:R-:W-:Y:S01]  /*76040*/  DFMA R2, R18, 2, R26 ;  /* 0x400000001202782b */ /* 0x000fe2000000001a */
        /* <DEDUP_REMOVED lines=57> */
.L_x_1275:
        /* <DEDUP_REMOVED lines=51> */
.L_x_1206:
[----:B------:R-:W-:-:S13]  /*76710*/  ISETP.NE.AND P0, PT, R72, 0x2, PT ;  /* 0x000000024800780c */ /* 0x000fda0003f05270 */
[C-C-:B------:R-:W-:Y:S02]  /*76720*/  @P0 DADD R2, -R58.reuse, -R70.reuse ;  /* 0x000000003a020229 */ /* 0x140fe40000000946 */
[----:B------:R-:W-:Y:S01]  /*76730*/  @!P0 DADD R2, R58, -R70 ;  /* 0x000000003a028229 */ /* 0x000fe20000000846 */
[----:B------:R-:W-:Y:S10]  /*76740*/  BRA `(.L_x_1207) ;  /* 0x0000000000947947 */ /* 0x000ff40003800000 */
.L_x_1205:
        /* <DEDUP_REMOVED lines=9> */
.L_x_1208:
[----:B------:R-:W-:Y:S01]  /*767e0*/  ISETP.NE.AND P0, PT, R72, 0x6, PT ;  /* 0x000000064800780c */ /* 0x000fe20003f05270 */
[----:B------:R-:W-:Y:S01]  /*767f0*/  IMAD.MOV.U32 R3, RZ, RZ, R47 ;  /* 0x000000ffff037224 */ /* 0x000fe200078e002f */
[----:B------:R-:W-:-:S11]  /*76800*/  MOV R2, R46 ;  /* 0x0000002e00027202 */ /* 0x000fd60000000f00 */
[----:B------:R-:W-:Y:S05]  /*76810*/  @!P0 BRA `(.L_x_1207) ;  /* 0x0000000000608947 */ /* 0x000fea0003800000 */
[----:B------:R-:W-:Y:S01]  /*76820*/  MOV R2, R48 ;  /* 0x0000003000027202 */ /* 0x000fe20000000f00 */
[----:B------:R-:W-:Y:S01]  /*76830*/  IMAD.MOV.U32 R3, RZ, RZ, R49 ;  /* 0x000000ffff037224 */ /* 0x000fe200078e0031 */
[----:B------:R-:W-:Y:S06]  /*76840*/  BRA `(.L_x_1207) ;  /* 0x0000000000547947 */ /* 0x000fec0003800000 */
.L_x_1204:
        /* <DEDUP_REMOVED lines=8> */
.L_x_1210:
[----:B------:R-:W-:-:S13]  /*768d0*/  ISETP.NE.AND P0, PT, R72, 0xa, PT ;  /* 0x0000000a4800780c */ /* 0x000fda0003f05270 */
[C-C-:B------:R-:W-:Y:S02]  /*768e0*/  @P0 DADD R2, -R56.reuse, -R70.reuse ;  /* 0x0000000038020229 */ /* 0x140fe40000000946 */
[----:B------:R-:W-:Y:S01]  /*768f0*/  @!P0 DADD R2, -R56, R70 ;  /* 0x0000000038028229 */ /* 0x000fe20000000146 */
[----:B------:R-:W-:Y:S10]  /*76900*/  BRA `(.L_x_1207) ;  /* 0x0000000000247947 */ /* 0x000ff40003800000 */
.L_x_1209:
[----:B------:R-:W-:-:S13]  /*76910*/  ISETP.GT.AND P0, PT, R72, 0xd, PT ;  /* 0x0000000d4800780c */ /* 0x000fda0003f04270 */
[----:B------:R-:W-:Y:S05]  /*76920*/  @P0 BRA `(.L_x_1211) ;  /* 0x0000000000100947 */ /* 0x000fea0003800000 */
[----:B------:R-:W-:-:S13]  /*76930*/  ISETP.NE.AND P0, PT, R72, 0xc, PT ;  /* 0x0000000c4800780c */ /* 0x000fda0003f05270 */
[--C-:B------:R-:W-:Y:S02]  /*76940*/  @P0 DADD R2, R56, -R70.reuse ;  /* 0x0000000038020229 */ /* 0x100fe40000000846 */
[----:B------:R-:W-:Y:S01]  /*76950*/  @!P0 DADD R2, R58, R70 ;  /* 0x000000003a028229 */ /* 0x000fe20000000046 */
[----:B------:R-:W-:Y:S10]  /*76960*/  BRA `(.L_x_1207) ;  /* 0x00000000000c7947 */ /* 0x000ff40003800000 */
.L_x_1211:
[----:B------:R-:W-:-:S13]  /*76970*/  ISETP.NE.AND P0, PT, R72, 0xe, PT ;  /* 0x0000000e4800780c */ /* 0x000fda0003f05270 */
[--C-:B------:R-:W-:Y:S02]  /*76980*/  @P0 DADD R2, -R56, -R70.reuse ;  /* 0x0000000038020229 */ /* 0x100fe40000000946 */
[----:B------:R-:W-:-:S11]  /*76990*/  @!P0 DADD R2, -R58, R70 ;  /* 0x000000003a028229 */ /* 0x000fd60000000146 */
.L_x_1207:
[----:B------:R-:W-:Y:S05]  /*769a0*/  BSYNC.RECONVERGENT B1 ;  /* 0x0000000000017941 */ /* 0x000fea0003800200 */
.L_x_1203:
        /* <DEDUP_REMOVED lines=14> */
.L_x_1215:
[----:B------:R-:W-:-:S13]  /*76a90*/  ISETP.NE.AND P0, PT, R65, 0x2, PT ;  /* 0x000000024100780c */ /* 0x000fda0003f05270 */
[C-C-:B------:R-:W-:Y:S02]  /*76aa0*/  @P0 DADD R64, -R50.reuse, -R70.reuse ;  /* 0x0000000032400229 */ /* 0x140fe40000000946 */
[----:B------:R-:W-:Y:S01]  /*76ab0*/  @!P0 DADD R64, R50, -R70 ;  /* 0x0000000032408229 */ /* 0x000fe20000000846 */
[----:B------:R-:W-:Y:S10]  /*76ac0*/  BRA `(.L_x_1216) ;  /* 0x0000000000947947 */ /* 0x000ff40003800000 */
.L_x_1214:
        /* <DEDUP_REMOVED lines=9> */
.L_x_1217:
[----:B------:R-:W-:Y:S01]  /*76b60*/  ISETP.NE.AND P0, PT, R65, 0x6, PT ;  /* 0x000000064100780c */ /* 0x000fe20003f05270 */
[----:B------:R-:W-:Y:S01]  /*76b70*/  IMAD.MOV.U32 R65, RZ, RZ, R37 ;  /* 0x000000ffff417224 */ /* 0x000fe200078e0025 */
[----:B------:R-:W-:-:S11]  /*76b80*/  MOV R64, R36 ;  /* 0x0000002400407202 */ /* 0x000fd60000000f00 */
[----:B------:R-:W-:Y:S05]  /*76b90*/  @!P0 BRA `(.L_x_1216) ;  /* 0x0000000000608947 */ /* 0x000fea0003800000 */
[----:B------:R-:W-:Y:S01]  /*76ba0*/  MOV R64, R38 ;  /* 0x0000002600407202 */ /* 0x000fe20000000f00 */
[----:B------:R-:W-:Y:S01]  /*76bb0*/  IMAD.MOV.U32 R65, RZ, RZ, R39 ;  /* 0x000000ffff417224 */ /* 0x000fe200078e0027 */
[----:B------:R-:W-:Y:S06]  /*76bc0*/  BRA `(.L_x_1216) ;  /* 0x0000000000547947 */ /* 0x000fec0003800000 */
.L_x_1213:
        /* <DEDUP_REMOVED lines=8> */
.L_x_1219:
[----:B------:R-:W-:-:S13]  /*76c50*/  ISETP.NE.AND P0, PT, R65, 0xa, PT ;  /* 0x0000000a4100780c */ /* 0x000fda0003f05270 */
[C-C-:B------:R-:W-:Y:S02]  /*76c60*/  @P0 DADD R64, -R56.reuse, -R70.reuse ;  /* 0x0000000038400229 */ /* 0x140fe40000000946 */
[----:B------:R-:W-:Y:S01]  /*76c70*/  @!P0 DADD R64, -R56, R70 ;  /* 0x0000000038408229 */ /* 0x000fe20000000146 */
[----:B------:R-:W-:Y:S10]  /*76c80*/  BRA `(.L_x_1216) ;  /* 0x0000000000247947 */ /* 0x000ff40003800000 */
.L_x_1218:
[----:B------:R-:W-:-:S13]  /*76c90*/  ISETP.GT.AND P0, PT, R65, 0xd, PT ;  /* 0x0000000d4100780c */ /* 0x000fda0003f04270 */
[----:B------:R-:W-:Y:S05]  /*76ca0*/  @P0 BRA `(.L_x_1220) ;  /* 0x0000000000100947 */ /* 0x000fea0003800000 */
[----:B------:R-:W-:-:S13]  /*76cb0*/  ISETP.NE.AND P0, PT, R65, 0xc, PT ;  /* 0x0000000c4100780c */ /* 0x000fda0003f05270 */
[--C-:B------:R-:W-:Y:S02]  /*76cc0*/  @P0 DADD R64, R56, -R70.reuse ;  /* 0x0000000038400229 */ /* 0x100fe40000000846 */
[----:B------:R-:W-:Y:S01]  /*76cd0*/  @!P0 DADD R64, R50, R70 ;  /* 0x0000000032408229 */ /* 0x000fe20000000046 */
[----:B------:R-:W-:Y:S10]  /*76ce0*/  BRA `(.L_x_1216) ;  /* 0x00000000000c7947 */ /* 0x000ff40003800000 */
.L_x_1220:
[----:B------:R-:W-:-:S13]  /*76cf0*/  ISETP.NE.AND P0, PT, R65, 0xe, PT ;  /* 0x0000000e4100780c */ /* 0x000fda0003f05270 */
[--C-:B------:R-:W-:Y:S02]  /*76d00*/  @P0 DADD R64, -R56, -R70.reuse ;  /* 0x0000000038400229 */ /* 0x100fe40000000946 */
[----:B------:R-:W-:-:S11]  /*76d10*/  @!P0 DADD R64, -R50, R70 ;  /* 0x0000000032408229 */ /* 0x000fd60000000146 */
.L_x_1216:
[----:B------:R-:W-:Y:S05]  /*76d20*/  BSYNC.RECONVERGENT B1 ;  /* 0x0000000000017941 */ /* 0x000fea0003800200 */
.L_x_1212:
        /* <DEDUP_REMOVED lines=17> */
.L_x_1224:
[----:B------:R-:W-:-:S13]  /*76e40*/  ISETP.NE.AND P0, PT, R81, 0x2, PT ;  /* 0x000000025100780c */ /* 0x000fda0003f05270 */
[C-C-:B------:R-:W-:Y:S02]  /*76e50*/  @P0 DADD R64, -R58.reuse, -R72.reuse ;  /* 0x000000003a400229 */ /* 0x140fe40000000948 */
[----:B------:R-:W-:Y:S01]  /*76e60*/  @!P0 DADD R64, R58, -R72 ;  /* 0x000000003a408229 */ /* 0x000fe20000000848 */
[----:B------:R-:W-:Y:S10]  /*76e70*/  BRA `(.L_x_1225) ;  /* 0x0000000000947947 */ /* 0x000ff40003800000 */
.L_x_1223:
        /* <DEDUP_REMOVED lines=9> */
.L_x_1226:
[----:B------:R-:W-:Y:S01]  /*76f10*/  ISETP.NE.AND P0, PT, R81, 0x6, PT ;  /* 0x000000065100780c */ /* 0x000fe20003f05270 */
[----:B------:R-:W-:Y:S01]  /*76f20*/  IMAD.MOV.U32 R65, RZ, RZ, R47 ;  /* 0x000000ffff417224 */ /* 0x000fe200078e002f */
[----:B------:R-:W-:-:S11]  /*76f30*/  MOV R64, R46 ;  /* 0x0000002e00407202 */ /* 0x000fd60000000f00 */
[----:B------:R-:W-:Y:S05]  /*76f40*/  @!P0 BRA `(.L_x_1225) ;  /* 0x0000000000608947 */ /* 0x000fea0003800000 */
[----:B------:R-:W-:Y:S01]  /*76f50*/  MOV R64, R48 ;  /* 0x0000003000407202 */ /* 0x000fe20000000f00 */
[----:B------:R-:W-:Y:S01]  /*76f60*/  IMAD.MOV.U32 R65, RZ, RZ, R49 ;  /* 0x000000ffff417224 */ /* 0x000fe200078e0031 */
[----:B------:R-:W-:Y:S06]  /*76f70*/  BRA `(.L_x_1225) ;  /* 0x0000000000547947 */ /* 0x000fec0003800000 */
.L_x_1222:
        /* <DEDUP_REMOVED lines=8> */
.L_x_1228:
[----:B------:R-:W-:-:S13]  /*77000*/  ISETP.NE.AND P0, PT, R81, 0xa, PT ;  /* 0x0000000a5100780c */ /* 0x000fda0003f05270 */
[C-C-:B------:R-:W-:Y:S02]  /*77010*/  @P0 DADD R64, -R56.reuse, -R72.reuse ;  /* 0x0000000038400229 */ /* 0x140fe40000000948 */
[----:B------:R-:W-:Y:S01]  /*77020*/  @!P0 DADD R64, -R56, R72 ;  /* 0x0000000038408229 */ /* 0x000fe20000000148 */
[----:B------:R-:W-:Y:S10]  /*77030*/  BRA `(.L_x_1225) ;  /* 0x0000000000247947 */ /* 0x000ff40003800000 */
.L_x_1227:
[----:B------:R-:W-:-:S13]  /*77040*/  ISETP.GT.AND P0, PT, R81, 0xd, PT ;  /* 0x0000000d5100780c */ /* 0x000fda0003f04270 */
[----:B------:R-:W-:Y:S05]  /*77050*/  @P0 BRA `(.L_x_1229) ;  /* 0x0000000000100947 */ /* 0x000fea0003800000 */
[----:B------:R-:W-:-:S13]  /*77060*/  ISETP.NE.AND P0, PT, R81, 0xc, PT ;  /* 0x0000000c5100780c */ /* 0x000fda0003f05270 */
[--C-:B------:R-:W-:Y:S02]  /*77070*/  @P0 DADD R64, R56, -R72.reuse ;  /* 0x0000000038400229 */ /* 0x100fe40000000848 */
[----:B------:R-:W-:Y:S01]  /*77080*/  @!P0 DADD R64, R58, R72 ;  /* 0x000000003a408229 */ /* 0x000fe20000000048 */
[----:B------:R-:W-:Y:S10]  /*77090*/  BRA `(.L_x_1225) ;  /* 0x00000000000c7947 */ /* 0x000ff40003800000 */
.L_x_1229:
[----:B------:R-:W-:-:S13]  /*770a0*/  ISETP.NE.AND P0, PT, R81, 0xe, PT ;  /* 0x0000000e5100780c */ /* 0x000fda0003f05270 */
[--C-:B------:R-:W-:Y:S02]  /*770b0*/  @P0 DADD R64, -R56, -R72.reuse ;  /* 0x0000000038400229 */ /* 0x100fe40000000948 */
[----:B------:R-:W-:-:S11]  /*770c0*/  @!P0 DADD R64, -R58, R72 ;  /* 0x000000003a408229 */ /* 0x000fd60000000148 */
.L_x_1225:
[----:B------:R-:W-:Y:S05]  /*770d0*/  BSYNC.RECONVERGENT B1 ;  /* 0x0000000000017941 */ /* 0x000fea0003800200 */
.L_x_1221:
        /* <DEDUP_REMOVED lines=14> */
.L_x_1233:
[----:B------:R-:W-:-:S13]  /*771c0*/  ISETP.NE.AND P0, PT, R81, 0x2, PT ;  /* 0x000000025100780c */ /* 0x000fda0003f05270 */
[C-C-:B------:R-:W-:Y:S02]  /*771d0*/  @P0 DADD R82, -R50.reuse, -R72.reuse ;  /* 0x0000000032520229 */ /* 0x140fe40000000948 */
[----:B------:R-:W-:Y:S01]  /*771e0*/  @!P0 DADD R82, R50, -R72 ;  /* 0x0000000032528229 */ /* 0x000fe20000000848 */
[----:B------:R-:W-:Y:S10]  /*771f0*/  BRA `(.L_x_1234) ;  /* 0x0000000000947947 */ /* 0x000ff40003800000 */
.L_x_1232:
        /* <DEDUP_REMOVED lines=9> */
.L_x_1235:
[----:B------:R-:W-:Y:S01]  /*77290*/  ISETP.NE.AND P0, PT, R81, 0x6, PT ;  /* 0x000000065100780c */ /* 0x000fe20003f05270 */
[----:B------:R-:W-:Y:S01]  /*772a0*/  IMAD.MOV.U32 R83, RZ, RZ, R37 ;  /* 0x000000ffff537224 */ /* 0x000fe200078e0025 */
[----:B------:R-:W-:-:S11]  /*772b0*/  MOV R82, R36 ;  /* 0x0000002400527202 */ /* 0x000fd60000000f00 */
[----:B------:R-:W-:Y:S05]  /*772c0*/  @!P0 BRA `(.L_x_1234) ;  /* 0x0000000000608947 */ /* 0x000fea0003800000 */
[----:B------:R-:W-:Y:S01]  /*772d0*/  MOV R82, R38 ;  /* 0x0000002600527202 */ /* 0x000fe20000000f00 */
[----:B------:R-:W-:Y:S01]  /*772e0*/  IMAD.MOV.U32 R83, RZ, RZ, R39 ;  /* 0x000000ffff537224 */ /* 0x000fe200078e0027 */
[----:B------:R-:W-:Y:S06]  /*772f0*/  BRA `(.L_x_1234) ;  /* 0x0000000000547947 */ /* 0x000fec0003800000 */
.L_x_1231:
        /* <DEDUP_REMOVED lines=8> */
.L_x_1237:
[----:B------:R-:W-:-:S13]  /*77380*/  ISETP.NE.AND P0, PT, R81, 0xa, PT ;  /* 0x0000000a5100780c */ /* 0x000fda0003f05270 */
[C-C-:B------:R-:W-:Y:S02]  /*77390*/  @P0 DADD R82, -R56.reuse, -R72.reuse ;  /* 0x0000000038520229 */ /* 0x140fe40000000948 */
[----:B------:R-:W-:Y:S01]  /*773a0*/  @!P0 DADD R82, -R56, R72 ;  /* 0x0000000038528229 */ /* 0x000fe20000000148 */
[----:B------:R-:W-:Y:S10]  /*773b0*/  BRA `(.L_x_1234) ;  /* 0x0000000000247947 */ /* 0x000ff40003800000 */
.L_x_1236:
[----:B------:R-:W-:-:S13]  /*773c0*/  ISETP.GT.AND P0, PT, R81, 0xd, PT ;  /* 0x0000000d5100780c */ /* 0x000fda0003f04270 */
[----:B------:R-:W-:Y:S05]  /*773d0*/  @P0 BRA `(.L_x_1238) ;  /* 0x0000000000100947 */ /* 0x000fea0003800000 */
[----:B------:R-:W-:-:S13]  /*773e0*/  ISETP.NE.AND P0, PT, R81, 0xc, PT ;  /* 0x0000000c5100780c */ /* 0x000fda0003f05270 */
[--C-:B------:R-:W-:Y:S02]  /*773f0*/  @P0 DADD R82, R56, -R72.reuse ;  /* 0x0000000038520229 */ /* 0x100fe40000000848 */
[----:B------:R-:W-:Y:S01]  /*77400*/  @!P0 DADD R82, R50, R72 ;  /* 0x0000000032528229 */ /* 0x000fe20000000048 */
[----:B------:R-:W-:Y:S10]  /*77410*/  BRA `(.L_x_1234) ;  /* 0x00000000000c7947 */ /* 0x000ff40003800000 */
.L_x_1238:
[----:B------:R-:W-:-:S13]  /*77420*/  ISETP.NE.AND P0, PT, R81, 0xe, PT ;  /* 0x0000000e5100780c */ /* 0x000fda0003f05270 */
[--C-:B------:R-:W-:Y:S02]  /*77430*/  @P0 DADD R82, -R56, -R72.reuse ;  /* 0x0000000038520229 */ /* 0x100fe40000000948 */
[----:B------:R-:W-:-:S11]  /*77440*/  @!P0 DADD R82, -R50, R72 ;  /* 0x0000000032528229 */ /* 0x000fd60000000148 */
.L_x_1234:
[----:B------:R-:W-:Y:S05]  /*77450*/  BSYNC.RECONVERGENT B1 ;  /* 0x0000000000017941 */ /* 0x000fea0003800200 */
.L_x_1230:
        /* <DEDUP_REMOVED lines=17> */
.L_x_1242:
[----:B------:R-:W-:-:S13]  /*77570*/  ISETP.NE.AND P0, PT, R82, 0x2, PT ;  /* 0x000000025200780c */ /* 0x000fda0003f05270 */
[C-C-:B------:R-:W-:Y:S02]  /*77580*/  @P0 DADD R64, -R58.reuse, -R70.reuse ;  /* 0x000000003a400229 */ /* 0x140fe40000000946 */
[----:B------:R-:W-:Y:S01]  /*77590*/  @!P0 DADD R64, R58, -R70 ;  /* 0x000000003a408229 */ /* 0x000fe20000000846 */
[----:B------:R-:W-:Y:S10]  /*775a0*/  BRA `(.L_x_1243) ;  /* 0x0000000000947947 */ /* 0x000ff40003800000 */
.L_x_1241:
        /* <DEDUP_REMOVED lines=9> */
.L_x_1244:
[----:B------:R-:W-:Y:S01]  /*77640*/  ISETP.NE.AND P0, PT, R82, 0x6, PT ;  /* 0x000000065200780c */ /* 0x000fe20003f05270 */
[----:B------:R-:W-:Y:S01]  /*77650*/  IMAD.MOV.U32 R64, RZ, RZ, R28 ;  /* 0x000000ffff407224 */ /* 0x000fe200078e001c */
[----:B------:R-:W-:-:S11]  /*77660*/  MOV R65, R29 ;  /* 0x0000001d00417202 */ /* 0x000fd60000000f00 */
[----:B------:R-:W-:Y:S05]  /*77670*/  @!P0 BRA `(.L_x_1243) ;  /* 0x0000000000608947 */ /* 0x000fea0003800000 */
[----:B------:R-:W-:Y:S01]  /*77680*/  IMAD.MOV.U32 R64, RZ, RZ, R30 ;  /* 0x000000ffff407224 */ /* 0x000fe200078e001e */
[----:B------:R-:W-:Y:S01]  /*77690*/  MOV R65, R31 ;  /* 0x0000001f00417202 */ /* 0x000fe20000000f00 */
[----:B------:R-:W-:Y:S06]  /*776a0*/  BRA `(.L_x_1243) ;  /* 0x0000000000547947 */ /* 0x000fec0003800000 */
.L_x_1240:
        /* <DEDUP_REMOVED lines=8> */
.L_x_1246:
[----:B------:R-:W-:-:S13]  /*77730*/  ISETP.NE.AND P0, PT, R82, 0xa, PT ;  /* 0x0000000a5200780c */ /* 0x000fda0003f05270 */
[C-C-:B------:R-:W-:Y:S02]  /*77740*/  @P0 DADD R64, -R44.reuse, -R70.reuse ;  /* 0x000000002c400229 */ /* 0x140fe40000000946 */
[----:B------:R-:W-:Y:S01]  /*77750*/  @!P0 DADD R64, -R44, R70 ;  /* 0x000000002c408229 */ /* 0x000fe20000000146 */
[----:B------:R-:W-:Y:S10]  /*77760*/  BRA `(.L_x_1243) ;  /* 0x0000000000247947 */ /* 0x000ff40003800000 */
.L_x_1245:
[----:B------:R-:W-:-:S13]  /*77770*/  ISETP.GT.AND P0, PT, R82, 0xd, PT ;  /* 0x0000000d5200780c */ /* 0x000fda0003f04270 */
[----:B------:R-:W-:Y:S05]  /*77780*/  @P0 BRA `(.L_x_1247) ;  /* 0x0000000000100947 */ /* 0x000fea0003800000 */
[----:B------:R-:W-:-:S13]  /*77790*/  ISETP.NE.AND P0, PT, R82, 0xc, PT ;  /* 0x0000000c5200780c */ /* 0x000fda0003f05270 */
[--C-:B------:R-:W-:Y:S02]  /*777a0*/  @P0 DADD R64, R44, -R70.reuse ;  /* 0x000000002c400229 */ /* 0x100fe40000000846 */
[----:B------:R-:W-:Y:S01]  /*777b0*/  @!P0 DADD R64, R58, R70 ;  /* 0x000000003a408229 */ /* 0x000fe20000000046 */
[----:B------:R-:W-:Y:S10]  /*777c0*/  BRA `(.L_x_1243) ;  /* 0x00000000000c7947 */ /* 0x000ff40003800000 */
.L_x_1247:
[----:B------:R-:W-:-:S13]  /*777d0*/  ISETP.NE.AND P0, PT, R82, 0xe, PT ;  /* 0x0000000e5200780c */ /* 0x000fda0003f05270 */
[--C-:B------:R-:W-:Y:S02]  /*777e0*/  @P0 DADD R64, -R44, -R70.reuse ;  /* 0x000000002c400229 */ /* 0x100fe40000000946 */
[----:B------:R-:W-:-:S11]  /*777f0*/  @!P0 DADD R64, -R58, R70 ;  /* 0x000000003a408229 */ /* 0x000fd60000000146 */
.L_x_1243:
[----:B------:R-:W-:Y:S05]  /*77800*/  BSYNC.RECONVERGENT B1 ;  /* 0x0000000000017941 */ /* 0x000fea0003800200 */
.L_x_1239:
        /* <DEDUP_REMOVED lines=15> */
.L_x_1251:
[----:B------:R-:W-:-:S13]  /*77900*/  ISETP.NE.AND P0, PT, R81, 0x2, PT ;  /* 0x000000025100780c */ /* 0x000fda0003f05270 */
[C-C-:B------:R-:W-:Y:S02]  /*77910*/  @P0 DADD R80, -R50.reuse, -R70.reuse ;  /* 0x0000000032500229 */ /* 0x140fe40000000946 */
[----:B------:R-:W-:Y:S01]  /*77920*/  @!P0 DADD R80, R50, -R70 ;  /* 0x0000000032508229 */ /* 0x000fe20000000846 */
[----:B------:R-:W-:Y:S10]  /*77930*/  BRA `(.L_x_1252) ;  /* 0x0000000000947947 */ /* 0x000ff40003800000 */
.L_x_1250:
        /* <DEDUP_REMOVED lines=9> */
.L_x_1253:
[----:B------:R-:W-:Y:S01]  /*779d0*/  ISETP.NE.AND P0, PT, R81, 0x6, PT ;  /* 0x000000065100780c */ /* 0x000fe20003f05270 */
[----:B------:R-:W-:Y:S01]  /*779e0*/  IMAD.MOV.U32 R81, RZ, RZ, R13 ;  /* 0x000000ffff517224 */ /* 0x000fe200078e000d */
[----:B------:R-:W-:-:S11]  /*779f0*/  MOV R80, R12 ;  /* 0x0000000c00507202 */ /* 0x000fd60000000f00 */
[----:B------:R-:W-:Y:S05]  /*77a00*/  @!P0 BRA `(.L_x_1252) ;  /* 0x0000000000608947 */ /* 0x000fea0003800000 */
[----:B------:R-:W-:Y:S01]  /*77a10*/  MOV R80, R14 ;  /* 0x0000000e00507202 */ /* 0x000fe20000000f00 */
[----:B------:R-:W-:Y:S01]  /*77a20*/  IMAD.MOV.U32 R81, RZ, RZ, R15 ;  /* 0x000000ffff517224 */ /* 0x000fe200078e000f */
[----:B------:R-:W-:Y:S06]  /*77a30*/  BRA `(.L_x_1252) ;  /* 0x0000000000547947 */ /* 0x000fec0003800000 */
.L_x_1249:
        /* <DEDUP_REMOVED lines=8> */
.L_x_1255:
[----:B------:R-:W-:-:S13]  /*77ac0*/  ISETP.NE.AND P0, PT, R81, 0xa, PT ;  /* 0x0000000a5100780c */ /* 0x000fda0003f05270 */
[C-C-:B------:R-:W-:Y:S02]  /*77ad0*/  @P0 DADD R80, -R44.reuse, -R70.reuse ;  /* 0x000000002c500229 */ /* 0x140fe40000000946 */
[----:B------:R-:W-:Y:S01]  /*77ae0*/  @!P0 DADD R80, -R44, R70 ;  /* 0x000000002c508229 */ /* 0x000fe20000000146 */
[----:B------:R-:W-:Y:S10]  /*77af0*/  BRA `(.L_x_1252) ;  /* 0x0000000000247947 */ /* 0x000ff40003800000 */
.L_x_1254:
[----:B------:R-:W-:-:S13]  /*77b00*/  ISETP.GT.AND P0, PT, R81, 0xd, PT ;  /* 0x0000000d5100780c */ /* 0x000fda0003f04270 */
[----:B------:R-:W-:Y:S05]  /*77b10*/  @P0 BRA `(.L_x_1256) ;  /* 0x0000000000100947 */ /* 0x000fea0003800000 */
[----:B------:R-:W-:-:S13]  /*77b20*/  ISETP.NE.AND P0, PT, R81, 0xc, PT ;  /* 0x0000000c5100780c */ /* 0x000fda0003f05270 */
[--C-:B------:R-:W-:Y:S02]  /*77b30*/  @P0 DADD R80, R44, -R70.reuse ;  /* 0x000000002c500229 */ /* 0x100fe40000000846 */
[----:B------:R-:W-:Y:S01]  /*77b40*/  @!P0 DADD R80, R50, R70 ;  /* 0x0000000032508229 */ /* 0x000fe20000000046 */
[----:B------:R-:W-:Y:S10]  /*77b50*/  BRA `(.L_x_1252) ;  /* 0x00000000000c7947 */ /* 0x000ff40003800000 */
.L_x_1256:
[----:B------:R-:W-:-:S13]  /*77b60*/  ISETP.NE.AND P0, PT, R81, 0xe, PT ;  /* 0x0000000e5100780c */ /* 0x000fda0003f05270 */
[--C-:B------:R-:W-:Y:S02]  /*77b70*/  @P0 DADD R80, -R44, -R70.reuse ;  /* 0x000000002c500229 */ /* 0x100fe40000000946 */
[----:B------:R-:W-:-:S11]  /*77b80*/  @!P0 DADD R80, -R50, R70 ;  /* 0x0000000032508229 */ /* 0x000fd60000000146 */
.L_x_1252:
[----:B------:R-:W-:Y:S05]  /*77b90*/  BSYNC.RECONVERGENT B1 ;  /* 0x0000000000017941 */ /* 0x000fea0003800200 */
.L_x_1248:
        /* <DEDUP_REMOVED lines=17> */
.L_x_1260:
[----:B------:R-:W-:-:S13]  /*77cb0*/  ISETP.NE.AND P0, PT, R82, 0x2, PT ;  /* 0x000000025200780c */ /* 0x000fda0003f05270 */
[C-C-:B------:R-:W-:Y:S02]  /*77cc0*/  @P0 DADD R80, -R58.reuse, -R72.reuse ;  /* 0x000000003a500229 */ /* 0x140fe40000000948 */
[----:B------:R-:W-:Y:S01]  /*77cd0*/  @!P0 DADD R80, R58, -R72 ;  /* 0x000000003a508229 */ /* 0x000fe20000000848 */
[----:B------:R-:W-:Y:S10]  /*77ce0*/  BRA `(.L_x_1261) ;  /* 0x0000000000947947 */ /* 0x000ff40003800000 */
.L_x_1259:
        /* <DEDUP_REMOVED lines=9> */
.L_x_1262:
[----:B------:R-:W-:Y:S01]  /*77d80*/  ISETP.NE.AND P0, PT, R82, 0x6, PT ;  /* 0x000000065200780c */ /* 0x000fe20003f05270 */
[----:B------:R-:W-:Y:S01]  /*77d90*/  IMAD.MOV.U32 R80, RZ, RZ, R28 ;  /* 0x000000ffff507224 */ /* 0x000fe200078e001c */
[----:B------:R-:W-:-:S11]  /*77da0*/  MOV R81, R29 ;  /* 0x0000001d00517202 */ /* 0x000fd60000000f00 */
[----:B------:R-:W-:Y:S05]  /*77db0*/  @!P0 BRA `(.L_x_1261) ;  /* 0x0000000000608947 */ /* 0x000fea0003800000 */
[----:B------:R-:W-:Y:S01]  /*77dc0*/  IMAD.MOV.U32 R80, RZ, RZ, R30 ;  /* 0x000000ffff507224 */ /* 0x000fe200078e001e */
[----:B------:R-:W-:Y:S01]  /*77dd0*/  MOV R81, R31 ;  /* 0x0000001f00517202 */ /* 0x000fe20000000f00 */
[----:B------:R-:W-:Y:S06]  /*77de0*/  BRA `(.L_x_1261) ;  /* 0x0000000000547947 */ /* 0x000fec0003800000 */
.L_x_1258:
        /* <DEDUP_REMOVED lines=8> */
.L_x_1264:
[----:B------:R-:W-:-:S13]  /*77e70*/  ISETP.NE.AND P0, PT, R82, 0xa, PT ;  /* 0x0000000a5200780c */ /* 0x000fda0003f05270 */
[C-C-:B------:R-:W-:Y:S02]  /*77e80*/  @P0 DADD R80, -R44.reuse, -R72.reuse ;  /* 0x000000002c500229 */ /* 0x140fe40000000948 */
[----:B------:R-:W-:Y:S01]  /*77e90*/  @!P0 DADD R80, -R44, R72 ;  /* 0x000000002c508229 */ /* 0x000fe20000000148 */
[----:B------:R-:W-:Y:S10]  /*77ea0*/  BRA `(.L_x_1261) ;  /* 0x0000000000247947 */ /* 0x000ff40003800000 */
.L_x_1263:
[----:B------:R-:W-:-:S13]  /*77eb0*/  ISETP.GT.AND P0, PT, R82, 0xd, PT ;  /* 0x0000000d5200780c */ /* 0x000fda0003f04270 */
[----:B------:R-:W-:Y:S05]  /*77ec0*/  @P0 BRA `(.L_x_1265) ;  /* 0x0000000000100947 */ /* 0x000fea0003800000 */
[----:B------:R-:W-:-:S13]  /*77ed0*/  ISETP.NE.AND P0, PT, R82, 0xc, PT ;  /* 0x0000000c5200780c */ /* 0x000fda0003f05270 */
[--C-:B------:R-:W-:Y:S02]  /*77ee0*/  @P0 DADD R80, R44, -R72.reuse ;  /* 0x000000002c500229 */ /* 0x100fe40000000848 */
[----:B------:R-:W-:Y:S01]  /*77ef0*/  @!P0 DADD R80, R58, R72 ;  /* 0x000000003a508229 */ /* 0x000fe20000000048 */
[----:B------:R-:W-:Y:S10]  /*77f00*/  BRA `(.L_x_1261) ;  /* 0x00000000000c7947 */ /* 0x000ff40003800000 */
.L_x_1265:
[----:B------:R-:W-:-:S13]  /*77f10*/  ISETP.NE.AND P0, PT, R82, 0xe, PT ;  /* 0x0000000e5200780c */ /* 0x000fda0003f05270 */
[--C-:B------:R-:W-:Y:S02]  /*77f20*/  @P0 DADD R80, -R44, -R72.reuse ;  /* 0x000000002c500229 */ /* 0x100fe40000000948 */
[----:B------:R-:W-:-:S11]  /*77f30*/  @!P0 DADD R80, -R58, R72 ;  /* 0x000000003a508229 */ /* 0x000fd60000000148 */
.L_x_1261:
[----:B------:R-:W-:Y:S05]  /*77f40*/  BSYNC.RECONVERGENT B1 ;  /* 0x0000000000017941 */ /* 0x000fea0003800200 */
.L_x_1257:
        /* <DEDUP_REMOVED lines=15> */
.L_x_1269:
[----:B------:R-:W-:-:S13]  /*78040*/  ISETP.NE.AND P0, PT, R79, 0x2, PT ;  /* 0x000000024f00780c */ /* 0x000fda0003f05270 */
[C-C-:B------:R-:W-:Y:S02]  /*78050*/  @P0 DADD R78, -R50.reuse, -R72.reuse ;  /* 0x00000000324e0229 */ /* 0x140fe40000000948 */
[----:B------:R-:W-:Y:S01]  /*78060*/  @!P0 DADD R78, R50, -R72 ;  /* 0x00000000324e8229 */ /* 0x000fe20000000848 */
[----:B------:R-:W-:Y:S10]  /*78070*/  BRA `(.L_x_1270) ;  /* 0x0000000000947947 */ /* 0x000ff40003800000 */
.L_x_1268:
        /* <DEDUP_REMOVED lines=9> */
.L_x_1271:
[----:B------:R-:W-:Y:S01]  /*78110*/  ISETP.NE.AND P0, PT, R79, 0x6, PT ;  /* 0x000000064f00780c */ /* 0x000fe20003f05270 */
[----:B------:R-:W-:Y:S01]  /*78120*/  IMAD.MOV.U32 R79, RZ, RZ, R13 ;  /* 0x000000ffff4f7224 */ /* 0x000fe200078e000d */
[----:B------:R-:W-:-:S11]  /*78130*/  MOV R78, R12 ;  /* 0x0000000c004e7202 */ /* 0x000fd60000000f00 */
[----:B------:R-:W-:Y:S05]  /*78140*/  @!P0 BRA `(.L_x_1270) ;  /* 0x0000000000608947 */ /* 0x000fea0003800000 */
[----:B------:R-:W-:Y:S01]  /*78150*/  MOV R78, R14 ;  /* 0x0000000e004e7202 */ /* 0x000fe20000000f00 */
[----:B------:R-:W-:Y:S01]  /*78160*/  IMAD.MOV.U32 R79, RZ, RZ, R15 ;  /* 0x000000ffff4f7224 */ /* 0x000fe200078e000f */
[----:B------:R-:W-:Y:S06]  /*78170*/  BRA `(.L_x_1270) ;  /* 0x0000000000547947 */ /* 0x000fec0003800000 */
.L_x_1267:
        /* <DEDUP_REMOVED lines=8> */
.L_x_1273:
[----:B------:R-:W-:-:S13]  /*78200*/  ISETP.NE.AND P0, PT, R79, 0xa, PT ;  /* 0x0000000a4f00780c */ /* 0x000fda0003f05270 */
[C-C-:B------:R-:W-:Y:S02]  /*78210*/  @P0 DADD R78, -R44.reuse, -R72.reuse ;  /* 0x000000002c4e0229 */ /* 0x140fe40000000948 */
[----:B------:R-:W-:Y:S01]  /*78220*/  @!P0 DADD R78, -R44, R72 ;  /* 0x000000002c4e8229 */ /* 0x000fe20000000148 */
[----:B------:R-:W-:Y:S10]  /*78230*/  BRA `(.L_x_1270) ;  /* 0x0000000000247947 */ /* 0x000ff40003800000 */
.L_x_1272:
[----:B------:R-:W-:-:S13]  /*78240*/  ISETP.GT.AND P0, PT, R79, 0xd, PT ;  /* 0x0000000d4f00780c */ /* 0x000fda0003f04270 */
[----:B------:R-:W-:Y:S05]  /*78250*/  @P0 BRA `(.L_x_1274) ;  /* 0x0000000000100947 */ /* 0x000fea0003800000 */
[----:B------:R-:W-:-:S13]  /*78260*/  ISETP.NE.AND P0, PT, R79, 0xc, PT ;  /* 0x0000000c4f00780c */ /* 0x000fda0003f05270 */
[--C-:B------:R-:W-:Y:S02]  /*78270*/  @P0 DADD R78, R44, -R72.reuse ;  /* 0x000000002c4e0229 */ /* 0x100fe40000000848 */
[----:B------:R-:W-:Y:S01]  /*78280*/  @!P0 DADD R78, R50, R72 ;  /* 0x00000000324e8229 */ /* 0x000fe20000000048 */
[----:B------:R-:W-:Y:S10]  /*78290*/  BRA `(.L_x_1270) ;  /* 0x00000000000c7947 */ /* 0x000ff40003800000 */
.L_x_1274:
[----:B------:R-:W-:-:S13]  /*782a0*/  ISETP.NE.AND P0, PT, R79, 0xe, PT ;  /* 0x0000000e4f00780c */ /* 0x000fda0003f05270 */
[--C-:B------:R-:W-:Y:S02]  /*782b0*/  @P0 DADD R78, -R44, -R72.reuse ;  /* 0x000000002c4e0229 */ /* 0x100fe40000000948 */
[----:B------:R-:W-:-:S11]  /*782c0*/  @!P0 DADD R78, -R50, R72 ;  /* 0x00000000324e8229 */ /* 0x000fd60000000148 */
.L_x_1270:
[----:B------:R-:W-:Y:S05]  /*782d0*/  BSYNC.RECONVERGENT B1 ;  /* 0x0000000000017941 */ /* 0x000fea0003800200 */
.L_x_1266:
[----:B------:R-:W-:Y:S01]  /*782e0*/  DADD R72, R78, -R80 ;  /* 0x000000004e487229 */ /* 0x000fe20000000850 */
[----:B------:R-:W-:-:S07]  /*782f0*/  MOV R78, R77 ;  /* 0x0000004d004e7202 */ /* 0x000fce0000000f00 */
[----:B------:R-:W-:-:S11]  /*78300*/  DFMA R72, R54, R72, R80 ;  /* 0x000000483648722b */ /* 0x000fd60000000050 */
.L_x_1202:
[----:B------:R-:W-:Y:S05]  /*78310*/  BSYNC.RECONVERGENT B0 ;  /* 0x0000000000007941 */ /* 0x000fea0003800200 */
.L_x_1201:
        /* <DEDUP_REMOVED lines=26> */
.L_x_1353:
        /* <DEDUP_REMOVED lines=25> */
.L_x_1277:
[----:B------:R-:W-:Y:S02]  /*78650*/  UIMAD UR6, UR4, 0x118, UR9 ;  /* 0x00000118040678a4 */ /* 0x000fe4000f8e0209 */
[----:B------:R-:W-:-:S07]  /*78660*/  UIMAD UR7, UR4, 0x118, UR10 ;  /* 0x00000118040778a4 */ /* 0x000fce000f8e020a */
[----:B------:R-:W2:Y:S04]  /*78670*/  LDL.64 R4, [UR6+0x1180] ;  /* 0x00118006ff047983 */ /* 0x000ea80008100a00 */
        /* <DEDUP_REMOVED lines=63> */
.L_x_1352:
        /* <DEDUP_REMOVED lines=51> */
.L_x_1283:
[----:B------:R-:W-:-:S13]  /*78da0*/  ISETP.NE.AND P0, PT, R72, 0x2, PT ;  /* 0x000000024800780c */ /* 0x000fda0003f05270 */
[C-C-:B------:R-:W-:Y:S02]  /*78db0*/  @P0 DADD R2, -R58.reuse, -R70.reuse ;  /* 0x000000003a020229 */ /* 0x140fe40000000946 */
[----:B------:R-:W-:Y:S01]  /*78dc0*/  @!P0 DADD R2, R58, -R70 ;  /* 0x000000003a028229 */ /* 0x000fe20000000846 */
[----:B------:R-:W-:Y:S10]  /*78dd0*/  BRA `(.L_x_1284) ;  /* 0x0000000000947947 */ /* 0x000ff40003800000 */
.L_x_1282:
        /* <DEDUP_REMOVED lines=9> */
.L_x_1285:
[----:B------:R-:W-:Y:S01]  /*78e70*/  ISETP.NE.AND P0, PT, R72, 0x6, PT ;  /* 0x000000064800780c */ /* 0x000fe20003f05270 */
[----:B------:R-:W-:Y:S01]  /*78e80*/  IMAD.MOV.U32 R3, RZ, RZ, R47 ;  /* 0x000000ffff037224 */ /* 0x000fe200078e002f */
[----:B------:R-:W-:-:S11]  /*78e90*/  MOV R2, R46 ;  /* 0x0000002e00027202 */ /* 0x000fd60000000f00 */
[----:B------:R-:W-:Y:S05]  /*78ea0*/  @!P0 BRA `(.L_x_1284) ;  /* 0x0000000000608947 */ /* 0x000fea0003800000 */
[----:B------:R-:W-:Y:S01]  /*78eb0*/  MOV R2, R48 ;  /* 0x0000003000027202 */ /* 0x000fe20000000f00 */
[----:B------:R-:W-:Y:S01]  /*78ec0*/  IMAD.MOV.U32 R3, RZ, RZ, R49 ;  /* 0x000000ffff037224 */ /* 0x000fe200078e0031 */
[----:B------:R-:W-:Y:S06]  /*78ed0*/  BRA `(.L_x_1284) ;  /* 0x0000000000547947 */ /* 0x000fec0003800000 */
.L_x_1281:
        /* <DEDUP_REMOVED lines=8> */
.L_x_1287:
[----:B------:R-:W-:-:S13]  /*78f60*/  ISETP.NE.AND P0, PT, R72, 0xa, PT ;  /* 0x0000000a4800780c */ /* 0x000fda0003f05270 */
[C-C-:B------:R-:W-:Y:S02]  /*78f70*/  @P0 DADD R2, -R56.reuse, -R70.reuse ;  /* 0x0000000038020229 */ /* 0x140fe40000000946 */
[----:B------:R-:W-:Y:S01]  /*78f80*/  @!P0 DADD R2, -R56, R70 ;  /* 0x0000000038028229 */ /* 0x000fe20000000146 */
[----:B------:R-:W-:Y:S10]  /*78f90*/  BRA `(.L_x_1284) ;  /* 0x0000000000247947 */ /* 0x000ff40003800000 */
.L_x_1286:
[----:B------:R-:W-:-:S13]  /*78fa0*/  ISETP.GT.AND P0, PT, R72, 0xd, PT ;  /* 0x0000000d4800780c */ /* 0x000fda0003f04270 */
[----:B------:R-:W-:Y:S05]  /*78fb0*/  @P0 BRA `(.L_x_1288) ;  /* 0x0000000000100947 */ /* 0x000fea0003800000 */
[----:B------:R-:W-:-:S13]  /*78fc0*/  ISETP.NE.AND P0, PT, R72, 0xc, PT ;  /* 0x0000000c4800780c */ /* 0x000fda0003f05270 */
[--C-:B------:R-:W-:Y:S02]  /*78fd0*/  @P0 DADD R2, R56, -R70.reuse ;  /* 0x0000000038020229 */ /* 0x100fe40000000846 */
[----:B------:R-:W-:Y:S01]  /*78fe0*/  @!P0 DADD R2, R58, R70 ;  /* 0x000000003a028229 */ /* 0x000fe20000000046 */
[----:B------:R-:W-:Y:S10]  /*78ff0*/  BRA `(.L_x_1284) ;  /* 0x00000000000c7947 */ /* 0x000ff40003800000 */
.L_x_1288:
[----:B------:R-:W-:-:S13]  /*79000*/  ISETP.NE.AND P0, PT, R72, 0xe, PT ;  /* 0x0000000e4800780c */ /* 0x000fda0003f05270 */
[--C-:B------:R-:W-:Y:S02]  /*79010*/  @P0 DADD R2, -R56, -R70.reuse ;  /* 0x0000000038020229 */ /* 0x100fe40000000946 */
[----:B------:R-:W-:-:S11]  /*79020*/  @!P0 DADD R2, -R58, R70 ;  /* 0x000000003a028229 */ /* 0x000fd60000000146 */
.L_x_1284:
[----:B------:R-:W-:Y:S05]  /*79030*/  BSYNC.RECONVERGENT B1 ;  /* 0x0000000000017941 */ /* 0x000fea0003800200 */
.L_x_1280:
        /* <DEDUP_REMOVED lines=14> */
.L_x_1292:
[----:B------:R-:W-:-:S13]  /*79120*/  ISETP.NE.AND P0, PT, R65, 0x2, PT ;  /* 0x000000024100780c */ /* 0x000fda0003f05270 */
[C-C-:B------:R-:W-:Y:S02]  /*79130*/  @P0 DADD R64, -R50.reuse, -R70.reuse ;  /* 0x0000000032400229 */ /* 0x140fe40000000946 */
[----:B------:R-:W-:Y:S01]  /*79140*/  @!P0 DADD R64, R50, -R70 ;  /* 0x0000000032408229 */ /* 0x000fe20000000846 */
[----:B------:R-:W-:Y:S10]  /*79150*/  BRA `(.L_x_1293) ;  /* 0x0000000000947947 */ /* 0x000ff40003800000 */
.L_x_1291:
        /* <DEDUP_REMOVED lines=9> */
.L_x_1294:
[----:B------:R-:W-:Y:S01]  /*791f0*/  ISETP.NE.AND P0, PT, R65, 0x6, PT ;  /* 0x000000064100780c */ /* 0x000fe20003f05270 */
[----:B------:R-:W-:Y:S01]  /*79200*/  IMAD.MOV.U32 R65, RZ, RZ, R37 ;  /* 0x000000ffff417224 */ /* 0x000fe200078e0025 */
[----:B------:R-:W-:-:S11]  /*79210*/  MOV R64, R36 ;  /* 0x0000002400407202 */ /* 0x000fd60000000f00 */
[----:B------:R-:W-:Y:S05]  /*79220*/  @!P0 BRA `(.L_x_1293) ;  /* 0x0000000000608947 */ /* 0x000fea0003800000 */
[----:B------:R-:W-:Y:S01]  /*79230*/  MOV R64, R38 ;  /* 0x0000002600407202 */ /* 0x000fe20000000f00 */
[----:B------:R-:W-:Y:S01]  /*79240*/  IMAD.MOV.U32 R65, RZ, RZ, R39 ;  /* 0x000000ffff417224 */ /* 0x000fe200078e0027 */
[----:B------:R-:W-:Y:S06]  /*79250*/  BRA `(.L_x_1293) ;  /* 0x0000000000547947 */ /* 0x000fec0003800000 */
.L_x_1290:
        /* <DEDUP_REMOVED lines=8> */
.L_x_1296:
[----:B------:R-:W-:-:S13]  /*792e0*/  ISETP.NE.AND P0, PT, R65, 0xa, PT ;  /* 0x0000000a4100780c */ /* 0x000fda0003f05270 */
[C-C-:B------:R-:W-:Y:S02]  /*792f0*/  @P0 DADD R64, -R56.reuse, -R70.reuse ;  /* 0x0000000038400229 */ /* 0x140fe40000000946 */
[----:B------:R-:W-:Y:S01]  /*79300*/  @!P0 DADD R64, -R56, R70 ;  /* 0x0000000038408229 */ /* 0x000fe20000000146 */
[----:B------:R-:W-:Y:S10]  /*79310*/  BRA `(.L_x_1293) ;  /* 0x0000000000247947 */ /* 0x000ff40003800000 */
.L_x_1295:
[----:B------:R-:W-:-:S13]  /*79320*/  ISETP.GT.AND P0, PT, R65, 0xd, PT ;  /* 0x0000000d4100780c */ /* 0x000fda0003f04270 */
[----:B------:R-:W-:Y:S05]  /*79330*/  @P0 BRA `(.L_x_1297) ;  /* 0x0000000000100947 */ /* 0x000fea0003800000 */
[----:B------:R-:W-:-:S13]  /*79340*/  ISETP.NE.AND P0, PT, R65, 0xc, PT ;  /* 0x0000000c4100780c */ /* 0x000fda0003f05270 */
[--C-:B------:R-:W-:Y:S02]  /*79350*/  @P0 DADD R64, R56, -R70.reuse ;  /* 0x0000000038400229 */ /* 0x100fe40000000846 */
[----:B------:R-:W-:Y:S01]  /*79360*/  @!P0 DADD R64, R50, R70 ;  /* 0x0000000032408229 */ /* 0x000fe20000000046 */
[----:B------:R-:W-:Y:S10]  /*79370*/  BRA `(.L_x_1293) ;  /* 0x00000000000c7947 */ /* 0x000ff40003800000 */
.L_x_1297:
[----:B------:R-:W-:-:S13]  /*79380*/  ISETP.NE.AND P0, PT, R65, 0xe, PT ;  /* 0x0000000e4100780c */ /* 0x000fda0003f05270 */
[--C-:B------:R-:W-:Y:S02]  /*79390*/  @P0 DADD R64, -R56, -R70.reuse ;  /* 0x0000000038400229 */ /* 0x100fe40000000946 */
[----:B------:R-:W-:-:S11]  /*793a0*/  @!P0 DADD R64, -R50, R70 ;  /* 0x0000000032408229 */ /* 0x000fd60000000146 */
.L_x_1293:
[----:B------:R-:W-:Y:S05]  /*793b0*/  BSYNC.RECONVERGENT B1 ;  /* 0x0000000000017941 */ /* 0x000fea0003800200 */
.L_x_1289:
        /* <DEDUP_REMOVED lines=17> */
.L_x_1301:
[----:B------:R-:W-:-:S13]  /*794d0*/  ISETP.NE.AND P0, PT, R81, 0x2, PT ;  /* 0x000000025100780c */ /* 0x000fda0003f05270 */
[C-C-:B------:R-:W-:Y:S02]  /*794e0*/  @P0 DADD R64, -R58.reuse, -R72.reuse ;  /* 0x000000003a400229 */ /* 0x140fe40000000948 */
[----:B------:R-:W-:Y:S01]  /*794f0*/  @!P0 DADD R64, R58, -R72 ;  /* 0x000000003a408229 */ /* 0x000fe20000000848 */
[----:B------:R-:W-:Y:S10]  /*79500*/  BRA `(.L_x_1302) ;  /* 0x0000000000947947 */ /* 0x000ff40003800000 */
.L_x_1300:
        /* <DEDUP_REMOVED lines=9> */
.L_x_1303:
[----:B------:R-:W-:Y:S01]  /*795a0*/  ISETP.NE.AND P0, PT, R81, 0x6, PT ;  /* 0x000000065100780c */ /* 0x000fe20003f05270 */
[----:B------:R-:W-:Y:S01]  /*795b0*/  IMAD.MOV.U32 R65, RZ, RZ, R47 ;  /* 0x000000ffff417224 */ /* 0x000fe200078e002f */
[----:B------:R-:W-:-:S11]  /*795c0*/  MOV R64, R46 ;  /* 0x0000002e00407202 */ /* 0x000fd60000000f00 */
[----:B------:R-:W-:Y:S05]  /*795d0*/  @!P0 BRA `(.L_x_1302) ;  /* 0x0000000000608947 */ /* 0x000fea0003800000 */
[----:B------:R-:W-:Y:S01]  /*795e0*/  MOV R64, R48 ;  /* 0x0000003000407202 */ /* 0x000fe20000000f00 */
[----:B------:R-:W-:Y:S01]  /*795f0*/  IMAD.MOV.U32 R65, RZ, RZ, R49 ;  /* 0x000000ffff417224 */ /* 0x000fe200078e0031 */
[----:B------:R-:W-:Y:S06]  /*79600*/  BRA `(.L_x_1302) ;  /* 0x0000000000547947 */ /* 0x000fec0003800000 */
.L_x_1299:
        /* <DEDUP_REMOVED lines=8> */
.L_x_1305:
[----:B------:R-:W-:-:S13]  /*79690*/  ISETP.NE.AND P0, PT, R81, 0xa, PT ;  /* 0x0000000a5100780c */ /* 0x000fda0003f05270 */
[C-C-:B------:R-:W-:Y:S02]  /*796a0*/  @P0 DADD R64, -R56.reuse, -R72.reuse ;  /* 0x0000000038400229 */ /* 0x140fe40000000948 */
[----:B------:R-:W-:Y:S01]  /*796b0*/  @!P0 DADD R64, -R56, R72 ;  /* 0x0000000038408229 */ /* 0x000fe20000000148 */
[----:B------:R-:W-:Y:S10]  /*796c0*/  BRA `(.L_x_1302) ;  /* 0x0000000000247947 */ /* 0x000ff40003800000 */
.L_x_1304:
[----:B------:R-:W-:-:S13]  /*796d0*/  ISETP.GT.AND P0, PT, R81, 0xd, PT ;  /* 0x0000000d5100780c */ /* 0x000fda0003f04270 */
[----:B------:R-:W-:Y:S05]  /*796e0*/  @P0 BRA `(.L_x_1306) ;  /* 0x0000000000100947 */ /* 0x000fea0003800000 */
[----:B------:R-:W-:-:S13]  /*796f0*/  ISETP.NE.AND P0, PT, R81, 0xc, PT ;  /* 0x0000000c5100780c */ /* 0x000fda0003f05270 */
[--C-:B------:R-:W-:Y:S02]  /*79700*/  @P0 DADD R64, R56, -R72.reuse ;  /* 0x0000000038400229 */ /* 0x100fe40000000848 */
[----:B------:R-:W-:Y:S01]  /*79710*/  @!P0 DADD R64, R58, R72 ;  /* 0x000000003a408229 */ /* 0x000fe20000000048 */
[----:B------:R-:W-:Y:S10]  /*79720*/  BRA `(.L_x_1302) ;  /* 0x00000000000c7947 */ /* 0x000ff40003800000 */
.L_x_1306:
[----:B------:R-:W-:-:S13]  /*79730*/  ISETP.NE.AND P0, PT, R81, 0xe, PT ;  /* 0x0000000e5100780c */ /* 0x000fda0003f05270 */
[--C-:B------:R-:W-:Y:S02]  /*79740*/  @P0 DADD R64, -R56, -R72.reuse ;  /* 0x0000000038400229 */ /* 0x100fe40000000948 */
[----:B------:R-:W-:-:S11]  /*79750*/  @!P0 DADD R64, -R58, R72 ;  /* 0x000000003a408229 */ /* 0x000fd60000000148 */
.L_x_1302:
[----:B------:R-:W-:Y:S05]  /*79760*/  BSYNC.RECONVERGENT B1 ;  /* 0x0000000000017941 */ /* 0x000fea0003800200 */
.L_x_1298:
        /* <DEDUP_REMOVED lines=14> */
.L_x_1310:
[----:B------:R-:W-:-:S13]  /*79850*/  ISETP.NE.AND P0, PT, R81, 0x2, PT ;  /* 0x000000025100780c */ /* 0x000fda0003f05270 */
[C-C-:B------:R-:W-:Y:S02]  /*79860*/  @P0 DADD R82, -R50.reuse, -R72.reuse ;  /* 0x0000000032520229 */ /* 0x140fe40000000948 */
[----:B------:R-:W-:Y:S01]  /*79870*/  @!P0 DADD R82, R50, -R72 ;  /* 0x0000000032528229 */ /* 0x000fe20000000848 */
[----:B------:R-:W-:Y:S10]  /*79880*/  BRA `(.L_x_1311) ;  /* 0x0000000000947947 */ /* 0x000ff40003800000 */
.L_x_1309:
        /* <DEDUP_REMOVED lines=9> */
.L_x_1312:
[----:B------:R-:W-:Y:S01]  /*79920*/  ISETP.NE.AND P0, PT, R81, 0x6, PT ;  /* 0x000000065100780c */ /* 0x000fe20003f05270 */
[----:B------:R-:W-:Y:S01]  /*79930*/  IMAD.MOV.U32 R83, RZ, RZ, R37 ;  /* 0x000000ffff537224 */ /* 0x000fe200078e0025 */
[----:B------:R-:W-:-:S11]  /*79940*/  MOV R82, R36 ;  /* 0x0000002400527202 */ /* 0x000fd60000000f00 */
[----:B------:R-:W-:Y:S05]  /*79950*/  @!P0 BRA `(.L_x_1311) ;  /* 0x0000000000608947 */ /* 0x000fea0003800000 */
[----:B------:R-:W-:Y:S01]  /*79960*/  MOV R82, R38 ;  /* 0x0000002600527202 */ /* 0x000fe20000000f00 */
[----:B------:R-:W-:Y:S01]  /*79970*/  IMAD.MOV.U32 R83, RZ, RZ, R39 ;  /* 0x000000ffff537224 */ /* 0x000fe200078e0027 */
[----:B------:R-:W-:Y:S06]  /*79980*/  BRA `(.L_x_1311) ;  /* 0x0000000000547947 */ /* 0x000fec0003800000 */
.L_x_1308:
        /* <DEDUP_REMOVED lines=8> */
.L_x_1314:
[----:B------:R-:W-:-:S13]  /*79a10*/  ISETP.NE.AND P0, PT, R81, 0xa, PT ;  /* 0x0000000a5100780c */ /* 0x000fda0003f05270 */
[C-C-:B------:R-:W-:Y:S02]  /*79a20*/  @P0 DADD R82, -R56.reuse, -R72.reuse ;  /* 0x0000000038520229 */ /* 0x140fe40000000948 */
[----:B------:R-:W-:Y:S01]  /*79a30*/  @!P0 DADD R82, -R56, R72 ;  /* 0x0000000038528229 */ /* 0x000fe20000000148 */
[----:B------:R-:W-:Y:S10]  /*79a40*/  BRA `(.L_x_1311) ;  /* 0x0000000000247947 */ /* 0x000ff40003800000 */
.L_x_1313:
[----:B------:R-:W-:-:S13]  /*79a50*/  ISETP.GT.AND P0, PT, R81, 0xd, PT ;  /* 0x0000000d5100780c */ /* 0x000fda0003f04270 */
[----:B------:R-:W-:Y:S05]  /*79a60*/  @P0 BRA `(.L_x_1315) ;  /* 0x0000000000100947 */ /* 0x000fea0003800000 */
[----:B------:R-:W-:-:S13]  /*79a70*/  ISETP.NE.AND P0, PT, R81, 0xc, PT ;  /* 0x0000000c5100780c */ /* 0x000fda0003f05270 */
[--C-:B------:R-:W-:Y:S02]  /*79a80*/  @P0 DADD R82, R56, -R72.reuse ;  /* 0x0000000038520229 */ /* 0x100fe40000000848 */
[----:B------:R-:W-:Y:S01]  /*79a90*/  @!P0 DADD R82, R50, R72 ;  /* 0x0000000032528229 */ /* 0x000fe20000000048 */
[----:B------:R-:W-:Y:S10]  /*79aa0*/  BRA `(.L_x_1311) ;  /* 0x00000000000c7947 */ /* 0x000ff40003800000 */
.L_x_1315:
[----:B------:R-:W-:-:S13]  /*79ab0*/  ISETP.NE.AND P0, PT, R81, 0xe, PT ;  /* 0x0000000e5100780c */ /* 0x000fda0003f05270 */
[--C-:B------:R-:W-:Y:S02]  /*79ac0*/  @P0 DADD R82, -R56, -R72.reuse ;  /* 0x0000000038520229 */ /* 0x100fe40000000948 */
[----:B------:R-:W-:-:S11]  /*79ad0*/  @!P0 DADD R82, -R50, R72 ;  /* 0x0000000032528229 */ /* 0x000fd60000000148 */
.L_x_1311:
[----:B------:R-:W-:Y:S05]  /*79ae0*/  BSYNC.RECONVERGENT B1 ;  /* 0x0000000000017941 */ /* 0x000fea0003800200 */
.L_x_1307:
        /* <DEDUP_REMOVED lines=17> */
.L_x_1319:
[----:B------:R-:W-:-:S13]  /*79c00*/  ISETP.NE.AND P0, PT, R82, 0x2, PT ;  /* 0x000000025200780c */ /* 0x000fda0003f05270 */
[C-C-:B------:R-:W-:Y:S02]  /*79c10*/  @P0 DADD R64, -R58.reuse, -R70.reuse ;  /* 0x000000003a400229 */ /* 0x140fe40000000946 */
[----:B------:R-:W-:Y:S01]  /*79c20*/  @!P0 DADD R64, R58, -R70 ;  /* 0x000000003a408229 */ /* 0x000fe20000000846 */
[----:B------:R-:W-:Y:S10]  /*79c30*/  BRA `(.L_x_1320) ;  /* 0x0000000000947947 */ /* 0x000ff40003800000 */
.L_x_1318:
        /* <DEDUP_REMOVED lines=9> */
.L_x_1321:
[----:B------:R-:W-:Y:S01]  /*79cd0*/  ISETP.NE.AND P0, PT, R82, 0x6, PT ;  /* 0x000000065200780c */ /* 0x000fe20003f05270 */
[----:B------:R-:W-:Y:S01]  /*79ce0*/  IMAD.MOV.U32 R64, RZ, RZ, R28 ;  /* 0x000000ffff407224 */ /* 0x000fe200078e001c */
[----:B------:R-:W-:-:S11]  /*79cf0*/  MOV R65, R29 ;  /* 0x0000001d00417202 */ /* 0x000fd60000000f00 */
[----:B------:R-:W-:Y:S05]  /*79d00*/  @!P0 BRA `(.L_x_1320) ;  /* 0x0000000000608947 */ /* 0x000fea0003800000 */
[----:B------:R-:W-:Y:S01]  /*79d10*/  IMAD.MOV.U32 R64, RZ, RZ, R30 ;  /* 0x000000ffff407224 */ /* 0x000fe200078e001e */
[----:B------:R-:W-:Y:S01]  /*79d20*/  MOV R65, R31 ;  /* 0x0000001f00417202 */ /* 0x000fe20000000f00 */
[----:B------:R-:W-:Y:S06]  /*79d30*/  BRA `(.L_x_1320) ;  /* 0x0000000000547947 */ /* 0x000fec0003800000 */
.L_x_1317:
        /* <DEDUP_REMOVED lines=8> */
.L_x_1323:
[----:B------:R-:W-:-:S13]  /*79dc0*/  ISETP.NE.AND P0, PT, R82, 0xa, PT ;  /* 0x0000000a5200780c */ /* 0x000fda0003f05270 */
[C-C-:B------:R-:W-:Y:S02]  /*79dd0*/  @P0 DADD R64, -R44.reuse, -R70.reuse ;  /* 0x000000002c400229 */ /* 0x140fe40000000946 */
[----:B------:R-:W-:Y:S01]  /*79de0*/  @!P0 DADD R64, -R44, R70 ;  /* 0x000000002c408229 */ /* 0x000fe20000000146 */
[----:B------:R-:W-:Y:S10]  /*79df0*/  BRA `(.L_x_1320) ;  /* 0x0000000000247947 */ /* 0x000ff40003800000 */
.L_x_1322:
[----:B------:R-:W-:-:S13]  /*79e00*/  ISETP.GT.AND P0, PT, R82, 0xd, PT ;  /* 0x0000000d5200780c */ /* 0x000fda0003f04270 */
[----:B------:R-:W-:Y:S05]  /*79e10*/  @P0 BRA `(.L_x_1324) ;  /* 0x0000000000100947 */ /* 0x000fea0003800000 */
[----:B------:R-:W-:-:S13]  /*79e20*/  ISETP.NE.AND P0, PT, R82, 0xc, PT ;  /* 0x0000000c5200780c */ /* 0x000fda0003f05270 */
[--C-:B------:R-:W-:Y:S02]  /*79e30*/  @P0 DADD R64, R44, -R70.reuse ;  /* 0x000000002c400229 */ /* 0x100fe40000000846 */
[----:B------:R-:W-:Y:S01]  /*79e40*/  @!P0 DADD R64, R58, R70 ;  /* 0x000000003a408229 */ /* 0x000fe20000000046 */
[----:B------:R-:W-:Y:S10]  /*79e50*/  BRA `(.L_x_1320) ;  /* 0x00000000000c7947 */ /* 0x000ff40003800000 */
.L_x_1324:
[----:B------:R-:W-:-:S13]  /*79e60*/  ISETP.NE.AND P0, PT, R82, 0xe, PT ;  /* 0x0000000e5200780c */ /* 0x000fda0003f05270 */
[--C-:B------:R-:W-:Y:S02]  /*79e70*/  @P0 DADD R64, -R44, -R70.reuse ;  /* 0x000000002c400229 */ /* 0x100fe40000000946 */
[----:B------:R-:W-:-:S11]  /*79e80*/  @!P0 DADD R64, -R58, R70 ;  /* 0x000000003a408229 */ /* 0x000fd60000000146 */
.L_x_1320:
[----:B------:R-:W-:Y:S05]  /*79e90*/  BSYNC.RECONVERGENT B1 ;  /* 0x0000000000017941 */ /* 0x000fea0003800200 */
.L_x_1316:
        /* <DEDUP_REMOVED lines=15> */
.L_x_1328:
[----:B------:R-:W-:-:S13]  /*79f90*/  ISETP.NE.AND P0, PT, R81, 0x2, PT ;  /* 0x000000025100780c */ /* 0x000fda0003f05270 */
[C-C-:B------:R-:W-:Y:S02]  /*79fa0*/  @P0 DADD R80, -R50.reuse, -R70.reuse ;  /* 0x0000000032500229 */ /* 0x140fe40000000946 */
[----:B------:R-:W-:Y:S01]  /*79fb0*/  @!P0 DADD R80, R50, -R70 ;  /* 0x0000000032508229 */ /* 0x000fe20000000846 */
[----:B------:R-:W-:Y:S10]  /*79fc0*/  BRA `(.L_x_1329) ;  /* 0x0000000000947947 */ /* 0x000ff40003800000 */
.L_x_1327:
        /* <DEDUP_REMOVED lines=9> */
.L_x_1330:
[----:B------:R-:W-:Y:S01]  /*7a060*/  ISETP.NE.AND P0, PT, R81, 0x6, PT ;  /* 0x000000065100780c */ /* 0x000fe20003f05270 */
[----:B------:R-:W-:Y:S01]  /*7a070*/  IMAD.MOV.U32 R81, RZ, RZ, R13 ;  /* 0x000000ffff517224 */ /* 0x000fe200078e000d */
[----:B------:R-:W-:-:S11]  /*7a080*/  MOV R80, R12 ;  /* 0x0000000c00507202 */ /* 0x000fd60000000f00 */
[----:B------:R-:W-:Y:S05]  /*7a090*/  @!P0 BRA `(.L_x_1329) ;  /* 0x0000000000608947 */ /* 0x000fea0003800000 */
[----:B------:R-:W-:Y:S01]  /*7a0a0*/  MOV R80, R14 ;  /* 0x0000000e00507202 */ /* 0x000fe20000000f00 */
[----:B------:R-:W-:Y:S01]  /*7a0b0*/  IMAD.MOV.U32 R81, RZ, RZ, R15 ;  /* 0x000000ffff517224 */ /* 0x000fe200078e000f */
[----:B------:R-:W-:Y:S06]  /*7a0c0*/  BRA `(.L_x_1329) ;  /* 0x0000000000547947 */ /* 0x000fec0003800000 */
.L_x_1326:
        /* <DEDUP_REMOVED lines=8> */
.L_x_1332:
[----:B------:R-:W-:-:S13]  /*7a150*/  ISETP.NE.AND P0, PT, R81, 0xa, PT ;  /* 0x0000000a5100780c */ /* 0x000fda0003f05270 */
[C-C-:B------:R-:W-:Y:S02]  /*7a160*/  @P0 DADD R80, -R44.reuse, -R70.reuse ;  /* 0x000000002c500229 */ /* 0x140fe40000000946 */
[----:B------:R-:W-:Y:S01]  /*7a170*/  @!P0 DADD R80, -R44, R70 ;  /* 0x000000002c508229 */ /* 0x000fe20000000146 */
[----:B------:R-:W-:Y:S10]  /*7a180*/  BRA `(.L_x_1329) ;  /* 0x0000000000247947 */ /* 0x000ff40003800000 */
.L_x_1331:
[----:B------:R-:W-:-:S13]  /*7a190*/  ISETP.GT.AND P0, PT, R81, 0xd, PT ;  /* 0x0000000d5100780c */ /* 0x000fda0003f04270 */
[----:B------:R-:W-:Y:S05]  /*7a1a0*/  @P0 BRA `(.L_x_1333) ;  /* 0x0000000000100947 */ /* 0x000fea0003800000 */
[----:B------:R-:W-:-:S13]  /*7a1b0*/  ISETP.NE.AND P0, PT, R81, 0xc, PT ;  /* 0x0000000c5100780c */ /* 0x000fda0003f05270 */
[--C-:B------:R-:W-:Y:S02]  /*7a1c0*/  @P0 DADD R80, R44, -R70.reuse ;  /* 0x000000002c500229 */ /* 0x100fe40000000846 */
[----:B------:R-:W-:Y:S01]  /*7a1d0*/  @!P0 DADD R80, R50, R70 ;  /* 0x0000000032508229 */ /* 0x000fe20000000046 */
[----:B------:R-:W-:Y:S10]  /*7a1e0*/  BRA `(.L_x_1329) ;  /* 0x00000000000c7947 */ /* 0x000ff40003800000 */
.L_x_1333:
[----:B------:R-:W-:-:S13]  /*7a1f0*/  ISETP.NE.AND P0, PT, R81, 0xe, PT ;  /* 0x0000000e5100780c */ /* 0x000fda0003f05270 */
[--C-:B------:R-:W-:Y:S02]  /*7a200*/  @P0 DADD R80, -R44, -R70.reuse ;  /* 0x000000002c500229 */ /* 0x100fe40000000946 */
[----:B------:R-:W-:-:S11]  /*7a210*/  @!P0 DADD R80, -R50, R70 ;  /* 0x0000000032508229 */ /* 0x000fd60000000146 */
.L_x_1329:
[----:B------:R-:W-:Y:S05]  /*7a220*/  BSYNC.RECONVERGENT B1 ;  /* 0x0000000000017941 */ /* 0x000fea0003800200 */
.L_x_1325:
        /* <DEDUP_REMOVED lines=17> */
.L_x_1337:
[----:B------:R-:W-:-:S13]  /*7a340*/  ISETP.NE.AND P0, PT, R82, 0x2, PT ;  /* 0x000000025200780c */ /* 0x000fda0003f05270 */
[C-C-:B------:R-:W-:Y:S02]  /*7a350*/  @P0 DADD R80, -R58.reuse, -R72.reuse ;  /* 0x000000003a500229 */ /* 0x140fe40000000948 */
[----:B------:R-:W-:Y:S01]  /*7a360*/  @!P0 DADD R80, R58, -R72 ;  /* 0x000000003a508229 */ /* 0x000fe20000000848 */
[----:B------:R-:W-:Y:S10]  /*7a370*/  BRA `(.L_x_1338) ;  /* 0x0000000000947947 */ /* 0x000ff40003800000 */
.L_x_1336:
        /* <DEDUP_REMOVED lines=9> */
.L_x_1339:
[----:B------:R-:W-:Y:S01]  /*7a410*/  ISETP.NE.AND P0, PT, R82, 0x6, PT ;  /* 0x000000065200780c */ /* 0x000fe20003f05270 */
[----:B------:R-:W-:Y:S01]  /*7a420*/  IMAD.MOV.U32 R80, RZ, RZ, R28 ;  /* 0x000000ffff507224 */ /* 0x000fe200078e001c */
[----:B------:R-:W-:-:S11]  /*7a430*/  MOV R81, R29 ;  /* 0x0000001d00517202 */ /* 0x000fd60000000f00 */
[----:B------:R-:W-:Y:S05]  /*7a440*/  @!P0 BRA `(.L_x_1338) ;  /* 0x0000000000608947 */ /* 0x000fea0003800000 */
[----:B------:R-:W-:Y:S01]  /*7a450*/  IMAD.MOV.U32 R80, RZ, RZ, R30 ;  /* 0x000000ffff507224 */ /* 0x000fe200078e001e */
[----:B------:R-:W-:Y:S01]  /*7a460*/  MOV R81, R31 ;  /* 0x0000001f00517202 */ /* 0x000fe20000000f00 */
[----:B------:R-:W-:Y:S06]  /*7a470*/  BRA `(.L_x_1338) ;  /* 0x0000000000547947 */ /* 0x000fec0003800000 */
.L_x_1335:
        /* <DEDUP_REMOVED lines=8> */
.L_x_1341:
[----:B------:R-:W-:-:S13]  /*7a500*/  ISETP.NE.AND P0, PT, R82, 0xa, PT ;  /* 0x0000000a5200780c */ /* 0x000fda0003f05270 */
[C-C-:B------:R-:W-:Y:S02]  /*7a510*/  @P0 DADD R80, -R44.reuse, -R72.reuse ;  /* 0x000000002c500229 */ /* 0x140fe40000000948 */
[----:B------:R-:W-:Y:S01]  /*7a520*/  @!P0 DADD R80, -R44, R72 ;  /* 0x000000002c508229 */ /* 0x000fe20000000148 */
[----:B------:R-:W-:Y:S10]  /*7a530*/  BRA `(.L_x_1338) ;  /* 0x0000000000247947 */ /* 0x000ff40003800000 */
.L_x_1340:
[----:B------:R-:W-:-:S13]  /*7a540*/  ISETP.GT.AND P0, PT, R82, 0xd, PT ;  /* 0x0000000d5200780c */ /* 0x000fda0003f04270 */
[----:B------:R-:W-:Y:S05]  /*7a550*/  @P0 BRA `(.L_x_1342) ;  /* 0x0000000000100947 */ /* 0x000fea0003800000 */
[----:B------:R-:W-:-:S13]  /*7a560*/  ISETP.NE.AND P0, PT, R82, 0xc, PT ;  /* 0x0000000c5200780c */ /* 0x000fda0003f05270 */
[--C-:B------:R-:W-:Y:S02]  /*7a570*/  @P0 DADD R80, R44, -R72.reuse ;  /* 0x000000002c500229 */ /* 0x100fe40000000848 */
[----:B------:R-:W-:Y:S01]  /*7a580*/  @!P0 DADD R80, R58, R72 ;  /* 0x000000003a508229 */ /* 0x000fe20000000048 */
[----:B------:R-:W-:Y:S10]  /*7a590*/  BRA `(.L_x_1338) ;  /* 0x00000000000c7947 */ /* 0x000ff40003800000 */
.L_x_1342:
[----:B------:R-:W-:-:S13]  /*7a5a0*/  ISETP.NE.AND P0, PT, R82, 0xe, PT ;  /* 0x0000000e5200780c */ /* 0x000fda0003f05270 */
[--C-:B------:R-:W-:Y:S02]  /*7a5b0*/  @P0 DADD R80, -R44, -R72.reuse ;  /* 0x000000002c500229 */ /* 0x100fe40000000948 */
[----:B------:R-:W-:-:S11]  /*7a5c0*/  @!P0 DADD R80, -R58, R72 ;  /* 0x000000003a508229 */ /* 0x000fd60000000148 */
.L_x_1338:
[----:B------:R-:W-:Y:S05]  /*7a5d0*/  BSYNC.RECONVERGENT B1 ;  /* 0x0000000000017941 */ /* 0x000fea0003800200 */
.L_x_1334:
        /* <DEDUP_REMOVED lines=15> */
.L_x_1346:
[----:B------:R-:W-:-:S13]  /*7a6d0*/  ISETP.NE.AND P0, PT, R79, 0x2, PT ;  /* 0x000000024f00780c */ /* 0x000fda0003f05270 */
[C-C-:B------:R-:W-:Y:S02]  /*7a6e0*/  @P0 DADD R78, -R50.reuse, -R72.reuse ;  /* 0x00000000324e0229 */ /* 0x140fe40000000948 */
[----:B------:R-:W-:Y:S01]  /*7a6f0*/  @!P0 DADD R78, R50, -R72 ;  /* 0x00000000324e8229 */ /* 0x000fe20000000848 */
[----:B------:R-:W-:Y:S10]  /*7a700*/  BRA `(.L_x_1347) ;  /* 0x0000000000947947 */ /* 0x000ff40003800000 */
.L_x_1345:
        /* <DEDUP_REMOVED lines=9> */
.L_x_1348:
[----:B------:R-:W-:Y:S01]  /*7a7a0*/  ISETP.NE.AND P0, PT, R79, 0x6, PT ;  /* 0x000000064f00780c */ /* 0x000fe20003f05270 */
[----:B------:R-:W-:Y:S01]  /*7a7b0*/  IMAD.MOV.U32 R79, RZ, RZ, R13 ;  /* 0x000000ffff4f7224 */ /* 0x000fe200078e000d */
[----:B------:R-:W-:-:S11]  /*7a7c0*/  MOV R78, R12 ;  /* 0x0000000c004e7202 */ /* 0x000fd60000000f00 */
[----:B------:R-:W-:Y:S05]  /*7a7d0*/  @!P0 BRA `(.L_x_1347) ;  /* 0x0000000000608947 */ /* 0x000fea0003800000 */
[----:B------:R-:W-:Y:S01]  /*7a7e0*/  MOV R78, R14 ;  /* 0x0000000e004e7202 */ /* 0x000fe20000000f00 */
[----:B------:R-:W-:Y:S01]  /*7a7f0*/  IMAD.MOV.U32 R79, RZ, RZ, R15 ;  /* 0x000000ffff4f7224 */ /* 0x000fe200078e000f */
[----:B------:R-:W-:Y:S06]  /*7a800*/  BRA `(.L_x_1347) ;  /* 0x0000000000547947 */ /* 0x000fec0003800000 */
.L_x_1344:
        /* <DEDUP_REMOVED lines=8> */
.L_x_1350:
[----:B------:R-:W-:-:S13]  /*7a890*/  ISETP.NE.AND P0, PT, R79, 0xa, PT ;  /* 0x0000000a4f00780c */ /* 0x000fda0003f05270 */
[C-C-:B------:R-:W-:Y:S02]  /*7a8a0*/  @P0 DADD R78, -R44.reuse, -R72.reuse ;  /* 0x000000002c4e0229 */ /* 0x140fe40000000948 */
[----:B------:R-:W-:Y:S01]  /*7a8b0*/  @!P0 DADD R78, -R44, R72 ;  /* 0x000000002c4e8229 */ /* 0x000fe20000000148 */
[----:B------:R-:W-:Y:S10]  /*7a8c0*/  BRA `(.L_x_1347) ;  /* 0x0000000000247947 */ /* 0x000ff40003800000 */
.L_x_1349:
[----:B------:R-:W-:-:S13]  /*7a8d0*/  ISETP.GT.AND P0, PT, R79, 0xd, PT ;  /* 0x0000000d4f00780c */ /* 0x000fda0003f04270 */
[----:B------:R-:W-:Y:S05]  /*7a8e0*/  @P0 BRA `(.L_x_1351) ;  /* 0x0000000000100947 */ /* 0x000fea0003800000 */
[----:B------:R-:W-:-:S13]  /*7a8f0*/  ISETP.NE.AND P0, PT, R79, 0xc, PT ;  /* 0x0000000c4f00780c */ /* 0x000fda0003f05270 */
[--C-:B------:R-:W-:Y:S02]  /*7a900*/  @P0 DADD R78, R44, -R72.reuse ;  /* 0x000000002c4e0229 */ /* 0x100fe40000000848 */
[----:B------:R-:W-:Y:S01]  /*7a910*/  @!P0 DADD R78, R50, R72 ;  /* 0x00000000324e8229 */ /* 0x000fe20000000048 */
[----:B------:R-:W-:Y:S10]  /*7a920*/  BRA `(.L_x_1347) ;  /* 0x00000000000c7947 */ /* 0x000ff40003800000 */
.L_x_1351:
[----:B------:R-:W-:-:S13]  /*7a930*/  ISETP.NE.AND P0, PT, R79, 0xe, PT ;  /* 0x0000000e4f00780c */ /* 0x000fda0003f05270 */
[--C-:B------:R-:W-:Y:S02]  /*7a940*/  @P0 DADD R78, -R44, -R72.reuse ;  /* 0x000000002c4e0229 */ /* 0x100fe40000000948 */
[----:B------:R-:W-:-:S11]  /*7a950*/  @!P0 DADD R78, -R50, R72 ;  /* 0x00000000324e8229 */ /* 0x000fd60000000148 */
.L_x_1347:
[----:B------:R-:W-:Y:S05]  /*7a960*/  BSYNC.RECONVERGENT B1 ;  /* 0x0000000000017941 */ /* 0x000fea0003800200 */
.L_x_1343:
[----:B------:R-:W-:Y:S01]  /*7a970*/  DADD R72, R78, -R80 ;  /* 0x000000004e487229 */ /* 0x000fe20000000850 */
[----:B------:R-:W-:-:S07]  /*7a980*/  MOV R78, R77 ;  /* 0x0000004d004e7202 */ /* 0x000fce0000000f00 */
[----:B------:R-:W-:-:S11]  /*7a990*/  DFMA R72, R54, R72, R80 ;  /* 0x000000483648722b */ /* 0x000fd60000000050 */
.L_x_1279:
[----:B------:R-:W-:Y:S05]  /*7a9a0*/  BSYNC.RECONVERGENT B0 ;  /* 0x0000000000007941 */ /* 0x000fea0003800200 */
.L_x_1278:
        /* <DEDUP_REMOVED lines=26> */
.L_x_1430:
        /* <DEDUP_REMOVED lines=26> */
.L_x_1354:
        /* <DEDUP_REMOVED lines=66> */
.L_x_1429:
        /* <DEDUP_REMOVED lines=51> */
.L_x_1360:
[----:B------:R-:W-:-:S13]  /*7b440*/  ISETP.NE.AND P0, PT, R72, 0x2, PT ;  /* 0x000000024800780c */ /* 0x000fda0003f05270 */
[C-C-:B------:R-:W-:Y:S02]  /*7b450*/  @P0 DADD R4, -R62.reuse, -R70.reuse ;  /* 0x000000003e040229 */ /* 0x140fe40000000946 */
[----:B------:R-:W-:Y:S01]  /*7b460*/  @!P0 DADD R4, R62, -R70 ;  /* 0x000000003e048229 */ /* 0x000fe20000000846 */
[----:B------:R-:W-:Y:S10]  /*7b470*/  BRA `(.L_x_1361) ;  /* 0x0000000000947947 */ /* 0x000ff40003800000 */
.L_x_1359:
        /* <DEDUP_REMOVED lines=9> */
.L_x_1362:
[----:B------:R-:W-:Y:S01]  /*7b510*/  ISETP.NE.AND P0, PT, R72, 0x6, PT ;  /* 0x000000064800780c */ /* 0x000fe20003f05270 */
[----:B------:R-:W-:Y:S01]  /*7b520*/  IMAD.MOV.U32 R5, RZ, RZ, R51 ;  /* 0x000000ffff057224 */ /* 0x000fe200078e0033 */
[----:B------:R-:W-:-:S11]  /*7b530*/  MOV R4, R50 ;  /* 0x0000003200047202 */ /* 0x000fd60000000f00 */
[----:B------:R-:W-:Y:S05]  /*7b540*/  @!P0 BRA `(.L_x_1361) ;  /* 0x0000000000608947 */ /* 0x000fea0003800000 */
[----:B------:R-:W-:Y:S01]  /*7b550*/  MOV R4, R52 ;  /* 0x0000003400047202 */ /* 0x000fe20000000f00 */
[----:B------:R-:W-:Y:S01]  /*7b560*/  IMAD.MOV.U32 R5, RZ, RZ, R53 ;  /* 0x000000ffff057224 */ /* 0x000fe200078e0035 */
[----:B------:R-:W-:Y:S06]  /*7b570*/  BRA `(.L_x_1361) ;  /* 0x0000000000547947 */ /* 0x000fec0003800000 */
.L_x_1358:
        /* <DEDUP_REMOVED lines=8> */
.L_x_1364:
[----:B------:R-:W-:-:S13]  /*7b600*/  ISETP.NE.AND P0, PT, R72, 0xa, PT ;  /* 0x0000000a4800780c */ /* 0x000fda0003f05270 */
[C-C-:B------:R-:W-:Y:S02]  /*7b610*/  @P0 DADD R4, -R60.reuse, -R70.reuse ;  /* 0x000000003c040229 */ /* 0x140fe40000000946 */
[----:B------:R-:W-:Y:S01]  /*7b620*/  @!P0 DADD R4, -R60, R70 ;  /* 0x000000003c048229 */ /* 0x000fe20000000146 */
[----:B------:R-:W-:Y:S10]  /*7b630*/  BRA `(.L_x_1361) ;  /* 0x0000000000247947 */ /* 0x000ff40003800000 */
.L_x_1363:
[----:B------:R-:W-:-:S13]  /*7b640*/  ISETP.GT.AND P0, PT, R72, 0xd, PT ;  /* 0x0000000d4800780c */ /* 0x000fda0003f04270 */
[----:B------:R-:W-:Y:S05]  /*7b650*/  @P0 BRA `(.L_x_1365) ;  /* 0x0000000000100947 */ /* 0x000fea0003800000 */
[----:B------:R-:W-:-:S13]  /*7b660*/  ISETP.NE.AND P0, PT, R72, 0xc, PT ;  /* 0x0000000c4800780c */ /* 0x000fda0003f05270 */
[--C-:B------:R-:W-:Y:S02]  /*7b670*/  @P0 DADD R4, R60, -R70.reuse ;  /* 0x000000003c040229 */ /* 0x100fe40000000846 */
[----:B------:R-:W-:Y:S01]  /*7b680*/  @!P0 DADD R4, R62, R70 ;  /* 0x000000003e048229 */ /* 0x000fe20000000046 */
[----:B------:R-:W-:Y:S10]  /*7b690*/  BRA `(.L_x_1361) ;  /* 0x00000000000c7947 */ /* 0x000ff40003800000 */
.L_x_1365:
[----:B------:R-:W-:-:S13]  /*7b6a0*/  ISETP.NE.AND P0, PT, R72, 0xe, PT ;  /* 0x0000000e4800780c */ /* 0x000fda0003f05270 */
[--C-:B------:R-:W-:Y:S02]  /*7b6b0*/  @P0 DADD R4, -R60, -R70.reuse ;  /* 0x000000003c040229 */ /* 0x100fe40000000946 */
[----:B------:R-:W-:-:S11]  /*7b6c0*/  @!P0 DADD R4, -R62, R70 ;  /* 0x000000003e048229 */ /* 0x000fd60000000146 */
.L_x_1361:
[----:B------:R-:W-:Y:S05]  /*7b6d0*/  BSYNC.RECONVERGENT B1 ;  /* 0x0000000000017941 */ /* 0x000fea0003800200 */
.L_x_1357:
        /* <DEDUP_REMOVED lines=14> */
.L_x_1369:
[----:B------:R-:W-:-:S13]  /*7b7c0*/  ISETP.NE.AND P0, PT, R65, 0x2, PT ;  /* 0x000000024100780c */ /* 0x000fda0003f05270 */
[C-C-:B------:R-:W-:Y:S02]  /*7b7d0*/  @P0 DADD R64, -R54.reuse, -R70.reuse ;  /* 0x0000000036400229 */ /* 0x140fe40000000946 */
[----:B------:R-:W-:Y:S01]  /*7b7e0*/  @!P0 DADD R64, R54, -R70 ;  /* 0x0000000036408229 */ /* 0x000fe20000000846 */
[----:B------:R-:W-:Y:S10]  /*7b7f0*/  BRA `(.L_x_1370) ;  /* 0x0000000000947947 */ /* 0x000ff40003800000 */
.L_x_1368:
        /* <DEDUP_REMOVED lines=9> */
.L_x_1371:
[----:B------:R-:W-:Y:S01]  /*7b890*/  ISETP.NE.AND P0, PT, R65, 0x6, PT ;  /* 0x000000064100780c */ /* 0x000fe20003f05270 */
[----:B------:R-:W-:Y:S01]  /*7b8a0*/  IMAD.MOV.U32 R65, RZ, RZ, R41 ;  /* 0x000000ffff417224 */ /* 0x000fe200078e0029 */
[----:B------:R-:W-:-:S11]  /*7b8b0*/  MOV R64, R40 ;  /* 0x0000002800407202 */ /* 0x000fd60000000f00 */
[----:B------:R-:W-:Y:S05]  /*7b8c0*/  @!P0 BRA `(.L_x_1370) ;  /* 0x0000000000608947 */ /* 0x000fea0003800000 */
[----:B------:R-:W-:Y:S01]  /*7b8d0*/  MOV R64, R42 ;  /* 0x0000002a00407202 */ /* 0x000fe20000000f00 */
[----:B------:R-:W-:Y:S01]  /*7b8e0*/  IMAD.MOV.U32 R65, RZ, RZ, R43 ;  /* 0x000000ffff417224 */ /* 0x000fe200078e002b */
[----:B------:R-:W-:Y:S06]  /*7b8f0*/  BRA `(.L_x_1370) ;  /* 0x0000000000547947 */ /* 0x000fec0003800000 */
.L_x_1367:
        /* <DEDUP_REMOVED lines=8> */
.L_x_1373:
[----:B------:R-:W-:-:S13]  /*7b980*/  ISETP.NE.AND P0, PT, R65, 0xa, PT ;  /* 0x0000000a4100780c */ /* 0x000fda0003f05270 */
[C-C-:B------:R-:W-:Y:S02]  /*7b990*/  @P0 DADD R64, -R60.reuse, -R70.reuse ;  /* 0x000000003c400229 */ /* 0x140fe40000000946 */
[----:B------:R-:W-:Y:S01]  /*7b9a0*/  @!P0 DADD R64, -R60, R70 ;  /* 0x000000003c408229 */ /* 0x000fe20000000146 */
[----:B------:R-:W-:Y:S10]  /*7b9b0*/  BRA `(.L_x_1370) ;  /* 0x0000000000247947 */ /* 0x000ff40003800000 */
.L_x_1372:
[----:B------:R-:W-:-:S13]  /*7b9c0*/  ISETP.GT.AND P0, PT, R65, 0xd, PT ;  /* 0x0000000d4100780c */ /* 0x000fda0003f04270 */
[----:B------:R-:W-:Y:S05]  /*7b9d0*/  @P0 BRA `(.L_x_1374) ;  /* 0x0000000000100947 */ /* 0x000fea0003800000 */
[----:B------:R-:W-:-:S13]  /*7b9e0*/  ISETP.NE.AND P0, PT, R65, 0xc, PT ;  /* 0x0000000c4100780c */ /* 0x000fda0003f05270 */
[--C-:B------:R-:W-:Y:S02]  /*7b9f0*/  @P0 DADD R64, R60, -R70.reuse ;  /* 0x000000003c400229 */ /* 0x100fe40000000846 */
[----:B------:R-:W-:Y:S01]  /*7ba00*/  @!P0 DADD R64, R54, R70 ;  /* 0x0000000036408229 */ /* 0x000fe20000000046 */
[----:B------:R-:W-:Y:S10]  /*7ba10*/  BRA `(.L_x_1370) ;  /* 0x00000000000c7947 */ /* 0x000ff40003800000 */
.L_x_1374:
[----:B------:R-:W-:-:S13]  /*7ba20*/  ISETP.NE.AND P0, PT, R65, 0xe, PT ;  /* 0x0000000e4100780c */ /* 0x000fda0003f05270 */
[--C-:B------:R-:W-:Y:S02]  /*7ba30*/  @P0 DADD R64, -R60, -R70.reuse ;  /* 0x000000003c400229 */ /* 0x100fe40000000946 */
[----:B------:R-:W-:-:S11]  /*7ba40*/  @!P0 DADD R64, -R54, R70 ;  /* 0x0000000036408229 */ /* 0x000fd60000000146 */
.L_x_1370:
[----:B------:R-:W-:Y:S05]  /*7ba50*/  BSYNC.RECONVERGENT B1 ;  /* 0x0000000000017941 */ /* 0x000fea0003800200 */
.L_x_1366:
        /* <DEDUP_REMOVED lines=17> */
.L_x_1378:
[----:B------:R-:W-:-:S13]  /*7bb70*/  ISETP.NE.AND P0, PT, R81, 0x2, PT ;  /* 0x000000025100780c */ /* 0x000fda0003f05270 */
[C-C-:B------:R-:W-:Y:S02]  /*7bb80*/  @P0 DADD R64, -R62.reuse, -R72.reuse ;  /* 0x000000003e400229 */ /* 0x140fe40000000948 */
[----:B------:R-:W-:Y:S01]  /*7bb90*/  @!P0 DADD R64, R62, -R72 ;  /* 0x000000003e408229 */ /* 0x000fe20000000848 */
[----:B------:R-:W-:Y:S10]  /*7bba0*/  BRA `(.L_x_1379) ;  /* 0x0000000000947947 */ /* 0x000ff40003800000 */
.L_x_1377:
        /* <DEDUP_REMOVED lines=9> */
.L_x_1380:
[----:B------:R-:W-:Y:S01]  /*7bc40*/  ISETP.NE.AND P0, PT, R81, 0x6, PT ;  /* 0x000000065100780c */ /* 0x000fe20003f05270 */
[----:B------:R-:W-:Y:S01]  /*7bc50*/  IMAD.MOV.U32 R65, RZ, RZ, R51 ;  /* 0x000000ffff417224 */ /* 0x000fe200078e0033 */
[----:B------:R-:W-:-:S11]  /*7bc60*/  MOV R64, R50 ;  /* 0x0000003200407202 */ /* 0x000fd60000000f00 */
[----:B------:R-:W-:Y:S05]  /*7bc70*/  @!P0 BRA `(.L_x_1379) ;  /* 0x0000000000608947 */ /* 0x000fea0003800000 */
[----:B------:R-:W-:Y:S01]  /*7bc80*/  MOV R64, R52 ;  /* 0x0000003400407202 */ /* 0x000fe20000000f00 */
[----:B------:R-:W-:Y:S01]  /*7bc90*/  IMAD.MOV.U32 R65, RZ, RZ, R53 ;  /* 0x000000ffff417224 */ /* 0x000fe200078e0035 */
[----:B------:R-:W-:Y:S06]  /*7bca0*/  BRA `(.L_x_1379) ;  /* 0x0000000000547947 */ /* 0x000fec0003800000 */
.L_x_1376:
        /* <DEDUP_REMOVED lines=8> */
.L_x_1382:
[----:B------:R-:W-:-:S13]  /*7bd30*/  ISETP.NE.AND P0, PT, R81, 0xa, PT ;  /* 0x0000000a5100780c */ /* 0x000fda0003f05270 */
[C-C-:B------:R-:W-:Y:S02]  /*7bd40*/  @P0 DADD R64, -R60.reuse, -R72.reuse ;  /* 0x000000003c400229 */ /* 0x140fe40000000948 */
[----:B------:R-:W-:Y:S01]  /*7bd50*/  @!P0 DADD R64, -R60, R72 ;  /* 0x000000003c408229 */ /* 0x000fe20000000148 */
[----:B------:R-:W-:Y:S10]  /*7bd60*/  BRA `(.L_x_1379) ;  /* 0x0000000000247947 */ /* 0x000ff40003800000 */
.L_x_1381:
[----:B------:R-:W-:-:S13]  /*7bd70*/  ISETP.GT.AND P0, PT, R81, 0xd, PT ;  /* 0x0000000d5100780c */ /* 0x000fda0003f04270 */
[----:B------:R-:W-:Y:S05]  /*7bd80*/  @P0 BRA `(.L_x_1383) ;  /* 0x0000000000100947 */ /* 0x000fea0003800000 */
[----:B------:R-:W-:-:S13]  /*7bd90*/  ISETP.NE.AND P0, PT, R81, 0xc, PT ;  /* 0x0000000c5100780c */ /* 0x000fda0003f05270 */
[--C-:B------:R-:W-:Y:S02]  /*7bda0*/  @P0 DADD R64, R60, -R72.reuse ;  /* 0x000000003c400229 */ /* 0x100fe40000000848 */
[----:B------:R-:W-:Y:S01]  /*7bdb0*/  @!P0 DADD R64, R62, R72 ;  /* 0x000000003e408229 */ /* 0x000fe20000000048 */
[----:B------:R-:W-:Y:S10]  /*7bdc0*/  BRA `(.L_x_1379) ;  /* 0x00000000000c7947 */ /* 0x000ff40003800000 */
.L_x_1383:
[----:B------:R-:W-:-:S13]  /*7bdd0*/  ISETP.NE.AND P0, PT, R81, 0xe, PT ;  /* 0x0000000e5100780c */ /* 0x000fda0003f05270 */
[--C-:B------:R-:W-:Y:S02]  /*7bde0*/  @P0 DADD R64, -R60, -R72.reuse ;  /* 0x000000003c400229 */ /* 0x100fe40000000948 */
[----:B------:R-:W-:-:S11]  /*7bdf0*/  @!P0 DADD R64, -R62, R72 ;  /* 0x000000003e408229 */ /* 0x000fd60000000148 */
.L_x_1379:
[----:B------:R-:W-:Y:S05]  /*7be00*/  BSYNC.RECONVERGENT B1 ;  /* 0x0000000000017941 */ /* 0x000fea0003800200 */
.L_x_1375:
        /* <DEDUP_REMOVED lines=14> */
.L_x_1387:
[----:B------:R-:W-:-:S13]  /*7bef0*/  ISETP.NE.AND P0, PT, R81, 0x2, PT ;  /* 0x000000025100780c */ /* 0x000fda0003f05270 */
[C-C-:B------:R-:W-:Y:S02]  /*7bf00*/  @P0 DADD R82, -R54.reuse, -R72.reuse ;  /* 0x0000000036520229 */ /* 0x140fe40000000948 */
[----:B------:R-:W-:Y:S01]  /*7bf10*/  @!P0 DADD R82, R54, -R72 ;  /* 0x0000000036528229 */ /* 0x000fe20000000848 */
[----:B------:R-:W-:Y:S10]  /*7bf20*/  BRA `(.L_x_1388) ;  /* 0x0000000000947947 */ /* 0x000ff40003800000 */
.L_x_1386:
        /* <DEDUP_REMOVED lines=9> */
.L_x_1389:
[----:B------:R-:W-:Y:S01]  /*7bfc0*/  ISETP.NE.AND P0, PT, R81, 0x6, PT ;  /* 0x000000065100780c */ /* 0x000fe20003f05270 */
[----:B------:R-:W-:Y:S01]  /*7bfd0*/  IMAD.MOV.U32 R83, RZ, RZ, R41 ;  /* 0x000000ffff537224 */ /* 0x000fe200078e0029 */
[----:B------:R-:W-:-:S11]  /*7bfe0*/  MOV R82, R40 ;  /* 0x0000002800527202 */ /* 0x000fd60000000f00 */
[----:B------:R-:W-:Y:S05]  /*7bff0*/  @!P0 BRA `(.L_x_1388) ;  /* 0x0000000000608947 */ /* 0x000fea0003800000 */
[----:B------:R-:W-:Y:S01]  /*7c000*/  MOV R82, R42 ;  /* 0x0000002a00527202 */ /* 0x000fe20000000f00 */
[----:B------:R-:W-:Y:S01]  /*7c010*/  IMAD.MOV.U32 R83, RZ, RZ, R43 ;  /* 0x000000ffff537224 */ /* 0x000fe200078e002b */
[----:B------:R-:W-:Y:S06]  /*7c020*/  BRA `(.L_x_1388) ;  /* 0x0000000000547947 */ /* 0x000fec0003800000 */
.L_x_1385:
        /* <DEDUP_REMOVED lines=8> */
.L_x_1391:
[----:B------:R-:W-:-:S13]  /*7c0b0*/  ISETP.NE.AND P0, PT, R81, 0xa, PT ;  /* 0x0000000a5100780c */ /* 0x000fda0003f05270 */
[C-C-:B------:R-:W-:Y:S02]  /*7c0c0*/  @P0 DADD R82, -R60.reuse, -R72.reuse ;  /* 0x000000003c520229 */ /* 0x140fe40000000948 */
[----:B------:R-:W-:Y:S01]  /*7c0d0*/  @!P0 DADD R82, -R60, R72 ;  /* 0x000000003c528229 */ /* 0x000fe20000000148 */
[----:B------:R-:W-:Y:S10]  /*7c0e0*/  BRA `(.L_x_1388) ;  /* 0x0000000000247947 */ /* 0x000ff40003800000 */
.L_x_1390:
[----:B------:R-:W-:-:S13]  /*7c0f0*/  ISETP.GT.AND P0, PT, R81, 0xd, PT ;  /* 0x0000000d5100780c */ /* 0x000fda0003f04270 */
[----:B------:R-:W-:Y:S05]  /*7c100*/  @P0 BRA `(.L_x_1392) ;  /* 0x0000000000100947 */ /* 0x000fea0003800000 */
[----:B------:R-:W-:-:S13]  /*7c110*/  ISETP.NE.AND P0, PT, R81, 0xc, PT ;  /* 0x0000000c5100780c */ /* 0x000fda0003f05270 */
[--C-:B------:R-:W-:Y:S02]  /*7c120*/  @P0 DADD R82, R60, -R72.reuse ;  /* 0x000000003c520229 */ /* 0x100fe40000000848 */
[----:B------:R-:W-:Y:S01]  /*7c130*/  @!P0 DADD R82, R54, R72 ;  /* 0x0000000036528229 */ /* 0x000fe20000000048 */
[----:B------:R-:W-:Y:S10]  /*7c140*/  BRA `(.L_x_1388) ;  /* 0x00000000000c7947 */ /* 0x000ff40003800000 */
.L_x_1392:
[----:B------:R-:W-:-:S13]  /*7c150*/  ISETP.NE.AND P0, PT, R81, 0xe, PT ;  /* 0x0000000e5100780c */ /* 0x000fda0003f05270 */
[--C-:B------:R-:W-:Y:S02]  /*7c160*/  @P0 DADD R82, -R60, -R72.reuse ;  /* 0x000000003c520229 */ /* 0x100fe40000000948 */
[----:B------:R-:W-:-:S11]  /*7c170*/  @!P0 DADD R82, -R54, R72 ;  /* 0x0000000036528229 */ /* 0x000fd60000000148 */
.L_x_1388:
[----:B------:R-:W-:Y:S05]  /*7c180*/  BSYNC.RECONVERGENT B1 ;  /* 0x0000000000017941 */ /* 0x000fea0003800200 */
.L_x_1384:
        /* <DEDUP_REMOVED lines=17> */
.L_x_1396:
[----:B------:R-:W-:-:S13]  /*7c2a0*/  ISETP.NE.AND P0, PT, R82, 0x2, PT ;  /* 0x000000025200780c */ /* 0x000fda0003f05270 */
[C-C-:B------:R-:W-:Y:S02]  /*7c2b0*/  @P0 DADD R64, -R62.reuse, -R70.reuse ;  /* 0x000000003e400229 */ /* 0x140fe40000000946 */
[----:B------:R-:W-:Y:S01]  /*7c2c0*/  @!P0 DADD R64, R62, -R70 ;  /* 0x000000003e408229 */ /* 0x000fe20000000846 */
[----:B------:R-:W-:Y:S10]  /*7c2d0*/  BRA `(.L_x_1397) ;  /* 0x0000000000947947 */ /* 0x000ff40003800000 */
.L_x_1395:
        /* <DEDUP_REMOVED lines=9> */
.L_x_1398:
[----:B------:R-:W-:Y:S01]  /*7c370*/  ISETP.NE.AND P0, PT, R82, 0x6, PT ;  /* 0x000000065200780c */ /* 0x000fe20003f05270 */
[----:B------:R-:W-:Y:S01]  /*7c380*/  IMAD.MOV.U32 R64, RZ, RZ, R32 ;  /* 0x000000ffff407224 */ /* 0x000fe200078e0020 */
[----:B------:R-:W-:-:S11]  /*7c390*/  MOV R65, R33 ;  /* 0x0000002100417202 */ /* 0x000fd60000000f00 */
[----:B------:R-:W-:Y:S05]  /*7c3a0*/  @!P0 BRA `(.L_x_1397) ;  /* 0x0000000000608947 */ /* 0x000fea0003800000 */
[----:B------:R-:W-:Y:S01]  /*7c3b0*/  IMAD.MOV.U32 R64, RZ, RZ, R34 ;  /* 0x000000ffff407224 */ /* 0x000fe200078e0022 */
[----:B------:R-:W-:Y:S01]  /*7c3c0*/  MOV R65, R35 ;  /* 0x0000002300417202 */ /* 0x000fe20000000f00 */
[----:B------:R-:W-:Y:S06]  /*7c3d0*/  BRA `(.L_x_1397) ;  /* 0x0000000000547947 */ /* 0x000fec0003800000 */
.L_x_1394:
        /* <DEDUP_REMOVED lines=8> */
.L_x_1400:
[----:B------:R-:W-:-:S13]  /*7c460*/  ISETP.NE.AND P0, PT, R82, 0xa, PT ;  /* 0x0000000a5200780c */ /* 0x000fda0003f05270 */
[C-C-:B------:R-:W-:Y:S02]  /*7c470*/  @P0 DADD R64, -R48.reuse, -R70.reuse ;  /* 0x0000000030400229 */ /* 0x140fe40000000946 */
[----:B------:R-:W-:Y:S01]  /*7c480*/  @!P0 DADD R64, -R48, R70 ;  /* 0x0000000030408229 */ /* 0x000fe20000000146 */
[----:B------:R-:W-:Y:S10]  /*7c490*/  BRA `(.L_x_1397) ;  /* 0x0000000000247947 */ /* 0x000ff40003800000 */
.L_x_1399:
[----:B------:R-:W-:-:S13]  /*7c4a0*/  ISETP.GT.AND P0, PT, R82, 0xd, PT ;  /* 0x0000000d5200780c */ /* 0x000fda0003f04270 */
[----:B------:R-:W-:Y:S05]  /*7c4b0*/  @P0 BRA `(.L_x_1401) ;  /* 0x0000000000100947 */ /* 0x000fea0003800000 */
[----:B------:R-:W-:-:S13]  /*7c4c0*/  ISETP.NE.AND P0, PT, R82, 0xc, PT ;  /* 0x0000000c5200780c */ /* 0x000fda0003f05270 */
[--C-:B------:R-:W-:Y:S02]  /*7c4d0*/  @P0 DADD R64, R48, -R70.reuse ;  /* 0x0000000030400229 */ /* 0x100fe40000000846 */
[----:B------:R-:W-:Y:S01]  /*7c4e0*/  @!P0 DADD R64, R62, R70 ;  /* 0x000000003e408229 */ /* 0x000fe20000000046 */
[----:B------:R-:W-:Y:S10]  /*7c4f0*/  BRA `(.L_x_1397) ;  /* 0x00000000000c7947 */ /* 0x000ff40003800000 */
.L_x_1401:
[----:B------:R-:W-:-:S13]  /*7c500*/  ISETP.NE.AND P0, PT, R82, 0xe, PT ;  /* 0x0000000e5200780c */ /* 0x000fda0003f05270 */
[--C-:B------:R-:W-:Y:S02]  /*7c510*/  @P0 DADD R64, -R48, -R70.reuse ;  /* 0x0000000030400229 */ /* 0x100fe40000000946 */
[----:B------:R-:W-:-:S11]  /*7c520*/  @!P0 DADD R64, -R62, R70 ;  /* 0x000000003e408229 */ /* 0x000fd60000000146 */
.L_x_1397:
[----:B------:R-:W-:Y:S05]  /*7c530*/  BSYNC.RECONVERGENT B1 ;  /* 0x0000000000017941 */ /* 0x000fea0003800200 */
.L_x_1393:
        /* <DEDUP_REMOVED lines=15> */
.L_x_1405:
[----:B------:R-:W-:-:S13]  /*7c630*/  ISETP.NE.AND P0, PT, R81, 0x2, PT ;  /* 0x000000025100780c */ /* 0x000fda0003f05270 */
[C-C-:B------:R-:W-:Y:S02]  /*7c640*/  @P0 DADD R80, -R54.reuse, -R70.reuse ;  /* 0x0000000036500229 */ /* 0x140fe40000000946 */
[----:B------:R-:W-:Y:S01]  /*7c650*/  @!P0 DADD R80, R54, -R70 ;  /* 0x0000000036508229 */ /* 0x000fe20000000846 */
[----:B------:R-:W-:Y:S10]  /*7c660*/  BRA `(.L_x_1406) ;  /* 0x0000000000947947 */ /* 0x000ff40003800000 */
.L_x_1404:
        /* <DEDUP_REMOVED lines=9> */
.L_x_1407:
[----:B------:R-:W-:Y:S01]  /*7c700*/  ISETP.NE.AND P0, PT, R81, 0x6, PT ;  /* 0x000000065100780c */ /* 0x000fe20003f05270 */
[----:B------:R-:W-:Y:S01]  /*7c710*/  IMAD.MOV.U32 R81, RZ, RZ, R25 ;  /* 0x000000ffff517224 */ /* 0x000fe200078e0019 */
[----:B------:R-:W-:-:S11]  /*7c720*/  MOV R80, R24 ;  /* 0x0000001800507202 */ /* 0x000fd60000000f00 */
[----:B------:R-:W-:Y:S05]  /*7c730*/  @!P0 BRA `(.L_x_1406) ;  /* 0x0000000000608947 */ /* 0x000fea0003800000 */
[----:B------:R-:W-:Y:S01]  /*7c740*/  MOV R80, R26 ;  /* 0x0000001a00507202 */ /* 0x000fe20000000f00 */
[----:B------:R-:W-:Y:S01]  /*7c750*/  IMAD.MOV.U32 R81, RZ, RZ, R27 ;  /* 0x000000ffff517224 */ /* 0x000fe200078e001b */
[----:B------:R-:W-:Y:S06]  /*7c760*/  BRA `(.L_x_1406) ;  /* 0x0000000000547947 */ /* 0x000fec0003800000 */
.L_x_1403:
        /* <DEDUP_REMOVED lines=8> */
.L_x_1409:
[----:B------:R-:W-:-:S13]  /*7c7f0*/  ISETP.NE.AND P0, PT, R81, 0xa, PT ;  /* 0x0000000a5100780c */ /* 0x000fda0003f05270 */
[C-C-:B------:R-:W-:Y:S02]  /*7c800*/  @P0 DADD R80, -R48.reuse, -R70.reuse ;  /* 0x0000000030500229 */ /* 0x140fe40000000946 */
[----:B------:R-:W-:Y:S01]  /*7c810*/  @!P0 DADD R80, -R48, R70 ;  /* 0x0000000030508229 */ /* 0x000fe20000000146 */
[----:B------:R-:W-:Y:S10]  /*7c820*/  BRA `(.L_x_1406) ;  /* 0x0000000000247947 */ /* 0x000ff40003800000 */
.L_x_1408:
[----:B------:R-:W-:-:S13]  /*7c830*/  ISETP.GT.AND P0, PT, R81, 0xd, PT ;  /* 0x0000000d5100780c */ /* 0x000fda0003f04270 */
[----:B------:R-:W-:Y:S05]  /*7c840*/  @P0 BRA `(.L_x_1410) ;  /* 0x0000000000100947 */ /* 0x000fea0003800000 */
[----:B------:R-:W-:-:S13]  /*7c850*/  ISETP.NE.AND P0, PT, R81, 0xc, PT ;  /* 0x0000000c5100780c */ /* 0x000fda0003f05270 */
[--C-:B------:R-:W-:Y:S02]  /*7c860*/  @P0 DADD R80, R48, -R70.reuse ;  /* 0x0000000030500229 */ /* 0x100fe40000000846 */
[----:B------:R-:W-:Y:S01]  /*7c870*/  @!P0 DADD R80, R54, R70 ;  /* 0x0000000036508229 */ /* 0x000fe20000000046 */
[----:B------:R-:W-:Y:S10]  /*7c880*/  BRA `(.L_x_1406) ;  /* 0x00000000000c7947 */ /* 0x000ff40003800000 */
.L_x_1410:
[----:B------:R-:W-:-:S13]  /*7c890*/  ISETP.NE.AND P0, PT, R81, 0xe, PT ;  /* 0x0000000e5100780c */ /* 0x000fda0003f05270 */
[--C-:B------:R-:W-:Y:S02]  /*7c8a0*/  @P0 DADD R80, -R48, -R70.reuse ;  /* 0x0000000030500229 */ /* 0x100fe40000000946 */
[----:B------:R-:W-:-:S11]  /*7c8b0*/  @!P0 DADD R80, -R54, R70 ;  /* 0x0000000036508229 */ /* 0x000fd60000000146 */
.L_x_1406:
[----:B------:R-:W-:Y:S05]  /*7c8c0*/  BSYNC.RECONVERGENT B1 ;  /* 0x0000000000017941 */ /* 0x000fea0003800200 */
.L_x_1402:
        /* <DEDUP_REMOVED lines=17> */
.L_x_1414:
[----:B------:R-:W-:-:S13]  /*7c9e0*/  ISETP.NE.AND P0, PT, R82, 0x2, PT ;  /* 0x000000025200780c */ /* 0x000fda0003f05270 */
[C-C-:B------:R-:W-:Y:S02]  /*7c9f0*/  @P0 DADD R80, -R62.reuse, -R72.reuse ;  /* 0x000000003e500229 */ /* 0x140fe40000000948 */
[----:B------:R-:W-:Y:S01]  /*7ca00*/  @!P0 DADD R80, R62, -R72 ;  /* 0x000000003e508229 */ /* 0x000fe20000000848 */
[----:B------:R-:W-:Y:S10]  /*7ca10*/  BRA `(.L_x_1415) ;  /* 0x0000000000947947 */ /* 0x000ff40003800000 */
.L_x_1413:
        /* <DEDUP_REMOVED lines=9> */
.L_x_1416:
[----:B------:R-:W-:Y:S01]  /*7cab0*/  ISETP.NE.AND P0, PT, R82, 0x6, PT ;  /* 0x000000065200780c */ /* 0x000fe20003f05270 */
[----:B------:R-:W-:Y:S01]  /*7cac0*/  IMAD.MOV.U32 R80, RZ, RZ, R32 ;  /* 0x000000ffff507224 */ /* 0x000fe200078e0020 */
[----:B------:R-:W-:-:S11]  /*7cad0*/  MOV R81, R33 ;  /* 0x0000002100517202 */ /* 0x000fd60000000f00 */
[----:B------:R-:W-:Y:S05]  /*7cae0*/  @!P0 BRA `(.L_x_1415) ;  /* 0x0000000000608947 */ /* 0x000fea0003800000 */
[----:B------:R-:W-:Y:S01]  /*7caf0*/  IMAD.MOV.U32 R80, RZ, RZ, R34 ;  /* 0x000000ffff507224 */ /* 0x000fe200078e0022 */
[----:B------:R-:W-:Y:S01]  /*7cb00*/  MOV R81, R35 ;  /* 0x0000002300517202 */ /* 0x000fe20000000f00 */
[----:B------:R-:W-:Y:S06]  /*7cb10*/  BRA `(.L_x_1415) ;  /* 0x0000000000547947 */ /* 0x000fec0003800000 */
.L_x_1412:
        /* <DEDUP_REMOVED lines=8> */
.L_x_1418:
[----:B------:R-:W-:-:S13]  /*7cba0*/  ISETP.NE.AND P0, PT, R82, 0xa, PT ;  /* 0x0000000a5200780c */ /* 0x000fda0003f05270 */
[C-C-:B------:R-:W-:Y:S02]  /*7cbb0*/  @P0 DADD R80, -R48.reuse, -R72.reuse ;  /* 0x0000000030500229 */ /* 0x140fe40000000948 */
[----:B------:R-:W-:Y:S01]  /*7cbc0*/  @!P0 DADD R80, -R48, R72 ;  /* 0x0000000030508229 */ /* 0x000fe20000000148 */
[----:B------:R-:W-:Y:S10]  /*7cbd0*/  BRA `(.L_x_1415) ;  /* 0x0000000000247947 */ /* 0x000ff40003800000 */
.L_x_1417:
[----:B------:R-:W-:-:S13]  /*7cbe0*/  ISETP.GT.AND P0, PT, R82, 0xd, PT ;  /* 0x0000000d5200780c */ /* 0x000fda0003f04270 */
[----:B------:R-:W-:Y:S05]  /*7cbf0*/  @P0 BRA `(.L_x_1419) ;  /* 0x0000000000100947 */ /* 0x000fea0003800000 */
[----:B------:R-:W-:-:S13]  /*7cc00*/  ISETP.NE.AND P0, PT, R82, 0xc, PT ;  /* 0x0000000c5200780c */ /* 0x000fda0003f05270 */
[--C-:B------:R-:W-:Y:S02]  /*7cc10*/  @P0 DADD R80, R48, -R72.reuse ;  /* 0x0000000030500229 */ /* 0x100fe40000000848 */
[----:B------:R-:W-:Y:S01]  /*7cc20*/  @!P0 DADD R80, R62, R72 ;  /* 0x000000003e508229 */ /* 0x000fe20000000048 */
[----:B------:R-:W-:Y:S10]  /*7cc30*/  BRA `(.L_x_1415) ;  /* 0x00000000000c7947 */ /* 0x000ff40003800000 */
.L_x_1419:
[----:B------:R-:W-:-:S13]  /*7cc40*/  ISETP.NE.AND P0, PT, R82, 0xe, PT ;  /* 0x0000000e5200780c */ /* 0x000fda0003f05270 */
[--C-:B------:R-:W-:Y:S02]  /*7cc50*/  @P0 DADD R80, -R48, -R72.reuse ;  /* 0x0000000030500229 */ /* 0x100fe40000000948 */
[----:B------:R-:W-:-:S11]  /*7cc60*/  @!P0 DADD R80, -R62, R72 ;  /* 0x000000003e508229 */ /* 0x000fd60000000148 */
.L_x_1415:
[----:B------:R-:W-:Y:S05]  /*7cc70*/  BSYNC.RECONVERGENT B1 ;  /* 0x0000000000017941 */ /* 0x000fea0003800200 */
.L_x_1411:
        /* <DEDUP_REMOVED lines=15> */
.L_x_1423:
[----:B------:R-:W-:-:S13]  /*7cd70*/  ISETP.NE.AND P0, PT, R79, 0x2, PT ;  /* 0x000000024f00780c */ /* 0x000fda0003f05270 */
[C-C-:B------:R-:W-:Y:S02]  /*7cd80*/  @P0 DADD R78, -R54.reuse, -R72.reuse ;  /* 0x00000000364e0229 */ /* 0x140fe40000000948 */
[----:B------:R-:W-:Y:S01]  /*7cd90*/  @!P0 DADD R78, R54, -R72 ;  /* 0x00000000364e8229 */ /* 0x000fe20000000848 */
[----:B------:R-:W-:Y:S10]  /*7cda0*/  BRA `(.L_x_1424) ;  /* 0x0000000000947947 */ /* 0x000ff40003800000 */
.L_x_1422:
        /* <DEDUP_REMOVED lines=9> */
.L_x_1425:
[----:B------:R-:W-:Y:S01]  /*7ce40*/  ISETP.NE.AND P0, PT, R79, 0x6, PT ;  /* 0x000000064f00780c */ /* 0x000fe20003f05270 */
[----:B------:R-:W-:Y:S01]  /*7ce50*/  IMAD.MOV.U32 R79, RZ, RZ, R25 ;  /* 0x000000ffff4f7224 */ /* 0x000fe200078e0019 */
[----:B------:R-:W-:-:S11]  /*7ce60*/  MOV R78, R24 ;  /* 0x00000018004e7202 */ /* 0x000fd60000000f00 */
[----:B------:R-:W-:Y:S05]  /*7ce70*/  @!P0 BRA `(.L_x_1424) ;  /* 0x0000000000608947 */ /* 0x000fea0003800000 */
[----:B------:R-:W-:Y:S01]  /*7ce80*/  MOV R78, R26 ;  /* 0x0000001a004e7202 */ /* 0x000fe20000000f00 */
[----:B------:R-:W-:Y:S01]  /*7ce90*/  IMAD.MOV.U32 R79, RZ, RZ, R27 ;  /* 0x000000ffff4f7224 */ /* 0x000fe200078e001b */
[----:B------:R-:W-:Y:S06]  /*7cea0*/  BRA `(.L_x_1424) ;  /* 0x0000000000547947 */ /* 0x000fec0003800000 */
.L_x_1421:
        /* <DEDUP_REMOVED lines=8> */
.L_x_1427:
[----:B------:R-:W-:-:S13]  /*7cf30*/  ISETP.NE.AND P0, PT, R79, 0xa, PT ;  /* 0x0000000a4f00780c */ /* 0x000fda0003f05270 */
[C-C-:B------:R-:W-:Y:S02]  /*7cf40*/  @P0 DADD R78, -R48.reuse, -R72.reuse ;  /* 0x00000000304e0229 */ /* 0x140fe40000000948 */
[----:B------:R-:W-:Y:S01]  /*7cf50*/  @!P0 DADD R78, -R48, R72 ;  /* 0x00000000304e8229 */ /* 0x000fe20000000148 */
[----:B------:R-:W-:Y:S10]  /*7cf60*/  BRA `(.L_x_1424) ;  /* 0x0000000000247947 */ /* 0x000ff40003800000 */
.L_x_1426:
[----:B------:R-:W-:-:S13]  /*7cf70*/  ISETP.GT.AND P0, PT, R79, 0xd, PT ;  /* 0x0000000d4f00780c */ /* 0x000fda0003f04270 */
[----:B------:R-:W-:Y:S05]  /*7cf80*/  @P0 BRA `(.L_x_1428) ;  /* 0x0000000000100947 */ /* 0x000fea0003800000 */
[----:B------:R-:W-:-:S13]  /*7cf90*/  ISETP.NE.AND P0, PT, R79, 0xc, PT ;  /* 0x0000000c4f00780c */ /* 0x000fda0003f05270 */
[--C-:B------:R-:W-:Y:S02]  /*7cfa0*/  @P0 DADD R78, R48, -R72.reuse ;  /* 0x00000000304e0229 */ /* 0x100fe40000000848 */
[----:B------:R-:W-:Y:S01]  /*7cfb0*/  @!P0 DADD R78, R54, R72 ;  /* 0x00000000364e8229 */ /* 0x000fe20000000048 */
[----:B------:R-:W-:Y:S10]  /*7cfc0*/  BRA `(.L_x_1424) ;  /* 0x00000000000c7947 */ /* 0x000ff40003800000 */
.L_x_1428:
[----:B------:R-:W-:-:S13]  /*7cfd0*/  ISETP.NE.AND P0, PT, R79, 0xe, PT ;  /* 0x0000000e4f00780c */ /* 0x000fda0003f05270 */
[--C-:B------:R-:W-:Y:S02]  /*7cfe0*/  @P0 DADD R78, -R48, -R72.reuse ;  /* 0x00000000304e0229 */ /* 0x100fe40000000948 */
[----:B------:R-:W-:-:S11]  /*7cff0*/  @!P0 DADD R78, -R54, R72 ;  /* 0x00000000364e8229 */ /* 0x000fd60000000148 */
.L_x_1424:
[----:B------:R-:W-:Y:S05]  /*7d000*/  BSYNC.RECONVERGENT B1 ;  /* 0x0000000000017941 */ /* 0x000fea0003800200 */
.L_x_1420:
[----:B------:R-:W-:Y:S01]  /*7d010*/  DADD R72, R78, -R80 ;  /* 0x000000004e487229 */ /* 0x000fe20000000850 */
[----:B------:R-:W-:-:S07]  /*7d020*/  MOV R78, R77 ;  /* 0x0000004d004e7202 */ /* 0x000fce0000000f00 */
[----:B------:R-:W-:-:S11]  /*7d030*/  DFMA R72, R58, R72, R80 ;  /* 0x000000483a48722b */ /* 0x000fd60000000050 */
.L_x_1356:
[----:B------:R-:W-:Y:S05]  /*7d040*/  BSYNC.RECONVERGENT B0 ;  /* 0x0000000000007941 */ /* 0x000fea0003800200 */
.L_x_1355:
        /* <DEDUP_REMOVED lines=46> */
.L_x_1432:
[----:B------:R-:W-:Y:S05]  /*7d330*/  BSYNC.RECONVERGENT B1 ;  /* 0x0000000000017941 */ /* 0x000fea0003800200 */
.L_x_1431:
        /* <DEDUP_REMOVED lines=39> */
.L_x_1436:
[----:B------:R-:W-:Y:S05]  /*7d5b0*/  BSYNC.RECONVERGENT B2 ;  /* 0x0000000000027941 */ /* 0x000fea0003800200 */
.L_x_1435:
[----:B------:R-:W-:Y:S01]  /*7d5c0*/  DMUL R2, R2, 0.5 ;  /* 0x3fe0000002027828 */ /* 0x000fe20000000000 */
[----:B------:R-:W-:Y:S10]  /*7d5d0*/  BRA `(.L_x_1437) ;  /* 0x0000000000107947 */ /* 0x000ff40003800000 */
.L_x_1434:
[----:B------:R-:W-:-:S06]  /*7d5e0*/  DSETP.GT.AND P0, PT, R2, 1, PT ;  /* 0x3ff000000200742a */ /* 0x000fcc0003f04000 */
[----:B------:R-:W-:Y:S02]  /*7d5f0*/  FSEL R2, R2, RZ, !P0 ;  /* 0x000000ff02027208 */ /* 0x000fe40004000000 */
[----:B------:R-:W-:-:S06]  /*7d600*/  FSEL R3, R3, 1.875, !P0 ;  /* 0x3ff0000003037808 */ /* 0x000fcc0004000000 */
[----:B------:R-:W-:-:S11]  /*7d610*/  DMUL R2, R2, 0.125 ;  /* 0x3fc0000002027828 */ /* 0x000fd60000000000 */
.L_x_1437:
[----:B------:R-:W-:Y:S05]  /*7d620*/  BSYNC.RECONVERGENT B1 ;  /* 0x0000000000017941 */ /* 0x000fea0003800200 */
.L_x_1433:
        /* <DEDUP_REMOVED lines=36> */
.L_x_1439:
[----:B------:R-:W-:Y:S05]  /*7d870*/  BSYNC.RECONVERGENT B1 ;  /* 0x0000000000017941 */ /* 0x000fea0003800200 */
.L_x_1438:
        /* <DEDUP_REMOVED lines=39> */
.L_x_1441:
[----:B------:R-:W-:Y:S05]  /*7daf0*/  BSYNC.RECONVERGENT B1 ;  /* 0x0000000000017941 */ /* 0x000fea0003800200 */
.L_x_1440:
        /* <DEDUP_REMOVED lines=10> */
[----:B------:R-:W-:-:S06]  /*7dba0*/  DFMA R14, R14, R14, R14 ;  /* 0x0000000e0e0e722b */ /* 0x000fcc000000000e */
[----:B------:R-:W-:Y:S02]  /*7dbb0*/  DMUL R16, R8, 0.0078125 ;  /* 0x3f80000008107828 */ /* 0x000fe40000000000 */
[----:B------:R-:W-:Y:S02]  /*7dbc0*/  DMUL R8, R2, 4 ;  /* 0x4010000002087828 */ /* 0x000fe40000000000 */
[----:B------:R-:W-:-:S06]  /*7dbd0*/  DFMA R14, R10, R14, R10 ;  /* 0x0000000e0a0e722b */ /* 0x000fcc000000000a */
[----:B------:R-:W-:Y:S02]  /*7dbe0*/  FSETP.GEU.AND P1, PT, |R17|, 6.5827683646048100446e-37, PT ;  /* 0x036000001100780b */ /* 0x000fe40003f2e200 */
[----:B------:R-:W-:Y:S01]  /*7dbf0*/  FSEL R8, R8, R2, !P0 ;  /* 0x0000000208087208 */ /* 0x000fe20004000000 */
[----:B------:R-:W-:Y:S01]  /*7dc00*/  DFMA R10, R14, -R12, 1 ;  /* 0x3ff000000e0a742b */ /* 0x000fe2000000080c */
[----:B------:R-:W-:-:S06]  /*7dc10*/  FSEL R9, R9, R3, !P0 ;  /* 0x0000000309097208 */ /* 0x000fcc0004000000 */
[----:B------:R-:W-:Y:S02]  /*7dc20*/  DADD R8, R4, -R8 ;  /* 0x0000000004087229 */ /* 0x000fe40000000808 */
[----:B------:R-:W-:-:S05]  /*7dc30*/  DFMA R14, R14, R10, R14 ;  /* 0x0000000a0e0e722b */ /* 0x000fca000000000e */
[----:B------:R0:W-:Y:S03]  /*7dc40*/  STS.64 [R0+UR5+0x90], R8 ;  /* 0x0000900800007988 */ /* 0x0001e60008000a05 */
[----:B------:R-:W-:-:S08]  /*7dc50*/  DMUL R10, R14, R16 ;  /* 0x000000100e0a7228 */ /* 0x000fd00000000000 */
        /* <DEDUP_REMOVED lines=11> */
.L_x_1443:
[----:B------:R-:W-:Y:S05]  /*7dd10*/  BSYNC.RECONVERGENT B1 ;  /* 0x0000000000017941 */ /* 0x000fea0003800200 */
.L_x_1442:
[----:B------:R-:W0:Y:S01]  /*7dd20*/  MUFU.RCP64H R5, 10 ;  /* 0x4024000000057908 */ /* 0x000e220000001800 */
[----:B------:R-:W-:Y:S02]  /*7dd30*/  HFMA2 R10, -RZ, RZ, 0, 0 ;  /* 0x00000000ff0a7431 */ /* 0x000fe400000001ff */
[----:B------:R-:W-:Y:S01]  /*7dd40*/  IMAD.MOV.U32 R11, RZ, RZ, 0x40240000 ;  /* 0x40240000ff0b7424 */ /* 0x000fe200078e00ff */
[----:B------:R-:W-:Y:S01]  /*7dd50*/  MOV R4, 0x1 ;  /* 0x0000000100047802 */ /* 0x000fe20000000f00 */
[----:B------:R-:W2:Y:S01]  /*7dd60*/  LDS.64 R16, [R0+UR5+0x28] ;  /* 0x0000280500107984 */ /* 0x000ea20008000a00 */
[----:B------:R-:W-:Y:S04]  /*7dd70*/  BSSY.RECONVERGENT B1, `(.L_x_1444) ;  /* 0x0000015000017945 */ /* 0x000fe80003800200 */
[----:B0-----:R-:W-:-:S08]  /*7dd80*/  DFMA R12, R4, -R10, 1 ;  /* 0x3ff00000040c742b */ /* 0x001fd0000000080a */
[----:B------:R-:W-:-:S08]  /*7dd90*/  DFMA R12, R12, R12, R12 ;  /* 0x0000000c0c0c722b */ /* 0x000fd0000000000c */
[----:B------:R-:W-:-:S08]  /*7dda0*/  DFMA R12, R4, R12, R4 ;  /* 0x0000000c040c722b */ /* 0x000fd00000000004 */
[----:B------:R-:W-:Y:S01]  /*7ddb0*/  DFMA R10, R12, -R10, 1 ;  /* 0x3ff000000c0a742b */ /* 0x000fe2000000080a */
[----:B--2---:R-:W-:-:S07]  /*7ddc0*/  FSETP.GEU.AND P1, PT, |R17|, 6.5827683646048100446e-37, PT ;  /* 0x036000001100780b */ /* 0x004fce0003f2e200 */
[----:B------:R-:W-:Y:S02]  /*7ddd0*/  DFMA R14, R12, R10, R12 ;  /* 0x0000000a0c0e722b */ /* 0x000fe4000000000c */
[----:B------:R-:W0:Y:S06]  /*7dde0*/  LDS.64 R10, [R0+UR5+0x8] ;  /* 0x00000805000a7984 */ /* 0x000e2c0008000a00 */
[----:B------:R-:W-:-:S08]  /*7ddf0*/  DMUL R4, R14, R16 ;  /* 0x000000100e047228 */ /* 0x000fd00000000000 */
[----:B------:R-:W-:-:S08]  /*7de00*/  DFMA R12, R4, -10, R16 ;  /* 0xc0240000040c782b */ /* 0x000fd00000000010 */
[----:B------:R-:W-:-:S10]  /*7de10*/  DFMA R4, R14, R12, R4 ;  /* 0x0000000c0e04722b */ /* 0x000fd40000000004 */
        /* <DEDUP_REMOVED lines=10> */
.L_x_1445:
[----:B------:R-:W-:Y:S05]  /*7dec0*/  BSYNC.RECONVERGENT B1 ;  /* 0x0000000000017941 */ /* 0x000fea0003800200 */
.L_x_1444:
        /* <DEDUP_REMOVED lines=16> */
[----:B------:R-:W-:-:S14]  /*7dfd0*/  DSETP.GT.AND P0, PT, R2, RZ, PT ;  /* 0x000000ff0200722a */ /* 0x000fdc0003f04000 */
[----:B0-----:R-:W-:Y:S05]  /*7dfe0*/  @P0 EXIT ;  /* 0x000000000000094d */ /* 0x001fea0003800000 */
        /* <DEDUP_REMOVED lines=10> */
[----:B------:R-:W-:Y:S01]  /*7e090*/  LDS.128 R8, [R0+UR5+0x50] ;  /* 0x0000500500087984 */ /* 0x000fe20008000c00 */
[----:B------:R-:W-:Y:S01]  /*7e0a0*/  PRMT R21, RZ, 0x7610, R21 ;  /* 0x00007610ff157816 */ /* 0x000fe20000000015 */
[----:B------:R-:W-:Y:S01]  /*7e0b0*/  IMAD.MOV.U32 R20, RZ, RZ, RZ ;  /* 0x000000ffff147224 */ /* 0x000fe200078e00ff */
[----:B------:R-:W-:Y:S01]  /*7e0c0*/  PRMT R22, RZ, 0x7610, R22 ;  /* 0x00007610ff167816 */ /* 0x000fe20000000016 */
[----:B------:R-:W0:Y:S01]  /*7e0d0*/  LDS.128 R16, [R0+UR5+0x60] ;  /* 0x0000600500107984 */ /* 0x000e220008000c00 */
[----:B------:R-:W-:Y:S02]  /*7e0e0*/  PRMT R23, RZ, 0x7610, R23 ;  /* 0x00007610ff177816 */ /* 0x000fe40000000017 */
[----:B------:R-:W-:Y:S01]  /*7e0f0*/  PRMT R24, RZ, 0x7610, R24 ;  /* 0x00007610ff187816 */ /* 0x000fe20000000018 */
[----:B------:R-:W2:Y:S01]  /*7e100*/  LDS.128 R12, [R0+UR5+0x80] ;  /* 0x00008005000c7984 */ /* 0x000ea20008000c00 */
[----:B------:R-:W-:Y:S02]  /*7e110*/  PRMT R25, RZ, 0x7610, R25 ;  /* 0x00007610ff197816 */ /* 0x000fe40000000019 */
[----:B------:R-:W-:Y:S01]  /*7e120*/  PRMT R28, RZ, 0x7610, R28 ;  /* 0x00007610ff1c7816 */ /* 0x000fe2000000001c */
[----:B------:R-:W3:Y:S01]  /*7e130*/  LDS.64 R2, [R0+UR5+0x48] ;  /* 0x0000480500027984 */ /* 0x000ee20008000a00 */
[----:B------:R-:W-:-:S02]  /*7e140*/  PRMT R31, RZ, 0x7610, R31 ;  /* 0x00007610ff1f7816 */ /* 0x000fc4000000001f */
[----:B------:R-:W-:Y:S01]  /*7e150*/  PRMT R32, RZ, 0x7610, R32 ;  /* 0x00007610ff207816 */ /* 0x000fe20000000020 */
[----:B------:R-:W4:Y:S01]  /*7e160*/  LDS.64 R4, [R0+UR5+0x70] ;  /* 0x0000700500047984 */ /* 0x000f220008000a00 */
[----:B------:R-:W-:Y:S02]  /*7e170*/  PRMT R29, RZ, 0x7610, R29 ;  /* 0x00007610ff1d7816 */ /* 0x000fe4000000001d */
[----:B------:R-:W-:Y:S01]  /*7e180*/  PRMT R30, RZ, 0x7610, R30 ;  /* 0x00007610ff1e7816 */ /* 0x000fe2000000001e */
[----:B------:R0:W-:Y:S04]  /*7e190*/  STS.U8 [R0+UR5], RZ ;  /* 0x000000ff00007988 */ /* 0x0001e80008000005 */
[----:B------:R0:W-:Y:S04]  /*7e1a0*/  STS.U8 [R0+UR5+0x1], RZ ;  /* 0x000001ff00007988 */ /* 0x0001e80008000005 */
[----:B------:R0:W-:Y:S04]  /*7e1b0*/  STS.U8 [R0+UR5+0x2], RZ ;  /* 0x000002ff00007988 */ /* 0x0001e80008000005 */
[----:B------:R0:W-:Y:S04]  /*7e1c0*/  STS.U8 [R0+UR5+0x3], RZ ;  /* 0x000003ff00007988 */ /* 0x0001e80008000005 */
[----:B------:R0:W-:Y:S04]  /*7e1d0*/  STS.U8 [R0+UR5+0x4], RZ ;  /* 0x000004ff00007988 */ /* 0x0001e80008000005 */
[----:B------:R1:W-:Y:S04]  /*7e1e0*/  STS.U8 [R0+UR5+0x5], RZ ;  /* 0x000005ff00007988 */ /* 0x0003e80008000005 */
[----:B------:R1:W-:Y:S01]  /*7e1f0*/  STS.U8 [R0+UR5+0x6], RZ ;  /* 0x000006ff00007988 */ /* 0x0003e20008000005 */
[----:B0-----:R-:W-:-:S03]  /*7e200*/  DADD R16, -R10, R16 ;  /* 0x000000000a107229 */ /* 0x001fc60000000110 */
[----:B------:R1:W-:Y:S01]  /*7e210*/  STS.U8 [R0+UR5+0x7], RZ ;  /* 0x000007ff00007988 */ /* 0x0003e20008000005 */
[----:B--2---:R-:W-:-:S03]  /*7e220*/  DADD R14, -R12, R14 ;  /* 0x000000000c0e7229 */ /* 0x004fc6000000010e */
[----:B------:R1:W-:Y:S01]  /*7e230*/  STS.U8 [R0+UR5+0x8], RZ ;  /* 0x000008ff00007988 */ /* 0x0003e20008000005 */
[----:B---3--:R-:W-:-:S03]  /*7e240*/  DADD R8, -R2, R8 ;  /* 0x0000000002087229 */ /* 0x008fc60000000108 */
[----:B------:R1:W-:Y:S01]  /*7e250*/  STS.U8 [R0+UR5+0x9], RZ ;  /* 0x000009ff00007988 */ /* 0x0003e20008000005 */
[----:B----4-:R-:W-:-:S03]  /*7e260*/  DADD R4, -R18, R4 ;  /* 0x0000000012047229 */ /* 0x010fc60000000104 */
[----:B------:R1:W-:Y:S04]  /*7e270*/  STS.U8 [R0+UR5+0xa], RZ ;  /* 0x00000aff00007988 */ /* 0x0003e80008000005 */
[----:B------:R1:W-:Y:S04]  /*7e280*/  STS.U8 [R0+UR5+0xb], RZ ;  /* 0x00000bff00007988 */ /* 0x0003e80008000005 */
[----:B------:R1:W-:Y:S04]  /*7e290*/  STS.U8 [R0+UR5+0xc], RZ ;  /* 0x00000cff00007988 */ /* 0x0003e80008000005 */
[----:B------:R1:W-:Y:S04]  /*7e2a0*/  STS.U8 [R0+UR5+0xd], RZ ;  /* 0x00000dff00007988 */ /* 0x0003e80008000005 */
[----:B------:R1:W-:Y:S04]  /*7e2b0*/  STS.U8 [R0+UR5+0xe], RZ ;  /* 0x00000eff00007988 */ /* 0x0003e80008000005 */
[----:B------:R1:W-:Y:S02]  /*7e2c0*/  STS.U8 [R0+UR5+0xf], RZ ;  /* 0x00000fff00007988 */ /* 0x0003e40008000005 */
.L_x_1446:
[----:B------:R-:W-:Y:S01]  /*7e2d0*/  DADD R38, R10, -R2 ;  /* 0x000000000a267229 */ /* 0x000fe20000000802 */
[C---:B------:R-:W-:Y:S01]  /*7e2e0*/  IADD3 R33, PT, PT, R20.reuse, 0x40, RZ ;  /* 0x0000004014217810 */ /* 0x040fe20007ffe0ff */
[----:B------:R-:W-:Y:S01]  /*7e2f0*/  DADD R36, R12, -R18 ;  /* 0x000000000c247229 */ /* 0x000fe20000000812 */
[----:B------:R-:W-:Y:S01]  /*7e300*/  VIADD R20, R20, 0x1 ;  /* 0x0000000114147836 */ /* 0x000fe20000000000 */
[----:B------:R-:W-:Y:S02]  /*7e310*/  DADD R40, R18, -R2 ;  /* 0x0000000012287229 */ /* 0x000fe40000000802 */
[----:B------:R-:W-:Y:S02]  /*7e320*/  DFMA R10, R16, 0.125, R10 ;  /* 0x3fc00000100a782b */ /* 0x000fe4000000000a */
[----:B------:R-:W-:Y:S02]  /*7e330*/  DFMA R44, R38, 0.25, R2 ;  /* 0x3fd00000262c782b */ /* 0x000fe40000000002 */
[----:B------:R-:W-:-:S02]  /*7e340*/  DFMA R46, R36, 0.25, R18 ;  /* 0x3fd00000242e782b */ /* 0x000fc40000000012 */
[----:B------:R-:W-:Y:S02]  /*7e350*/  DFMA R34, R40, -0.25, R2 ;  /* 0xbfd000002822782b */ /* 0x000fe40000000002 */
[----:B------:R-:W-:Y:S02]  /*7e360*/  DFMA R12, R14, 0.125, R12 ;  /* 0x3fc000000e0c782b */ /* 0x000fe4000000000c */
[----:B------:R-:W-:Y:S02]  /*7e370*/  DFMA R50, R38, 0.25, R44 ;  /* 0x3fd000002632782b */ /* 0x000fe4000000002c */
[----:B------:R-:W-:Y:S02]  /*7e380*/  DADD R26, -R44, R46 ;  /* 0x000000002c1a7229 */ /* 0x000fe4000000012e */
[----:B------:R-:W-:Y:S02]  /*7e390*/  DFMA R42, R40, 0.25, R34 ;  /* 0x3fd00000282a782b */ /* 0x000fe40000000022 */
[----:B------:R-:W-:-:S02]  /*7e3a0*/  DFMA R46, R36, 0.25, R46 ;  /* 0x3fd00000242e782b */ /* 0x000fc4000000002e */
[----:B------:R-:W-:Y:S02]  /*7e3b0*/  DFMA R38, R38, 0.25, R50 ;  /* 0x3fd000002626782b */ /* 0x000fe40000000032 */
[----:B------:R-:W-:Y:S02]  /*7e3c0*/  DFMA R34, R26, -0.25, R44 ;  /* 0xbfd000001a22782b */ /* 0x000fe4000000002c */
[----:B------:R-:W-:Y:S02]  /*7e3d0*/  DFMA R44, R40, 0.25, R42 ;  /* 0x3fd00000282c782b */ /* 0x000fe4000000002a */
[--C-:B------:R-:W-:Y:S02]  /*7e3e0*/  DFMA R36, R36, 0.25, R46.reuse ;  /* 0x3fd000002424782b */ /* 0x100fe4000000002e */
[----:B------:R-:W-:Y:S02]  /*7e3f0*/  DADD R52, -R50, R46 ;  /* 0x0000000032347229 */ /* 0x000fe4000000012e */
[----:B------:R-:W-:-:S02]  /*7e400*/  DFMA R48, R26, 0.25, R34 ;  /* 0x3fd000001a30782b */ /* 0x000fc40000000022 */
[----:B------:R-:W-:Y:S02]  /*7e410*/  DSETP.GT.AND P4, PT, R42, RZ, PT ;  /* 0x000000ff2a00722a */ /* 0x000fe40003f84000 */
[----:B------:R-:W-:Y:S02]  /*7e420*/  DFMA R46, R40, 0.25, R44 ;  /* 0x3fd00000282e782b */ /* 0x000fe4000000002c */
[----:B------:R-:W-:Y:S02]  /*7e430*/  DADD R42, -R38, R36 ;  /* 0x00000000262a7229 */ /* 0x000fe40000000124 */
[----:B------:R-:W-:Y:S02]  /*7e440*/  DFMA R36, R52, -0.25, R50 ;  /* 0xbfd000003424782b */ /* 0x000fe40000000032 */
[----:B------:R-:W-:Y:S02]  /*7e450*/  DSETP.GT.AND P2, PT, R48, RZ, PT ;  /* 0x000000ff3000722a */ /* 0x000fe40003f44000 */
[----:B------:R-:W-:-:S02]  /*7e460*/  DFMA R34, R40, 0.25, R46 ;  /* 0x3fd000002822782b */ /* 0x000fc4000000002e */
[----:B------:R-:W-:Y:S02]  /*7e470*/  DFMA R48, R26, 0.25, R48 ;  /* 0x3fd000001a30782b */ /* 0x000fe40000000030 */
[----:B------:R-:W-:Y:S01]  /*7e480*/  DFMA R38, R42, -0.25, R38 ;  /* 0xbfd000002a26782b */ /* 0x000fe20000000026 */
[----:B------:R0:W-:Y:S01]  /*7e490*/  @P4 STS.U8 [R0+UR5], R33 ;  /* 0x0000002100004988 */ /* 0x0001e20008000005 */
[----:B------:R-:W-:Y:S02]  /*7e4a0*/  DFMA R36, R52, 0.25, R36 ;  /* 0x3fd000003424782b */ /* 0x000fe40000000024 */
[----:B------:R-:W-:Y:S02]  /*7e4b0*/  DSETP.GT.AND P0, PT, R34, RZ, PT ;  /* 0x000000ff2200722a */ /* 0x000fe40003f04000 */
[----:B------:R-:W-:Y:S02]  /*7e4c0*/  DSETP.GT.AND P3, PT, R48, RZ, PT ;  /* 0x000000ff3000722a */ /* 0x000fe40003f64000 */
[----:B------:R-:W-:Y:S01]  /*7e4d0*/  DFMA R38, R42, 0.25, R38 ;  /* 0x3fd000002a26782b */ /* 0x000fe20000000026 */
[----:B------:R0:W-:Y:S01]  /*7e4e0*/  @P2 STS.U8 [R0+UR5+0x4], R33 ;  /* 0x0000042100002988 */ /* 0x0001e20008000005 */
[----:B------:R-:W-:Y:S01]  /*7e4f0*/  DFMA R34, R52, 0.25, R36 ;  /* 0x3fd000003422782b */ /* 0x000fe20000000024 */
[----:B------:R-:W-:Y:S01]  /*7e500*/  @P2 PRMT R32, R33, 0x7610, R32 ;  /* 0x0000761021202816 */ /* 0x000fe20000000020 */
[----:B------:R-:W-:-:S02]  /*7e510*/  DSETP.GT.AND P5, PT, R44, RZ, PT ;  /* 0x000000ff2c00722a */ /* 0x000fc40003fa4000 */
[----:B------:R-:W-:Y:S02]  /*7e520*/  DFMA R48, R26, 0.25, R48 ;  /* 0x3fd000001a30782b */ /* 0x000fe40000000030 */
[----:B------:R-:W-:Y:S02]  /*7e530*/  DSETP.GT.AND P6, PT, R46, RZ, PT ;  /* 0x000000ff2e00722a */ /* 0x000fe40003fc4000 */
[----:B------:R-:W-:Y:S01]  /*7e540*/  DSETP.GT.AND P1, PT, R36, RZ, PT ;  /* 0x000000ff2400722a */ /* 0x000fe20003f24000 */
[----:B------:R0:W-:Y:S01]  /*7e550*/  @P0 STS.U8 [R0+UR5+0x3], R33 ;  /* 0x0000032100000988 */ /* 0x0001e20008000005 */
[----:B------:R-:W-:Y:S01]  /*7e560*/  DFMA R40, R42, 0.25, R38 ;  /* 0x3fd000002a28782b */ /* 0x000fe20000000026 */
[----:B------:R-:W-:Y:S01]  /*7e570*/  @P0 PRMT R29, R33, 0x7610, R29 ;  /* 0x00007610211d0816 */ /* 0x000fe2000000001d */
[----:B------:R-:W-:Y:S01]  /*7e580*/  DFMA R36, R52, 0.25, R34 ;  /* 0x3fd000003424782b */ /* 0x000fe20000000022 */
[----:B------:R0:W-:Y:S01]  /*7e590*/  @P3 STS.U8 [R0+UR5+0x5], R33 ;  /* 0x0000052100003988 */ /* 0x0001e20008000005 */
[----:B------:R-:W-:-:S02]  /*7e5a0*/  DFMA R26, R26, 0.25, R48 ;  /* 0x3fd000001a1a782b */ /* 0x000fc40000000030 */
[----:B------:R-:W-:Y:S01]  /*7e5b0*/  DSETP.GT.AND P3, PT, R38, RZ, PT ;  /* 0x000000ff2600722a */ /* 0x000fe20003f64000 */
[----:B------:R0:W-:Y:S01]  /*7e5c0*/  @P5 STS.U8 [R0+UR5+0x1], R33 ;  /* 0x0000012100005988 */ /* 0x0001e20008000005 */
[----:B------:R-:W-:Y:S02]  /*7e5d0*/  DFMA R38, R42, 0.25, R40 ;  /* 0x3fd000002a26782b */ /* 0x000fe40000000028 */
[----:B------:R-:W-:Y:S01]  /*7e5e0*/  DSETP.GT.AND P4, PT, R34, RZ, PT ;  /* 0x000000ff2200722a */ /* 0x000fe20003f84000 */
[----:B------:R0:W-:Y:S01]  /*7e5f0*/  @P6 STS.U8 [R0+UR5+0x2], R33 ;  /* 0x0000022100006988 */ /* 0x0001e20008000005 */
[----:B------:R-:W-:Y:S01]  /*7e600*/  DSETP.GT.AND P5, PT, R36, RZ, PT ;  /* 0x000000ff2400722a */ /* 0x000fe20003fa4000 */
[C---:B------:R-:W-:Y:S01]  /*7e610*/  @P6 PRMT R30, R33.reuse, 0x7610, R30 ;  /* 0x00007610211e6816 */ /* 0x040fe2000000001e */
[----:B------:R-:W-:Y:S01]  /*7e620*/  DSETP.GT.AND P6, PT, R26, RZ, PT ;  /* 0x000000ff1a00722a */ /* 0x000fe20003fc4000 */
[----:B------:R0:W-:Y:S01]  /*7e630*/  @P1 STS.U8 [R0+UR5+0x8], R33 ;  /* 0x0000082100001988 */ /* 0x0001e20008000005 */
[----:B------:R-:W-:Y:S01]  /*7e640*/  DFMA R26, R52, 0.25, R36 ;  /* 0x3fd00000341a782b */ /* 0x000fe20000000024 */
[----:B------:R-:W-:Y:S01]  /*7e650*/  @P1 PRMT R25, R33, 0x7610, R25 ;  /* 0x0000761021191816 */ /* 0x000fe20000000019 */
[----:B------:R-:W-:-:S02]  /*7e660*/  DFMA R34, R42, 0.25, R38 ;  /* 0x3fd000002a22782b */ /* 0x000fc40000000026 */
[----:B------:R-:W-:Y:S01]  /*7e670*/  DSETP.GT.AND P0, PT, R40, RZ, PT ;  /* 0x000000ff2800722a */ /* 0x000fe20003f04000 */
[----:B------:R0:W-:Y:S01]  /*7e680*/  @P3 STS.U8 [R0+UR5+0xc], R33 ;  /* 0x00000c2100003988 */ /* 0x0001e20008000005 */
[----:B------:R-:W-:Y:S01]  /*7e690*/  DSETP.GT.AND P1, PT, R38, RZ, PT ;  /* 0x000000ff2600722a */ /* 0x000fe20003f24000 */
[C---:B------:R-:W-:Y:S01]  /*7e6a0*/  @P3 PRMT R24, R33.reuse, 0x7610, R24 ;  /* 0x0000761021183816 */ /* 0x040fe20000000018 */
[----:B------:R-:W-:Y:S01]  /*7e6b0*/  DSETP.GT.AND P2, PT, R48, RZ, PT ;  /* 0x000000ff3000722a */ /* 0x000fe20003f44000 */
[----:B------:R0:W-:Y:S01]  /*7e6c0*/  @P4 STS.U8 [R0+UR5+0x9], R33 ;  /* 0x0000092100004988 */ /* 0x0001e20008000005 */
[----:B------:R-:W-:Y:S02]  /*7e6d0*/  DSETP.GT.AND P4, PT, R26, RZ, PT ;  /* 0x000000ff1a00722a */ /* 0x000fe40003f84000 */
[----:B------:R-:W-:Y:S01]  /*7e6e0*/  DFMA R2, R8, 0.125, R2 ;  /* 0x3fc000000802782b */ /* 0x000fe20000000002 */
[----:B------:R0:W-:Y:S01]  /*7e6f0*/  @P5 STS.U8 [R0+UR5+0xa], R33 ;  /* 0x00000a2100005988 */ /* 0x0001e20008000005 */
[----:B------:R-:W-:Y:S01]  /*7e700*/  DSETP.GT.AND P5, PT, R34, RZ, PT ;  /* 0x000000ff2200722a */ /* 0x000fe20003fa4000 */
[C---:B------:R-:W-:Y:S01]  /*7e710*/  @P6 PRMT R28, R33.reuse, 0x7610, R28 ;  /* 0x00007610211c6816 */ /* 0x040fe2000000001c */
[----:B------:R-:W-:Y:S01]  /*7e720*/  DFMA R18, R4, 0.125, R18 ;  /* 0x3fc000000412782b */ /* 0x000fe20000000012 */
[----:B------:R0:W-:Y:S01]  /*7e730*/  @P6 STS.U8 [R0+UR5+0x7], R33 ;  /* 0x0000072100006988 */ /* 0x0001e20008000005 */
[----:B------:R-:W-:-:S02]  /*7e740*/  @P0 PRMT R23, R33, 0x7610, R23 ;  /* 0x0000761021170816 */ /* 0x000fc40000000017 */
[C---:B------:R-:W-:Y:S01]  /*7e750*/  @P1 PRMT R22, R33.reuse, 0x7610, R22 ;  /* 0x0000761021161816 */ /* 0x040fe20000000016 */
[----:B------:R0:W-:Y:S01]  /*7e760*/  @P0 STS.U8 [R0+UR5+0xd], R33 ;  /* 0x00000d2100000988 */ /* 0x0001e20008000005 */
[----:B------:R-:W-:-:S03]  /*7e770*/  @P2 PRMT R31, R33, 0x7610, R31 ;  /* 0x00007610211f2816 */ /* 0x000fc6000000001f */
[----:B------:R0:W-:Y:S03]  /*7e780*/  @P1 STS.U8 [R0+UR5+0xe], R33 ;  /* 0x00000e2100001988 */ /* 0x0001e60008000005 */
[----:B------:R-:W-:Y:S01]  /*7e790*/  @P5 PRMT R21, R33, 0x7610, R21 ;  /* 0x0000761021155816 */ /* 0x000fe20000000015 */
[----:B------:R0:W-:Y:S04]  /*7e7a0*/  @P4 STS.U8 [R0+UR5+0xb], R33 ;  /* 0x00000b2100004988 */ /* 0x0001e80008000005 */
[----:B------:R0:W-:Y:S04]  /*7e7b0*/  @P5 STS.U8 [R0+UR5+0xf], R33 ;  /* 0x00000f2100005988 */ /* 0x0001e80008000005 */
[----:B------:R0:W-:Y:S01]  /*7e7c0*/  @P2 STS.U8 [R0+UR5+0x6], R33 ;  /* 0x0000062100002988 */ /* 0x0001e20008000005 */
[----:B------:R-:W-:-:S13]  /*7e7d0*/  ISETP.NE.AND P2, PT, R20, 0x8, PT ;  /* 0x000000081400780c */ /* 0x000fda0003f45270 */
[----:B0-----:R-:W-:Y:S05]  /*7e7e0*/  @P2 BRA `(.L_x_1446) ;  /* 0xfffffff800b82947 */ /* 0x001fea000383ffff */
[----:B------:R-:W-:-:S04]  /*7e7f0*/  LOP3.LUT R30, R30, 0xff, RZ, 0xc0, !PT ;  /* 0x000000ff1e1e7812 */ /* 0x000fc800078ec0ff */
[----:B------:R-:W-:-:S13]  /*7e800*/  ISETP.NE.AND P0, PT, R30, 0x42, PT ;  /* 0x000000421e00780c */ /* 0x000fda0003f05270 */
[----:B------:R-:W-:Y:S05]  /*7e810*/  @P0 EXIT ;  /* 0x000000000000094d */ /* 0x000fea0003800000 */
        /* <DEDUP_REMOVED lines=27> */
[----:B------:R-:W0:Y:S01]  /*7e9d0*/  S2R R5, SR_LANEID ;  /* 0x0000000000057919 */ /* 0x000e220000000000 */
[----:B------:R-:W-:Y:S01]  /*7e9e0*/  VOTEU.ANY UR6, UPT, PT ;  /* 0x0000000000067886 */ /* 0x000fe200038e0100 */
[----:B------:R-:W2:Y:S01]  /*7e9f0*/  LDC.64 R2, c[0x4][RZ] ;  /* 0x01000000ff027b82 */ /* 0x000ea20000000a00 */
[----:B-1----:R-:W0:Y:S01]  /*7ea00*/  FLO.U32 R0, UR6 ;  /* 0x0000000600007d00 */ /* 0x002e2200080e0000 */
[----:B------:R-:W2:Y:S07]  /*7ea10*/  LDCU.64 UR4, c[0x0][0x358] ;  /* 0x00006b00ff0477ac */ /* 0x000eae0008000a00 */
[----:B------:R-:W2:Y:S01]  /*7ea20*/  POPC R11, UR6 ;  /* 0x00000006000b7d09 */ /* 0x000ea20008000000 */
[----:B0-----:R-:W-:Y:S01]  /*7ea30*/  ISETP.EQ.U32.AND P0, PT, R0, R5, PT ;  /* 0x000000050000720c */ /* 0x001fe20003f02070 */
[----:B------:R-:W0:Y:S01]  /*7ea40*/  S2R R8, SR_LTMASK ;  /* 0x0000000000087919 */ /* 0x000e220000003900 */
[----:B------:R-:W1:Y:S11]  /*7ea50*/  LDC.64 R4, c[0x4][0x8] ;  /* 0x01000200ff047b82 */ /* 0x000e760000000a00 */
[----:B--2---:R-:W2:Y:S01]  /*7ea60*/  @P0 ATOMG.E.ADD.STRONG.GPU PT, R3, desc[UR4][R2.64], R11 ;  /* 0x8000000b020309a8 */ /* 0x004ea200081ef104 */
[----:B0-----:R-:W-:-:S06]  /*7ea70*/  LOP3.LUT R8, R8, UR6, RZ, 0xc0, !PT ;  /* 0x0000000608087c12 */ /* 0x001fcc000f8ec0ff */
[----:B------:R-:W0:Y:S01]  /*7ea80*/  POPC R8, R8 ;  /* 0x0000000800087309 */ /* 0x000e220000000000 */
[----:B--2---:R-:W0:Y:S02]  /*7ea90*/  SHFL.IDX PT, R9, R3, R0, 0x1f ;  /* 0x00001f0003097589 */ /* 0x004e2400000e0000 */
[----:B0-----:R-:W-:-:S05]  /*7eaa0*/  IADD3 R9, PT, PT, R9, R8, RZ ;  /* 0x0000000809097210 */ /* 0x001fca0007ffe0ff */
[----:B-1----:R-:W-:-:S05]  /*7eab0*/  IMAD.WIDE.U32 R4, R9, 0x8, R4 ;  /* 0x0000000809047825 */ /* 0x002fca00078e0004 */
[----:B------:R-:W-:Y:S01]  /*7eac0*/  STG.E.64 desc[UR4][R4.64], R6 ;  /* 0x0000000604007986 */ /* 0x000fe2000c101b04 */
[----:B------:R-:W-:Y:S05]  /*7ead0*/  EXIT ;  /* 0x000000000000794d */ /* 0x000fea0003800000 */
        .weak           $__internal_0_$__cuda_sm20_dblrcp_rn_slowpath_v3
        .type           $__internal_0_$__cuda_sm20_dblrcp_rn_slowpath_v3,@function
        .size           $__internal_0_$__cuda_sm20_dblrcp_rn_slowpath_v3,($__internal_1_$__cuda_sm20_div_rn_f64_full - $__internal_0_$__cuda_sm20_dblrcp_rn_slowpath_v3)
$__internal_0_$__cuda_sm20_dblrcp_rn_slowpath_v3:
[----:B------:R-:W-:-:S14]  /*7eae0*/  DSETP.GTU.AND P0, PT, |R4|, +INF , PT ;  /* 0x7ff000000400742a */ /* 0x000fdc0003f0c200 */
[----:B------:R-:W-:Y:S05]  /*7eaf0*/  @P0 BRA `(.L_x_1447) ;  /* 0x0000000000780947 */ /* 0x000fea0003800000 */
[----:B------:R-:W-:-:S05]  /*7eb00*/  LOP3.LUT R3, R5, 0x7fffffff, RZ, 0xc0, !PT ;  /* 0x7fffffff05037812 */ /* 0x000fca00078ec0ff */
[----:B------:R-:W-:-:S05]  /*7eb10*/  VIADD R9, R3, 0xffffffff ;  /* 0xffffffff03097836 */ /* 0x000fca0000000000 */
[----:B------:R-:W-:-:S13]  /*7eb20*/  ISETP.GE.U32.AND P0, PT, R9, 0x7fefffff, PT ;  /* 0x7fefffff0900780c */ /* 0x000fda0003f06070 */
[----:B------:R-:W-:Y:S02]  /*7eb30*/  @P0 LOP3.LUT R11, R5, 0x7ff00000, RZ, 0x3c, !PT ;  /* 0x7ff00000050b0812 */ /* 0x000fe400078e3cff */
[----:B------:R-:W-:Y:S01]  /*7eb40*/  @P0 MOV R10, RZ ;  /* 0x000000ff000a0202 */ /* 0x000fe20000000f00 */
[----:B------:R-:W-:Y:S06]  /*7eb50*/  @P0 BRA `(.L_x_1448) ;  /* 0x0000000000680947 */ /* 0x000fec0003800000 */
[----:B------:R-:W-:-:S13]  /*7eb60*/  ISETP.GE.U32.AND P0, PT, R3, 0x1000001, PT ;  /* 0x010000010300780c */ /* 0x000fda0003f06070 */
[----:B------:R-:W-:Y:S05]  /*7eb70*/  @!P0 BRA `(.L_x_1449) ;  /* 0x0000000000348947 */ /* 0x000fea0003800000 */
[----:B------:R-:W-:Y:S01]  /*7eb80*/  VIADD R11, R5, 0xc0200000 ;  /* 0xc0200000050b7836 */ /* 0x000fe20000000000 */
[----:B------:R-:W-:-:S03]  /*7eb90*/  MOV R10, R4 ;  /* 0x00000004000a7202 */ /* 0x000fc60000000f00 */
[----:B------:R-:W0:Y:S03]  /*7eba0*/  MUFU.RCP64H R13, R11 ;  /* 0x0000000b000d7308 */ /* 0x000e260000001800 */
[----:B0-----:R-:W-:-:S08]  /*7ebb0*/  DFMA R14, -R10, R12, 1 ;  /* 0x3ff000000a0e742b */ /* 0x001fd0000000010c */
[----:B------:R-:W-:-:S08]  /*7ebc0*/  DFMA R14, R14, R14, R14 ;  /* 0x0000000e0e0e722b */ /* 0x000fd0000000000e */
[----:B------:R-:W-:-:S08]  /*7ebd0*/  DFMA R14, R12, R14, R12 ;  /* 0x0000000e0c0e722b */ /* 0x000fd0000000000c */
[----:B------:R-:W-:-:S08]  /*7ebe0*/  DFMA R12, -R10, R14, 1 ;  /* 0x3ff000000a0c742b */ /* 0x000fd0000000010e */
[----:B------:R-:W-:-:S08]  /*7ebf0*/  DFMA R12, R14, R12, R14 ;  /* 0x0000000c0e0c722b */ /* 0x000fd0000000000e */
[----:B------:R-:W-:-:S08]  /*7ec00*/  DMUL R12, R12, 2.2250738585072013831e-308 ;  /* 0x001000000c0c7828 */ /* 0x000fd00000000000 */
[----:B------:R-:W-:-:S08]  /*7ec10*/  DFMA R4, -R4, R12, 1 ;  /* 0x3ff000000404742b */ /* 0x000fd0000000010c */
[----:B------:R-:W-:-:S08]  /*7ec20*/  DFMA R4, R4, R4, R4 ;  /* 0x000000040404722b */ /* 0x000fd00000000004 */
[----:B------:R-:W-:Y:S01]  /*7ec30*/  DFMA R10, R12, R4, R12 ;  /* 0x000000040c0a722b */ /* 0x000fe2000000000c */
[----:B------:R-:W-:Y:S10]  /*7ec40*/  BRA `(.L_x_1448) ;  /* 0x00000000002c7947 */ /* 0x000ff40003800000 */
.L_x_1449:
[----:B------:R-:W-:-:S06]  /*7ec50*/  DMUL R4, R4, 8.11296384146066816958e+31 ;  /* 0x4690000004047828 */ /* 0x000fcc0000000000 */
[----:B------:R-:W0:Y:S02]  /*7ec60*/  MUFU.RCP64H R13, R5 ;  /* 0x00000005000d7308 */ /* 0x000e240000001800 */
[----:B0-----:R-:W-:-:S08]  /*7ec70*/  DFMA R10, -R4, R12, 1 ;  /* 0x3ff00000040a742b */ /* 0x001fd0000000010c */
[----:B------:R-:W-:-:S08]  /*7ec80*/  DFMA R10, R10, R10, R10 ;  /* 0x0000000a0a0a722b */ /* 0x000fd0000000000a */
[----:B------:R-:W-:-:S08]  /*7ec90*/  DFMA R10, R12, R10, R12 ;  /* 0x0000000a0c0a722b */ /* 0x000fd0000000000c */
[----:B------:R-:W-:-:S08]  /*7eca0*/  DFMA R12, -R4, R10, 1 ;  /* 0x3ff00000040c742b */ /* 0x000fd0000000010a */
[----:B------:R-:W-:-:S08]  /*7ecb0*/  DFMA R10, R10, R12, R10 ;  /* 0x0000000c0a0a722b */ /* 0x000fd0000000000a */
[----:B------:R-:W-:Y:S01]  /*7ecc0*/  DMUL R10, R10, 8.11296384146066816958e+31 ;  /* 0x469000000a0a7828 */ /* 0x000fe20000000000 */
[----:B------:R-:W-:Y:S10]  /*7ecd0*/  BRA `(.L_x_1448) ;  /* 0x0000000000087947 */ /* 0x000ff40003800000 */
.L_x_1447:
[----:B------:R-:W-:Y:S01]  /*7ece0*/  LOP3.LUT R11, R5, 0x80000, RZ, 0xfc, !PT ;  /* 0x00080000050b7812 */ /* 0x000fe200078efcff */
[----:B------:R-:W-:-:S07]  /*7ecf0*/  IMAD.MOV.U32 R10, RZ, RZ, R4 ;  /* 0x000000ffff0a7224 */ /* 0x000fce00078e0004 */
.L_x_1448:
[----:B------:R-:W-:-:S04]  /*7ed00*/  MOV R3, 0x0 ;  /* 0x0000000000037802 */ /* 0x000fc80000000f00 */
[----:B------:R-:W-:Y:S05]  /*7ed10*/  RET.REL.NODEC R2 `(_Z7gpuWorkm) ;  /* 0xfffff81002b87950 */ /* 0x000fea0003c3ffff */
        .weak           $__internal_1_$__cuda_sm20_div_rn_f64_full
        .type           $__internal_1_$__cuda_sm20_div_rn_f64_full,@function
        .size           $__internal_1_$__cuda_sm20_div_rn_f64_full,(.L_x_1457 - $__internal_1_$__cuda_sm20_div_rn_f64_full)
$__internal_1_$__cuda_sm20_div_rn_f64_full:
[C---:B------:R-:W-:Y:S01]  /*7ed20*/  FSETP.GEU.AND P0, PT, |R15|.reuse, 1.469367938527859385e-39, PT ;  /* 0x001000000f00780b */ /* 0x040fe20003f0e200 */
[----:B------:R-:W-:Y:S01]  /*7ed30*/  BSSY.RECONVERGENT B0, `(.L_x_1450) ;  /* 0x0000056000007945 */ /* 0x000fe20003800200 */
[----:B------:R-:W-:Y:S02]  /*7ed40*/  LOP3.LUT R12, R15, 0x800fffff, RZ, 0xc0, !PT ;  /* 0x800fffff0f0c7812 */ /* 0x000fe400078ec0ff */
[C---:B------:R-:W-:Y:S02]  /*7ed50*/  FSETP.GEU.AND P2, PT, |R17|.reuse, 1.469367938527859385e-39, PT ;  /* 0x001000001100780b */ /* 0x040fe40003f4e200 */
[----:B------:R-:W-:Y:S01]  /*7ed60*/  LOP3.LUT R13, R12, 0x3ff00000, RZ, 0xfc, !PT ;  /* 0x3ff000000c0d7812 */ /* 0x000fe200078efcff */
[----:B------:R-:W-:Y:S01]  /*7ed70*/  IMAD.MOV.U32 R12, RZ, RZ, R14 ;  /* 0x000000ffff0c7224 */ /* 0x000fe200078e000e */
[----:B------:R-:W-:Y:S02]  /*7ed80*/  MOV R22, 0x1 ;  /* 0x0000000100167802 */ /* 0x000fe40000000f00 */
[----:B------:R-:W-:-:S02]  /*7ed90*/  LOP3.LUT R19, R17, 0x7ff00000, RZ, 0xc0, !PT ;  /* 0x7ff0000011137812 */ /* 0x000fc400078ec0ff */
[----:B------:R-:W-:Y:S01]  /*7eda0*/  LOP3.LUT R34, R15, 0x7ff00000, RZ, 0xc0, !PT ;  /* 0x7ff000000f227812 */ /* 0x000fe200078ec0ff */
[----:B------:R-:W-:Y:S01]  /*7edb0*/  @!P0 DMUL R12, R14, 8.98846567431157953865e+307 ;  /* 0x7fe000000e0c8828 */ /* 0x000fe20000000000 */
[----:B------:R-:W-:Y:S02]  /*7edc0*/  MOV R35, R19 ;  /* 0x0000001300237202 */ /* 0x000fe40000000f00 */
[----:B------:R-:W-:Y:S02]  /*7edd0*/  ISETP.GE.U32.AND P1, PT, R19, R34, PT ;  /* 0x000000221300720c */ /* 0x000fe40003f26070 */
[----:B------:R-:W-:Y:S01]  /*7ede0*/  @!P2 LOP3.LUT R28, R15, 0x7ff00000, RZ, 0xc0, !PT ;  /* 0x7ff000000f1ca812 */ /* 0x000fe200078ec0ff */
[----:B------:R-:W0:Y:S03]  /*7edf0*/  MUFU.RCP64H R23, R13 ;  /* 0x0000000d00177308 */ /* 0x000e260000001800 */
[----:B------:R-:W-:Y:S01]  /*7ee00*/  @!P2 ISETP.GE.U32.AND P3, PT, R19, R28, PT ;  /* 0x0000001c1300a20c */ /* 0x000fe20003f66070 */
[----:B------:R-:W-:Y:S01]  /*7ee10*/  IMAD.MOV.U32 R28, RZ, RZ, 0x1ca00000 ;  /* 0x1ca00000ff1c7424 */ /* 0x000fe200078e00ff */
[----:B------:R-:W-:-:S04]  /*7ee20*/  @!P0 LOP3.LUT R34, R13, 0x7ff00000, RZ, 0xc0, !PT ;  /* 0x7ff000000d228812 */ /* 0x000fc800078ec0ff */
[----:B------:R-:W-:Y:S01]  /*7ee30*/  IADD3 R36, PT, PT, R34, -0x1, RZ ;  /* 0xffffffff22247810 */ /* 0x000fe20007ffe0ff */
[----:B0-----:R-:W-:-:S08]  /*7ee40*/  DFMA R26, R22, -R12, 1 ;  /* 0x3ff00000161a742b */ /* 0x001fd0000000080c */
[----:B------:R-:W-:-:S08]  /*7ee50*/  DFMA R26, R26, R26, R26 ;  /* 0x0000001a1a1a722b */ /* 0x000fd0000000001a */
[----:B------:R-:W-:Y:S01]  /*7ee60*/  DFMA R30, R22, R26, R22 ;  /* 0x0000001a161e722b */ /* 0x000fe20000000016 */
[C---:B------:R-:W-:Y:S01]  /*7ee70*/  @!P2 SEL R27, R28.reuse, 0x63400000, !P3 ;  /* 0x634000001c1ba807 */ /* 0x040fe20005800000 */
[----:B------:R-:W-:Y:S01]  /*7ee80*/  @!P2 IMAD.MOV.U32 R26, RZ, RZ, RZ ;  /* 0x000000ffff1aa224 */ /* 0x000fe200078e00ff */
[----:B------:R-:W-:Y:S02]  /*7ee90*/  SEL R23, R28, 0x63400000, !P1 ;  /* 0x634000001c177807 */ /* 0x000fe40004800000 */
[--C-:B------:R-:W-:Y:S02]  /*7eea0*/  @!P2 LOP3.LUT R27, R27, 0x80000000, R17.reuse, 0xf8, !PT ;  /* 0x800000001b1ba812 */ /* 0x100fe400078ef811 */
[----:B------:R-:W-:Y:S01]  /*7eeb0*/  LOP3.LUT R23, R23, 0x800fffff, R17, 0xf8, !PT ;  /* 0x800fffff17177812 */ /* 0x000fe200078ef811 */
[----:B------:R-:W-:Y:S01]  /*7eec0*/  DFMA R32, R30, -R12, 1 ;  /* 0x3ff000001e20742b */ /* 0x000fe2000000080c */
[----:B------:R-:W-:Y:S02]  /*7eed0*/  @!P2 LOP3.LUT R27, R27, 0x100000, RZ, 0xfc, !PT ;  /* 0x001000001b1ba812 */ /* 0x000fe400078efcff */
[----:B------:R-:W-:-:S05]  /*7eee0*/  MOV R22, R16 ;  /* 0x0000001000167202 */ /* 0x000fca0000000f00 */
[----:B------:R-:W-:Y:S02]  /*7eef0*/  DFMA R32, R30, R32, R30 ;  /* 0x000000201e20722b */ /* 0x000fe4000000001e */
[----:B------:R-:W-:-:S08]  /*7ef00*/  @!P2 DFMA R22, R22, 2, -R26 ;  /* 0x400000001616a82b */ /* 0x000fd0000000081a */
[----:B------:R-:W-:Y:S02]  /*7ef10*/  DMUL R26, R32, R22 ;  /* 0x00000016201a7228 */ /* 0x000fe40000000000 */
[----:B------:R-:W-:-:S05]  /*7ef20*/  @!P2 LOP3.LUT R35, R23, 0x7ff00000, RZ, 0xc0, !PT ;  /* 0x7ff000001723a812 */ /* 0x000fca00078ec0ff */
[----:B------:R-:W-:Y:S01]  /*7ef30*/  VIADD R29, R35, 0xffffffff ;  /* 0xffffffff231d7836 */ /* 0x000fe20000000000 */
[----:B------:R-:W-:-:S04]  /*7ef40*/  DFMA R30, R26, -R12, R22 ;  /* 0x8000000c1a1e722b */ /* 0x000fc80000000016 */
[----:B------:R-:W-:-:S04]  /*7ef50*/  ISETP.GT.U32.AND P0, PT, R29, 0x7feffffe, PT ;  /* 0x7feffffe1d00780c */ /* 0x000fc80003f04070 */
[----:B------:R-:W-:Y:S01]  /*7ef60*/  ISETP.GT.U32.OR P0, PT, R36, 0x7feffffe, P0 ;  /* 0x7feffffe2400780c */ /* 0x000fe20000704470 */
[----:B------:R-:W-:-:S12]  /*7ef70*/  DFMA R26, R32, R30, R26 ;  /* 0x0000001e201a722b */ /* 0x000fd8000000001a */
[----:B------:R-:W-:Y:S05]  /*7ef80*/  @P0 BRA `(.L_x_1451) ;  /* 0x00000000006c0947 */ /* 0x000fea0003800000 */
[----:B------:R-:W-:-:S04]  /*7ef90*/  LOP3.LUT R30, R15, 0x7ff00000, RZ, 0xc0, !PT ;  /* 0x7ff000000f1e7812 */ /* 0x000fc800078ec0ff */
[CC--:B------:R-:W-:Y:S02]  /*7efa0*/  VIADDMNMX R16, R19.reuse, -R30.reuse, 0xb9600000, !PT ;  /* 0xb960000013107446 */ /* 0x0c0fe4000780091e */
[----:B------:R-:W-:Y:S02]  /*7efb0*/  ISETP.GE.U32.AND P0, PT, R19, R30, PT ;  /* 0x0000001e1300720c */ /* 0x000fe40003f06070 */
[----:B------:R-:W-:Y:S02]  /*7efc0*/  VIMNMX R16, PT, PT, R16, 0x46a00000, PT ;  /* 0x46a0000010107848 */ /* 0x000fe40003fe0100 */
[----:B------:R-:W-:-:S05]  /*7efd0*/  SEL R19, R28, 0x63400000, !P0 ;  /* 0x634000001c137807 */ /* 0x000fca0004000000 */
[----:B------:R-:W-:Y:S02]  /*7efe0*/  IMAD.IADD R19, R16, 0x1, -R19 ;  /* 0x0000000110137824 */ /* 0x000fe400078e0a13 */
[----:B------:R-:W-:-:S03]  /*7eff0*/  IMAD.MOV.U32 R16, RZ, RZ, RZ ;  /* 0x000000ffff107224 */ /* 0x000fc600078e00ff */
[----:B------:R-:W-:-:S06]  /*7f000*/  IADD3 R17, PT, PT, R19, 0x7fe00000, RZ ;  /* 0x7fe0000013117810 */ /* 0x000fcc0007ffe0ff */
[----:B------:R-:W-:-:S10]  /*7f010*/  DMUL R28, R26, R16 ;  /* 0x000000101a1c7228 */ /* 0x000fd40000000000 */
[----:B------:R-:W-:-:S13]  /*7f020*/  FSETP.GTU.AND P0, PT, |R29|, 1.469367938527859385e-39, PT ;  /* 0x001000001d00780b */ /* 0x000fda0003f0c200 */
[----:B------:R-:W-:Y:S05]  /*7f030*/  @P0 BRA `(.L_x_1452) ;  /* 0x0000000000940947 */ /* 0x000fea0003800000 */
[----:B------:R-:W-:Y:S01]  /*7f040*/  DFMA R12, R26, -R12, R22 ;  /* 0x8000000c1a0c722b */ /* 0x000fe20000000016 */
[----:B------:R-:W-:-:S09]  /*7f050*/  MOV R16, RZ ;  /* 0x000000ff00107202 */ /* 0x000fd20000000f00 */
[C---:B------:R-:W-:Y:S02]  /*7f060*/  FSETP.NEU.AND P0, PT, R13.reuse, RZ, PT ;  /* 0x000000ff0d00720b */ /* 0x040fe40003f0d000 */
[----:B------:R-:W-:-:S04]  /*7f070*/  LOP3.LUT R15, R13, 0x80000000, R15, 0x48, !PT ;  /* 0x800000000d0f7812 */ /* 0x000fc800078e480f */
[----:B------:R-:W-:-:S07]  /*7f080*/  LOP3.LUT R17, R15, R17, RZ, 0xfc, !PT ;  /* 0x000000110f117212 */ /* 0x000fce00078efcff */
[----:B------:R-:W-:Y:S05]  /*7f090*/  @!P0 BRA `(.L_x_1452) ;  /* 0x00000000007c8947 */ /* 0x000fea0003800000 */
[----:B------:R-:W-:Y:S01]  /*7f0a0*/  IMAD.MOV R13, RZ, RZ, -R19 ;  /* 0x000000ffff0d7224 */ /* 0x000fe200078e0a13 */
[----:B------:R-:W-:Y:S01]  /*7f0b0*/  MOV R12, RZ ;  /* 0x000000ff000c7202 */ /* 0x000fe20000000f00 */
[----:B------:R-:W-:-:S05]  /*7f0c0*/  DMUL.RP R16, R26, R16 ;  /* 0x000000101a107228 */ /* 0x000fca0000008000 */
[----:B------:R-:W-:-:S05]  /*7f0d0*/  DFMA R12, R28, -R12, R26 ;  /* 0x8000000c1c0c722b */ /* 0x000fca000000001a */
[----:B------:R-:W-:Y:S02]  /*7f0e0*/  LOP3.LUT R15, R17, R15, RZ, 0x3c, !PT ;  /* 0x0000000f110f7212 */ /* 0x000fe400078e3cff */
[----:B------:R-:W-:-:S04]  /*7f0f0*/  IADD3 R12, PT, PT, -R19, -0x43300000, RZ ;  /* 0xbcd00000130c7810 */ /* 0x000fc80007ffe1ff */
[----:B------:R-:W-:-:S04]  /*7f100*/  FSETP.NEU.AND P0, PT, |R13|, R12, PT ;  /* 0x0000000c0d00720b */ /* 0x000fc80003f0d200 */
[----:B------:R-:W-:Y:S02]  /*7f110*/  FSEL R28, R16, R28, !P0 ;  /* 0x0000001c101c7208 */ /* 0x000fe40004000000 */
[----:B------:R-:W-:Y:S01]  /*7f120*/  FSEL R29, R15, R29, !P0 ;  /* 0x0000001d0f1d7208 */ /* 0x000fe20004000000 */
[----:B------:R-:W-:Y:S06]  /*7f130*/  BRA `(.L_x_1452) ;  /* 0x0000000000547947 */ /* 0x000fec0003800000 */
.L_x_1451:
[----:B------:R-:W-:-:S14]  /*7f140*/  DSETP.NAN.AND P0, PT, R16, R16, PT ;  /* 0x000000101000722a */ /* 0x000fdc0003f08000 */
[----:B------:R-:W-:Y:S05]  /*7f150*/  @P0 BRA `(.L_x_1453) ;  /* 0x0000000000440947 */ /* 0x000fea0003800000 */
[----:B------:R-:W-:-:S14]  /*7f160*/  DSETP.NAN.AND P0, PT, R14, R14, PT ;  /* 0x0000000e0e00722a */ /* 0x000fdc0003f08000 */
[----:B------:R-:W-:Y:S05]  /*7f170*/  @P0 BRA `(.L_x_1454) ;  /* 0x0000000000300947 */ /* 0x000fea0003800000 */
[----:B------:R-:W-:Y:S01]  /*7f180*/  ISETP.NE.AND P0, PT, R35, R34, PT ;  /* 0x000000222300720c */ /* 0x000fe20003f05270 */
[----:B------:R-:W-:Y:S01]  /*7f190*/  IMAD.MOV.U32 R28, RZ, RZ, 0x0 ;  /* 0x00000000ff1c7424 */ /* 0x000fe200078e00ff */
[----:B------:R-:W-:-:S11]  /*7f1a0*/  MOV R29, 0xfff80000 ;  /* 0xfff80000001d7802 */ /* 0x000fd60000000f00 */
[----:B------:R-:W-:Y:S05]  /*7f1b0*/  @!P0 BRA `(.L_x_1452) ;  /* 0x0000000000348947 */ /* 0x000fea0003800000 */
[----:B------:R-:W-:Y:S02]  /*7f1c0*/  ISETP.NE.AND P0, PT, R35, 0x7ff00000, PT ;  /* 0x7ff000002300780c */ /* 0x000fe40003f05270 */
[----:B------:R-:W-:Y:S02]  /*7f1d0*/  LOP3.LUT R29, R17, 0x80000000, R15, 0x48, !PT ;  /* 0x80000000111d7812 */ /* 0x000fe400078e480f */
[----:B------:R-:W-:-:S13]  /*7f1e0*/  ISETP.EQ.OR P0, PT, R34, RZ, !P0 ;  /* 0x000000ff2200720c */ /* 0x000fda0004702670 */
[----:B------:R-:W-:Y:S01]  /*7f1f0*/  @P0 LOP3.LUT R12, R29, 0x7ff00000, RZ, 0xfc, !PT ;  /* 0x7ff000001d0c0812 */ /* 0x000fe200078efcff */
[----:B------:R-:W-:Y:S01]  /*7f200*/  @!P0 IMAD.MOV.U32 R28, RZ, RZ, RZ ;  /* 0x000000ffff1c8224 */ /* 0x000fe200078e00ff */
[----:B------:R-:W-:-:S03]  /*7f210*/  @P0 MOV R28, RZ ;  /* 0x000000ff001c0202 */ /* 0x000fc60000000f00 */
[----:B------:R-:W-:Y:S01]  /*7f220*/  @P0 IMAD.MOV.U32 R29, RZ, RZ, R12 ;  /* 0x000000ffff1d0224 */ /* 0x000fe200078e000c */
[----:B------:R-:W-:Y:S06]  /*7f230*/  BRA `(.L_x_1452) ;  /* 0x0000000000147947 */ /* 0x000fec0003800000 */
.L_x_1454:
[----:B------:R-:W-:Y:S02]  /*7f240*/  LOP3.LUT R29, R15, 0x80000, RZ, 0xfc, !PT ;  /* 0x000800000f1d7812 */ /* 0x000fe400078efcff */
[----:B------:R-:W-:Y:S01]  /*7f250*/  MOV R28, R14 ;  /* 0x0000000e001c7202 */ /* 0x000fe20000000f00 */
[----:B------:R-:W-:Y:S06]  /*7f260*/  BRA `(.L_x_1452) ;  /* 0x0000000000087947 */ /* 0x000fec0003800000 */
.L_x_1453:
[----:B------:R-:W-:Y:S01]  /*7f270*/  LOP3.LUT R29, R17, 0x80000, RZ, 0xfc, !PT ;  /* 0x00080000111d7812 */ /* 0x000fe200078efcff */
[----:B------:R-:W-:-:S07]  /*7f280*/  IMAD.MOV.U32 R28, RZ, RZ, R16 ;  /* 0x000000ffff1c7224 */ /* 0x000fce00078e0010 */
.L_x_1452:
[----:B------:R-:W-:Y:S05]  /*7f290*/  BSYNC.RECONVERGENT B0 ;  /* 0x0000000000007941 */ /* 0x000fea0003800200 */
.L_x_1450:
[----:B------:R-:W-:-:S04]  /*7f2a0*/  HFMA2 R19, -RZ, RZ, 0, 0 ;  /* 0x00000000ff137431 */ /* 0x000fc800000001ff */
[----:B------:R-:W-:Y:S05]  /*7f2b0*/  RET.REL.NODEC R18 `(_Z7gpuWorkm) ;  /* 0xfffff80c12507950 */ /* 0x000fea0003c3ffff */
.L_x_1455:
[----:B------:R-:W-:-:S00]  /*7f2c0*/  BRA `(.L_x_1455) ;  /* 0xfffffffc00fc7947 */ /* 0x000fc0000383ffff */
[----:B------:R-:W-:-:S00]  /*7f2d0*/  NOP ;  /* 0x0000000000007918 */ /* 0x000fc00000000000 */
        /* <DEDUP_REMOVED lines=10> */
.L_x_1457:


//--------------------- .nv.shared._Z7gpuWorkm    --------------------------
	.section	.nv.shared._Z7gpuWorkm,"aw",@nobits
	.sectionflags	@""
.nv.shared._Z7gpuWorkm:
	.zero		33792


//--------------------- .nv.shared.reserved.0     --------------------------
	.section	.nv.shared.reserved.0,"aw",@nobits
	.weak		__nv_reservedSMEM_offset_0_alias
	.size		__nv_reservedSMEM_offset_0_alias, 0, 64
	.other		__nv_reservedSMEM_offset_0_alias,@"STO_CUDA_RESERVED_SHARED STV_DEFAULT"
__nv_reservedSMEM_offset_0_alias:
	.zero		0
	.zero		64


//--------------------- .nv.global                --------------------------
	.section	.nv.global,"aw",@nobits
	.align	8
.nv.global:
	.type		outputBuffer,@object
	.size		outputBuffer,(outputCounter - outputBuffer)
	.other		outputBuffer,@"STV_DEFAULT STO_CUDA_MANAGED"
outputBuffer:
	.zero		800000
	.type		outputCounter,@object
	.size		outputCounter,(.L_0 - outputCounter)
	.other		outputCounter,@"STV_DEFAULT STO_CUDA_MANAGED"
outputCounter:
	.zero		4
.L_0:


//--------------------- .nv.constant0._Z7gpuWorkm --------------------------
	.section	.nv.constant0._Z7gpuWorkm,"a",@progbits
	.sectionflags	@""
	.align	4
.nv.constant0._Z7gpuWorkm:
	.zero		904


//--------------------- SYMBOLS --------------------------

	.type		.nv.reservedSmem.offset0,@object
	.size		.nv.reservedSmem.offset0,0x4
	.type		.nv.reservedSmem.cap,@object
	.size		.nv.reservedSmem.cap,0x4
